//
// Generated by NVIDIA NVVM Compiler
//
// Compiler Build ID: CL-36424714
// Cuda compilation tools, release 13.0, V13.0.88
// Based on NVVM 20.0.0
//

.version 9.0
.target sm_100
.address_size 64

	// .globl	_Z13deconv_kernelPfS_S_9FmapShape11FilterShapeS0_
// _ZZ32deconv_kernel_share_filter_tiledILi150ELi4ELi4EEvPfS0_S0_9FmapShape11FilterShapeS1_iE13filter_shared has been demoted
// _ZZ32deconv_kernel_share_filter_tiledILi150ELi4ELi4EEvPfS0_S0_9FmapShape11FilterShapeS1_iE12ofmap_shared has been demoted
// _ZZ32deconv_kernel_share_filter_tiledILi106ELi4ELi4EEvPfS0_S0_9FmapShape11FilterShapeS1_iE13filter_shared has been demoted
// _ZZ32deconv_kernel_share_filter_tiledILi106ELi4ELi4EEvPfS0_S0_9FmapShape11FilterShapeS1_iE12ofmap_shared has been demoted
// _ZZ32deconv_kernel_share_filter_tiledILi45ELi4ELi8EEvPfS0_S0_9FmapShape11FilterShapeS1_iE13filter_shared has been demoted
// _ZZ32deconv_kernel_share_filter_tiledILi45ELi4ELi8EEvPfS0_S0_9FmapShape11FilterShapeS1_iE12ofmap_shared has been demoted
// _ZZ32deconv_kernel_share_filter_tiledILi38ELi4ELi8EEvPfS0_S0_9FmapShape11FilterShapeS1_iE13filter_shared has been demoted
// _ZZ32deconv_kernel_share_filter_tiledILi38ELi4ELi8EEvPfS0_S0_9FmapShape11FilterShapeS1_iE12ofmap_shared has been demoted
// _ZZ32deconv_kernel_share_filter_tiledILi10ELi4ELi16EEvPfS0_S0_9FmapShape11FilterShapeS1_iE13filter_shared has been demoted
// _ZZ32deconv_kernel_share_filter_tiledILi10ELi4ELi16EEvPfS0_S0_9FmapShape11FilterShapeS1_iE12ofmap_shared has been demoted
// _ZZ32deconv_kernel_share_filter_tiledILi4ELi4ELi16EEvPfS0_S0_9FmapShape11FilterShapeS1_iE13filter_shared has been demoted
// _ZZ32deconv_kernel_share_filter_tiledILi4ELi4ELi16EEvPfS0_S0_9FmapShape11FilterShapeS1_iE12ofmap_shared has been demoted
// _ZZ32deconv_kernel_share_filter_tiledILi2ELi4ELi32EEvPfS0_S0_9FmapShape11FilterShapeS1_iE13filter_shared has been demoted
// _ZZ32deconv_kernel_share_filter_tiledILi2ELi4ELi32EEvPfS0_S0_9FmapShape11FilterShapeS1_iE12ofmap_shared has been demoted
// _ZZ32deconv_kernel_share_filter_tiledILi1ELi4ELi32EEvPfS0_S0_9FmapShape11FilterShapeS1_iE13filter_shared has been demoted
// _ZZ32deconv_kernel_share_filter_tiledILi1ELi4ELi32EEvPfS0_S0_9FmapShape11FilterShapeS1_iE12ofmap_shared has been demoted

.visible .entry _Z13deconv_kernelPfS_S_9FmapShape11FilterShapeS0_(
	.param .u64 .ptr .align 1 _Z13deconv_kernelPfS_S_9FmapShape11FilterShapeS0__param_0,
	.param .u64 .ptr .align 1 _Z13deconv_kernelPfS_S_9FmapShape11FilterShapeS0__param_1,
	.param .u64 .ptr .align 1 _Z13deconv_kernelPfS_S_9FmapShape11FilterShapeS0__param_2,
	.param .align 4 .b8 _Z13deconv_kernelPfS_S_9FmapShape11FilterShapeS0__param_3[8],
	.param .align 4 .b8 _Z13deconv_kernelPfS_S_9FmapShape11FilterShapeS0__param_4[12],
	.param .align 4 .b8 _Z13deconv_kernelPfS_S_9FmapShape11FilterShapeS0__param_5[8]
)
{
	.reg .pred 	%p<58>;
	.reg .b32 	%r<148>;
	.reg .b32 	%f<61>;
	.reg .b64 	%rd<69>;

	ld.param.u64 	%rd4, [_Z13deconv_kernelPfS_S_9FmapShape11FilterShapeS0__param_0];
	ld.param.u32 	%r1, [_Z13deconv_kernelPfS_S_9FmapShape11FilterShapeS0__param_3+4];
	ld.param.u32 	%r3, [_Z13deconv_kernelPfS_S_9FmapShape11FilterShapeS0__param_4+8];
	ld.param.u32 	%r4, [_Z13deconv_kernelPfS_S_9FmapShape11FilterShapeS0__param_5+4];
	ld.param.u32 	%r2, [_Z13deconv_kernelPfS_S_9FmapShape11FilterShapeS0__param_4+4];
	ld.param.u64 	%rd5, [_Z13deconv_kernelPfS_S_9FmapShape11FilterShapeS0__param_1];
	ld.param.u64 	%rd6, [_Z13deconv_kernelPfS_S_9FmapShape11FilterShapeS0__param_2];
	cvta.to.global.u64 	%rd1, %rd6;
	cvta.to.global.u64 	%rd2, %rd5;
	setp.eq.s32 	%p1, %r2, 0;
	@%p1 bra 	$L__BB0_46;
	mov.u32 	%r44, %tid.x;
	mov.u32 	%r45, %ntid.x;
	mov.u32 	%r46, %ctaid.x;
	mad.lo.s32 	%r47, %r46, %r45, %r44;
	mul.lo.s32 	%r48, %r1, %r1;
	div.u32 	%r49, %r47, %r48;
	mul.lo.s32 	%r50, %r49, %r48;
	sub.s32 	%r51, %r47, %r50;
	div.u32 	%r52, %r51, %r1;
	rem.u32 	%r53, %r47, %r1;
	add.s32 	%r54, %r3, -1;
	shr.u32 	%r55, %r54, 1;
	cvta.to.global.u64 	%rd7, %rd4;
	setp.eq.s32 	%p2, %r3, 0;
	shl.b32 	%r56, %r52, 1;
	sub.s32 	%r5, %r56, %r55;
	shl.b32 	%r57, %r53, 1;
	sub.s32 	%r6, %r57, %r55;
	mad.lo.s32 	%r58, %r49, %r1, %r52;
	mad.lo.s32 	%r59, %r58, %r1, %r53;
	mul.lo.s32 	%r7, %r49, %r2;
	mul.wide.u32 	%rd8, %r59, 4;
	add.s64 	%rd3, %rd7, %rd8;
	@%p2 bra 	$L__BB0_46;
	and.b32  	%r8, %r3, 7;
	and.b32  	%r9, %r3, -8;
	neg.s32 	%r10, %r9;
	mov.b32 	%r141, 0;
$L__BB0_3:
	add.s32 	%r62, %r141, %r7;
	mul.lo.s32 	%r12, %r62, %r3;
	mul.lo.s32 	%r13, %r141, %r4;
	mov.b32 	%r142, 0;
$L__BB0_4:
	setp.lt.u32 	%p3, %r3, 8;
	add.s32 	%r15, %r5, %r142;
	add.s32 	%r64, %r12, %r142;
	mul.lo.s32 	%r16, %r64, %r3;
	add.s32 	%r65, %r15, %r13;
	mul.lo.s32 	%r17, %r65, %r4;
	mov.b32 	%r146, 0;
	@%p3 bra 	$L__BB0_23;
	mov.b32 	%r144, 0;
	mov.u32 	%r143, %r10;
$L__BB0_6:
	.pragma "nounroll";
	add.s32 	%r20, %r6, %r144;
	or.b32  	%r67, %r20, %r15;
	setp.lt.s32 	%p4, %r67, 0;
	max.u32 	%r68, %r20, %r15;
	setp.ge.u32 	%p5, %r68, %r4;
	or.pred  	%p6, %p5, %p4;
	@%p6 bra 	$L__BB0_8;
	add.s32 	%r69, %r144, %r16;
	add.s32 	%r70, %r20, %r17;
	mul.wide.u32 	%rd9, %r70, 4;
	add.s64 	%rd10, %rd1, %rd9;
	ld.global.f32 	%f1, [%rd3];
	mul.wide.u32 	%rd11, %r69, 4;
	add.s64 	%rd12, %rd2, %rd11;
	ld.global.f32 	%f2, [%rd12];
	mul.f32 	%f3, %f1, %f2;
	atom.global.add.f32 	%f4, [%rd10], %f3;
$L__BB0_8:
	add.s32 	%r21, %r20, 1;
	or.b32  	%r71, %r21, %r15;
	setp.lt.s32 	%p7, %r71, 0;
	max.u32 	%r72, %r21, %r15;
	setp.ge.u32 	%p8, %r72, %r4;
	or.pred  	%p9, %p8, %p7;
	@%p9 bra 	$L__BB0_10;
	add.s32 	%r73, %r144, %r16;
	add.s32 	%r74, %r73, 1;
	add.s32 	%r75, %r21, %r17;
	mul.wide.u32 	%rd13, %r75, 4;
	add.s64 	%rd14, %rd1, %rd13;
	ld.global.f32 	%f5, [%rd3];
	mul.wide.u32 	%rd15, %r74, 4;
	add.s64 	%rd16, %rd2, %rd15;
	ld.global.f32 	%f6, [%rd16];
	mul.f32 	%f7, %f5, %f6;
	atom.global.add.f32 	%f8, [%rd14], %f7;
$L__BB0_10:
	add.s32 	%r22, %r20, 2;
	or.b32  	%r76, %r22, %r15;
	setp.lt.s32 	%p10, %r76, 0;
	max.u32 	%r77, %r22, %r15;
	setp.ge.u32 	%p11, %r77, %r4;
	or.pred  	%p12, %p11, %p10;
	@%p12 bra 	$L__BB0_12;
	add.s32 	%r78, %r144, %r16;
	add.s32 	%r79, %r78, 2;
	add.s32 	%r80, %r22, %r17;
	mul.wide.u32 	%rd17, %r80, 4;
	add.s64 	%rd18, %rd1, %rd17;
	ld.global.f32 	%f9, [%rd3];
	mul.wide.u32 	%rd19, %r79, 4;
	add.s64 	%rd20, %rd2, %rd19;
	ld.global.f32 	%f10, [%rd20];
	mul.f32 	%f11, %f9, %f10;
	atom.global.add.f32 	%f12, [%rd18], %f11;
$L__BB0_12:
	add.s32 	%r23, %r20, 3;
	or.b32  	%r81, %r23, %r15;
	setp.lt.s32 	%p13, %r81, 0;
	max.u32 	%r82, %r23, %r15;
	setp.ge.u32 	%p14, %r82, %r4;
	or.pred  	%p15, %p14, %p13;
	@%p15 bra 	$L__BB0_14;
	add.s32 	%r83, %r144, %r16;
	add.s32 	%r84, %r83, 3;
	add.s32 	%r85, %r23, %r17;
	mul.wide.u32 	%rd21, %r85, 4;
	add.s64 	%rd22, %rd1, %rd21;
	ld.global.f32 	%f13, [%rd3];
	mul.wide.u32 	%rd23, %r84, 4;
	add.s64 	%rd24, %rd2, %rd23;
	ld.global.f32 	%f14, [%rd24];
	mul.f32 	%f15, %f13, %f14;
	atom.global.add.f32 	%f16, [%rd22], %f15;
$L__BB0_14:
	add.s32 	%r24, %r20, 4;
	or.b32  	%r86, %r24, %r15;
	setp.lt.s32 	%p16, %r86, 0;
	max.u32 	%r87, %r24, %r15;
	setp.ge.u32 	%p17, %r87, %r4;
	or.pred  	%p18, %p17, %p16;
	@%p18 bra 	$L__BB0_16;
	add.s32 	%r88, %r144, %r16;
	add.s32 	%r89, %r88, 4;
	add.s32 	%r90, %r24, %r17;
	mul.wide.u32 	%rd25, %r90, 4;
	add.s64 	%rd26, %rd1, %rd25;
	ld.global.f32 	%f17, [%rd3];
	mul.wide.u32 	%rd27, %r89, 4;
	add.s64 	%rd28, %rd2, %rd27;
	ld.global.f32 	%f18, [%rd28];
	mul.f32 	%f19, %f17, %f18;
	atom.global.add.f32 	%f20, [%rd26], %f19;
$L__BB0_16:
	add.s32 	%r25, %r20, 5;
	or.b32  	%r91, %r25, %r15;
	setp.lt.s32 	%p19, %r91, 0;
	max.u32 	%r92, %r25, %r15;
	setp.ge.u32 	%p20, %r92, %r4;
	or.pred  	%p21, %p20, %p19;
	@%p21 bra 	$L__BB0_18;
	add.s32 	%r93, %r144, %r16;
	add.s32 	%r94, %r93, 5;
	add.s32 	%r95, %r25, %r17;
	mul.wide.u32 	%rd29, %r95, 4;
	add.s64 	%rd30, %rd1, %rd29;
	ld.global.f32 	%f21, [%rd3];
	mul.wide.u32 	%rd31, %r94, 4;
	add.s64 	%rd32, %rd2, %rd31;
	ld.global.f32 	%f22, [%rd32];
	mul.f32 	%f23, %f21, %f22;
	atom.global.add.f32 	%f24, [%rd30], %f23;
$L__BB0_18:
	add.s32 	%r26, %r20, 6;
	or.b32  	%r96, %r26, %r15;
	setp.lt.s32 	%p22, %r96, 0;
	max.u32 	%r97, %r26, %r15;
	setp.ge.u32 	%p23, %r97, %r4;
	or.pred  	%p24, %p23, %p22;
	@%p24 bra 	$L__BB0_20;
	add.s32 	%r98, %r144, %r16;
	add.s32 	%r99, %r98, 6;
	add.s32 	%r100, %r26, %r17;
	mul.wide.u32 	%rd33, %r100, 4;
	add.s64 	%rd34, %rd1, %rd33;
	ld.global.f32 	%f25, [%rd3];
	mul.wide.u32 	%rd35, %r99, 4;
	add.s64 	%rd36, %rd2, %rd35;
	ld.global.f32 	%f26, [%rd36];
	mul.f32 	%f27, %f25, %f26;
	atom.global.add.f32 	%f28, [%rd34], %f27;
$L__BB0_20:
	add.s32 	%r27, %r20, 7;
	or.b32  	%r101, %r27, %r15;
	setp.lt.s32 	%p25, %r101, 0;
	max.u32 	%r102, %r27, %r15;
	setp.ge.u32 	%p26, %r102, %r4;
	or.pred  	%p27, %p26, %p25;
	@%p27 bra 	$L__BB0_22;
	add.s32 	%r103, %r144, %r16;
	add.s32 	%r104, %r103, 7;
	add.s32 	%r105, %r27, %r17;
	mul.wide.u32 	%rd37, %r105, 4;
	add.s64 	%rd38, %rd1, %rd37;
	ld.global.f32 	%f29, [%rd3];
	mul.wide.u32 	%rd39, %r104, 4;
	add.s64 	%rd40, %rd2, %rd39;
	ld.global.f32 	%f30, [%rd40];
	mul.f32 	%f31, %f29, %f30;
	atom.global.add.f32 	%f32, [%rd38], %f31;
$L__BB0_22:
	add.s32 	%r144, %r144, 8;
	add.s32 	%r143, %r143, 8;
	setp.ne.s32 	%p28, %r143, 0;
	mov.u32 	%r146, %r9;
	@%p28 bra 	$L__BB0_6;
$L__BB0_23:
	setp.eq.s32 	%p29, %r8, 0;
	@%p29 bra 	$L__BB0_44;
	add.s32 	%r106, %r8, -1;
	setp.lt.u32 	%p30, %r106, 3;
	@%p30 bra 	$L__BB0_34;
	add.s32 	%r31, %r6, %r146;
	or.b32  	%r107, %r31, %r15;
	setp.lt.s32 	%p31, %r107, 0;
	max.u32 	%r108, %r31, %r15;
	setp.ge.u32 	%p32, %r108, %r4;
	or.pred  	%p33, %p32, %p31;
	@%p33 bra 	$L__BB0_27;
	add.s32 	%r109, %r146, %r16;
	add.s32 	%r110, %r31, %r17;
	mul.wide.u32 	%rd41, %r110, 4;
	add.s64 	%rd42, %rd1, %rd41;
	ld.global.f32 	%f33, [%rd3];
	mul.wide.u32 	%rd43, %r109, 4;
	add.s64 	%rd44, %rd2, %rd43;
	ld.global.f32 	%f34, [%rd44];
	mul.f32 	%f35, %f33, %f34;
	atom.global.add.f32 	%f36, [%rd42], %f35;
$L__BB0_27:
	add.s32 	%r32, %r31, 1;
	or.b32  	%r111, %r32, %r15;
	setp.lt.s32 	%p34, %r111, 0;
	max.u32 	%r112, %r32, %r15;
	setp.ge.u32 	%p35, %r112, %r4;
	or.pred  	%p36, %p35, %p34;
	@%p36 bra 	$L__BB0_29;
	add.s32 	%r113, %r146, %r16;
	add.s32 	%r114, %r113, 1;
	add.s32 	%r115, %r32, %r17;
	mul.wide.u32 	%rd45, %r115, 4;
	add.s64 	%rd46, %rd1, %rd45;
	ld.global.f32 	%f37, [%rd3];
	mul.wide.u32 	%rd47, %r114, 4;
	add.s64 	%rd48, %rd2, %rd47;
	ld.global.f32 	%f38, [%rd48];
	mul.f32 	%f39, %f37, %f38;
	atom.global.add.f32 	%f40, [%rd46], %f39;
$L__BB0_29:
	add.s32 	%r33, %r31, 2;
	or.b32  	%r116, %r33, %r15;
	setp.lt.s32 	%p37, %r116, 0;
	max.u32 	%r117, %r33, %r15;
	setp.ge.u32 	%p38, %r117, %r4;
	or.pred  	%p39, %p38, %p37;
	@%p39 bra 	$L__BB0_31;
	add.s32 	%r118, %r146, %r16;
	add.s32 	%r119, %r118, 2;
	add.s32 	%r120, %r33, %r17;
	mul.wide.u32 	%rd49, %r120, 4;
	add.s64 	%rd50, %rd1, %rd49;
	ld.global.f32 	%f41, [%rd3];
	mul.wide.u32 	%rd51, %r119, 4;
	add.s64 	%rd52, %rd2, %rd51;
	ld.global.f32 	%f42, [%rd52];
	mul.f32 	%f43, %f41, %f42;
	atom.global.add.f32 	%f44, [%rd50], %f43;
$L__BB0_31:
	add.s32 	%r34, %r31, 3;
	or.b32  	%r121, %r34, %r15;
	setp.lt.s32 	%p40, %r121, 0;
	max.u32 	%r122, %r34, %r15;
	setp.ge.u32 	%p41, %r122, %r4;
	or.pred  	%p42, %p41, %p40;
	@%p42 bra 	$L__BB0_33;
	add.s32 	%r123, %r146, %r16;
	add.s32 	%r124, %r123, 3;
	add.s32 	%r125, %r34, %r17;
	mul.wide.u32 	%rd53, %r125, 4;
	add.s64 	%rd54, %rd1, %rd53;
	ld.global.f32 	%f45, [%rd3];
	mul.wide.u32 	%rd55, %r124, 4;
	add.s64 	%rd56, %rd2, %rd55;
	ld.global.f32 	%f46, [%rd56];
	mul.f32 	%f47, %f45, %f46;
	atom.global.add.f32 	%f48, [%rd54], %f47;
$L__BB0_33:
	add.s32 	%r146, %r146, 4;
$L__BB0_34:
	and.b32  	%r126, %r3, 3;
	setp.eq.s32 	%p43, %r126, 0;
	@%p43 bra 	$L__BB0_44;
	setp.eq.s32 	%p44, %r126, 1;
	@%p44 bra 	$L__BB0_41;
	add.s32 	%r37, %r6, %r146;
	or.b32  	%r127, %r37, %r15;
	setp.lt.s32 	%p45, %r127, 0;
	max.u32 	%r128, %r37, %r15;
	setp.ge.u32 	%p46, %r128, %r4;
	or.pred  	%p47, %p46, %p45;
	@%p47 bra 	$L__BB0_38;
	add.s32 	%r129, %r146, %r16;
	add.s32 	%r130, %r37, %r17;
	mul.wide.u32 	%rd57, %r130, 4;
	add.s64 	%rd58, %rd1, %rd57;
	ld.global.f32 	%f49, [%rd3];
	mul.wide.u32 	%rd59, %r129, 4;
	add.s64 	%rd60, %rd2, %rd59;
	ld.global.f32 	%f50, [%rd60];
	mul.f32 	%f51, %f49, %f50;
	atom.global.add.f32 	%f52, [%rd58], %f51;
$L__BB0_38:
	add.s32 	%r38, %r37, 1;
	or.b32  	%r131, %r38, %r15;
	setp.lt.s32 	%p48, %r131, 0;
	max.u32 	%r132, %r38, %r15;
	setp.ge.u32 	%p49, %r132, %r4;
	or.pred  	%p50, %p49, %p48;
	@%p50 bra 	$L__BB0_40;
	add.s32 	%r133, %r146, %r16;
	add.s32 	%r134, %r133, 1;
	add.s32 	%r135, %r38, %r17;
	mul.wide.u32 	%rd61, %r135, 4;
	add.s64 	%rd62, %rd1, %rd61;
	ld.global.f32 	%f53, [%rd3];
	mul.wide.u32 	%rd63, %r134, 4;
	add.s64 	%rd64, %rd2, %rd63;
	ld.global.f32 	%f54, [%rd64];
	mul.f32 	%f55, %f53, %f54;
	atom.global.add.f32 	%f56, [%rd62], %f55;
$L__BB0_40:
	add.s32 	%r146, %r146, 2;
$L__BB0_41:
	and.b32  	%r136, %r3, 1;
	setp.eq.b32 	%p51, %r136, 1;
	not.pred 	%p52, %p51;
	@%p52 bra 	$L__BB0_44;
	add.s32 	%r41, %r6, %r146;
	or.b32  	%r137, %r41, %r15;
	setp.lt.s32 	%p53, %r137, 0;
	max.u32 	%r138, %r41, %r15;
	setp.ge.u32 	%p54, %r138, %r4;
	or.pred  	%p55, %p54, %p53;
	@%p55 bra 	$L__BB0_44;
	add.s32 	%r139, %r146, %r16;
	add.s32 	%r140, %r41, %r17;
	mul.wide.u32 	%rd65, %r140, 4;
	add.s64 	%rd66, %rd1, %rd65;
	ld.global.f32 	%f57, [%rd3];
	mul.wide.u32 	%rd67, %r139, 4;
	add.s64 	%rd68, %rd2, %rd67;
	ld.global.f32 	%f58, [%rd68];
	mul.f32 	%f59, %f57, %f58;
	atom.global.add.f32 	%f60, [%rd66], %f59;
$L__BB0_44:
	add.s32 	%r142, %r142, 1;
	setp.ne.s32 	%p56, %r142, %r3;
	@%p56 bra 	$L__BB0_4;
	add.s32 	%r141, %r141, 1;
	setp.ne.s32 	%p57, %r141, %r2;
	@%p57 bra 	$L__BB0_3;
$L__BB0_46:
	ret;

}
	// .globl	_Z32deconv_kernel_share_filter_tiledILi150ELi4ELi4EEvPfS0_S0_9FmapShape11FilterShapeS1_i
.visible .entry _Z32deconv_kernel_share_filter_tiledILi150ELi4ELi4EEvPfS0_S0_9FmapShape11FilterShapeS1_i(
	.param .u64 .ptr .align 1 _Z32deconv_kernel_share_filter_tiledILi150ELi4ELi4EEvPfS0_S0_9FmapShape11FilterShapeS1_i_param_0,
	.param .u64 .ptr .align 1 _Z32deconv_kernel_share_filter_tiledILi150ELi4ELi4EEvPfS0_S0_9FmapShape11FilterShapeS1_i_param_1,
	.param .u64 .ptr .align 1 _Z32deconv_kernel_share_filter_tiledILi150ELi4ELi4EEvPfS0_S0_9FmapShape11FilterShapeS1_i_param_2,
	.param .align 4 .b8 _Z32deconv_kernel_share_filter_tiledILi150ELi4ELi4EEvPfS0_S0_9FmapShape11FilterShapeS1_i_param_3[8],
	.param .align 4 .b8 _Z32deconv_kernel_share_filter_tiledILi150ELi4ELi4EEvPfS0_S0_9FmapShape11FilterShapeS1_i_param_4[12],
	.param .align 4 .b8 _Z32deconv_kernel_share_filter_tiledILi150ELi4ELi4EEvPfS0_S0_9FmapShape11FilterShapeS1_i_param_5[8],
	.param .u32 _Z32deconv_kernel_share_filter_tiledILi150ELi4ELi4EEvPfS0_S0_9FmapShape11FilterShapeS1_i_param_6
)
{
	.reg .pred 	%p<83>;
	.reg .b16 	%rs<13>;
	.reg .b32 	%r<382>;
	.reg .b32 	%f<64>;
	.reg .b64 	%rd<29>;
	// demoted variable
	.shared .align 4 .b8 _ZZ32deconv_kernel_share_filter_tiledILi150ELi4ELi4EEvPfS0_S0_9FmapShape11FilterShapeS1_iE13filter_shared[9600];
	// demoted variable
	.shared .align 4 .b8 _ZZ32deconv_kernel_share_filter_tiledILi150ELi4ELi4EEvPfS0_S0_9FmapShape11FilterShapeS1_iE12ofmap_shared[38400];
	ld.param.u64 	%rd4, [_Z32deconv_kernel_share_filter_tiledILi150ELi4ELi4EEvPfS0_S0_9FmapShape11FilterShapeS1_i_param_0];
	ld.param.u32 	%r3, [_Z32deconv_kernel_share_filter_tiledILi150ELi4ELi4EEvPfS0_S0_9FmapShape11FilterShapeS1_i_param_5+4];
	ld.param.u32 	%r82, [_Z32deconv_kernel_share_filter_tiledILi150ELi4ELi4EEvPfS0_S0_9FmapShape11FilterShapeS1_i_param_4+4];
	ld.param.u32 	%r2, [_Z32deconv_kernel_share_filter_tiledILi150ELi4ELi4EEvPfS0_S0_9FmapShape11FilterShapeS1_i_param_4+8];
	ld.param.u32 	%r1, [_Z32deconv_kernel_share_filter_tiledILi150ELi4ELi4EEvPfS0_S0_9FmapShape11FilterShapeS1_i_param_3+4];
	ld.param.u64 	%rd5, [_Z32deconv_kernel_share_filter_tiledILi150ELi4ELi4EEvPfS0_S0_9FmapShape11FilterShapeS1_i_param_1];
	ld.param.u64 	%rd6, [_Z32deconv_kernel_share_filter_tiledILi150ELi4ELi4EEvPfS0_S0_9FmapShape11FilterShapeS1_i_param_2];
	ld.param.u32 	%r81, [_Z32deconv_kernel_share_filter_tiledILi150ELi4ELi4EEvPfS0_S0_9FmapShape11FilterShapeS1_i_param_6];
	cvta.to.global.u64 	%rd1, %rd5;
	cvta.to.global.u64 	%rd2, %rd6;
	mov.u32 	%r377, %tid.x;
	mul.lo.s32 	%r5, %r1, %r1;
	mov.u32 	%r6, %ctaid.x;
	mov.u32 	%r7, %ntid.x;
	div.u32 	%r83, %r7, %r5;
	cvt.u16.u32 	%rs7, %r83;
	add.s16 	%rs8, %rs7, 149;
	div.u16 	%rs1, %rs8, %rs7;
	mul.lo.s32 	%r8, %r2, %r2;
	mad.lo.s32 	%r9, %r82, %r6, %r81;
	add.s32 	%r84, %r377, %r7;
	cvt.u16.u32 	%rs2, %r84;
	sub.s16 	%rs9, 2399, %rs2;
	cvt.u16.u32 	%rs3, %r7;
	div.u16 	%rs4, %rs9, %rs3;
	and.b16  	%rs5, %rs4, 3;
	setp.eq.s16 	%p5, %rs5, 2;
	mov.u32 	%r361, %r377;
	@%p5 bra 	$L__BB1_3;
	cvt.u32.u16 	%r10, %rs5;
	mov.b32 	%r360, 0;
	mov.u32 	%r361, %r377;
$L__BB1_2:
	.pragma "nounroll";
	div.u32 	%r86, %r361, %r8;
	mul.lo.s32 	%r87, %r86, %r8;
	sub.s32 	%r88, %r361, %r87;
	div.u32 	%r89, %r88, %r2;
	rem.u32 	%r90, %r361, %r2;
	add.s32 	%r91, %r9, %r86;
	mad.lo.s32 	%r92, %r91, %r2, %r89;
	mad.lo.s32 	%r93, %r92, %r2, %r90;
	mul.wide.u32 	%rd7, %r93, 4;
	add.s64 	%rd8, %rd1, %rd7;
	ld.global.f32 	%f1, [%rd8];
	shl.b32 	%r94, %r86, 6;
	mov.u32 	%r95, _ZZ32deconv_kernel_share_filter_tiledILi150ELi4ELi4EEvPfS0_S0_9FmapShape11FilterShapeS1_iE13filter_shared;
	add.s32 	%r96, %r95, %r94;
	shl.b32 	%r97, %r89, 4;
	add.s32 	%r98, %r96, %r97;
	shl.b32 	%r99, %r90, 2;
	add.s32 	%r100, %r98, %r99;
	st.shared.f32 	[%r100], %f1;
	add.s32 	%r361, %r361, %r7;
	add.s32 	%r360, %r360, 1;
	xor.b32  	%r101, %r360, %r10;
	setp.ne.s32 	%p6, %r101, 2;
	@%p6 bra 	$L__BB1_2;
$L__BB1_3:
	setp.lt.u16 	%p7, %rs4, 2;
	@%p7 bra 	$L__BB1_6;
	shl.b32 	%r102, %r7, 1;
	add.s32 	%r364, %r361, %r102;
	shl.b32 	%r17, %r7, 2;
	mad.lo.s32 	%r363, %r7, 3, %r361;
	add.s32 	%r362, %r7, %r361;
$L__BB1_5:
	div.u32 	%r103, %r361, %r8;
	mul.lo.s32 	%r104, %r103, %r8;
	sub.s32 	%r105, %r361, %r104;
	div.u32 	%r106, %r105, %r2;
	rem.u32 	%r107, %r361, %r2;
	add.s32 	%r108, %r9, %r103;
	mad.lo.s32 	%r109, %r108, %r2, %r106;
	mad.lo.s32 	%r110, %r109, %r2, %r107;
	mul.wide.u32 	%rd9, %r110, 4;
	add.s64 	%rd10, %rd1, %rd9;
	ld.global.f32 	%f2, [%rd10];
	shl.b32 	%r111, %r103, 6;
	mov.u32 	%r112, _ZZ32deconv_kernel_share_filter_tiledILi150ELi4ELi4EEvPfS0_S0_9FmapShape11FilterShapeS1_iE13filter_shared;
	add.s32 	%r113, %r112, %r111;
	shl.b32 	%r114, %r106, 4;
	add.s32 	%r115, %r113, %r114;
	shl.b32 	%r116, %r107, 2;
	add.s32 	%r117, %r115, %r116;
	st.shared.f32 	[%r117], %f2;
	add.s32 	%r118, %r361, %r7;
	div.u32 	%r119, %r362, %r8;
	mul.lo.s32 	%r120, %r119, %r8;
	sub.s32 	%r121, %r362, %r120;
	div.u32 	%r122, %r121, %r2;
	rem.u32 	%r123, %r362, %r2;
	add.s32 	%r124, %r9, %r119;
	mad.lo.s32 	%r125, %r124, %r2, %r122;
	mad.lo.s32 	%r126, %r125, %r2, %r123;
	mul.wide.u32 	%rd11, %r126, 4;
	add.s64 	%rd12, %rd1, %rd11;
	ld.global.f32 	%f3, [%rd12];
	shl.b32 	%r127, %r119, 6;
	add.s32 	%r128, %r112, %r127;
	shl.b32 	%r129, %r122, 4;
	add.s32 	%r130, %r128, %r129;
	shl.b32 	%r131, %r123, 2;
	add.s32 	%r132, %r130, %r131;
	st.shared.f32 	[%r132], %f3;
	add.s32 	%r133, %r118, %r7;
	div.u32 	%r134, %r364, %r8;
	mul.lo.s32 	%r135, %r134, %r8;
	sub.s32 	%r136, %r364, %r135;
	div.u32 	%r137, %r136, %r2;
	rem.u32 	%r138, %r364, %r2;
	add.s32 	%r139, %r9, %r134;
	mad.lo.s32 	%r140, %r139, %r2, %r137;
	mad.lo.s32 	%r141, %r140, %r2, %r138;
	mul.wide.u32 	%rd13, %r141, 4;
	add.s64 	%rd14, %rd1, %rd13;
	ld.global.f32 	%f4, [%rd14];
	shl.b32 	%r142, %r134, 6;
	add.s32 	%r143, %r112, %r142;
	shl.b32 	%r144, %r137, 4;
	add.s32 	%r145, %r143, %r144;
	shl.b32 	%r146, %r138, 2;
	add.s32 	%r147, %r145, %r146;
	st.shared.f32 	[%r147], %f4;
	add.s32 	%r148, %r133, %r7;
	div.u32 	%r149, %r363, %r8;
	mul.lo.s32 	%r150, %r149, %r8;
	sub.s32 	%r151, %r363, %r150;
	div.u32 	%r152, %r151, %r2;
	rem.u32 	%r153, %r363, %r2;
	add.s32 	%r154, %r9, %r149;
	mad.lo.s32 	%r155, %r154, %r2, %r152;
	mad.lo.s32 	%r156, %r155, %r2, %r153;
	mul.wide.u32 	%rd15, %r156, 4;
	add.s64 	%rd16, %rd1, %rd15;
	ld.global.f32 	%f5, [%rd16];
	shl.b32 	%r157, %r149, 6;
	add.s32 	%r158, %r112, %r157;
	shl.b32 	%r159, %r152, 4;
	add.s32 	%r160, %r158, %r159;
	shl.b32 	%r161, %r153, 2;
	add.s32 	%r162, %r160, %r161;
	st.shared.f32 	[%r162], %f5;
	add.s32 	%r361, %r148, %r7;
	add.s32 	%r364, %r364, %r17;
	add.s32 	%r363, %r363, %r17;
	add.s32 	%r362, %r362, %r17;
	setp.lt.u32 	%p8, %r361, 2400;
	@%p8 bra 	$L__BB1_5;
$L__BB1_6:
	mul.lo.s32 	%r28, %r3, %r3;
	sub.s16 	%rs10, 9599, %rs2;
	div.u16 	%rs11, %rs10, %rs3;
	and.b16  	%rs6, %rs11, 3;
	xor.b16  	%rs12, %rs6, 2;
	cvt.u32.u16 	%r29, %rs12;
	setp.eq.s16 	%p9, %rs6, 2;
	mov.u32 	%r368, %r377;
	@%p9 bra 	$L__BB1_9;
	neg.s32 	%r366, %r29;
	mov.u32 	%r169, _ZZ32deconv_kernel_share_filter_tiledILi150ELi4ELi4EEvPfS0_S0_9FmapShape11FilterShapeS1_iE12ofmap_shared;
	mov.u32 	%r368, %r377;
$L__BB1_8:
	.pragma "nounroll";
	div.u32 	%r163, %r368, %r28;
	mul.lo.s32 	%r164, %r163, %r28;
	sub.s32 	%r165, %r368, %r164;
	div.u32 	%r166, %r165, %r3;
	rem.u32 	%r167, %r368, %r3;
	shl.b32 	%r168, %r163, 8;
	add.s32 	%r170, %r169, %r168;
	shl.b32 	%r171, %r166, 5;
	add.s32 	%r172, %r170, %r171;
	shl.b32 	%r173, %r167, 2;
	add.s32 	%r174, %r172, %r173;
	mov.b32 	%r175, 0;
	st.shared.u32 	[%r174], %r175;
	add.s32 	%r368, %r368, %r7;
	add.s32 	%r366, %r366, 1;
	setp.ne.s32 	%p10, %r366, 0;
	@%p10 bra 	$L__BB1_8;
$L__BB1_9:
	mov.u32 	%r182, _ZZ32deconv_kernel_share_filter_tiledILi150ELi4ELi4EEvPfS0_S0_9FmapShape11FilterShapeS1_iE12ofmap_shared;
$L__BB1_10:
	div.u32 	%r176, %r368, %r28;
	mul.lo.s32 	%r177, %r176, %r28;
	sub.s32 	%r178, %r368, %r177;
	div.u32 	%r179, %r178, %r3;
	rem.u32 	%r180, %r368, %r3;
	shl.b32 	%r181, %r176, 8;
	add.s32 	%r183, %r182, %r181;
	shl.b32 	%r184, %r179, 5;
	add.s32 	%r185, %r183, %r184;
	shl.b32 	%r186, %r180, 2;
	add.s32 	%r187, %r185, %r186;
	mov.b32 	%r188, 0;
	st.shared.u32 	[%r187], %r188;
	add.s32 	%r189, %r368, %r7;
	div.u32 	%r190, %r189, %r28;
	mul.lo.s32 	%r191, %r190, %r28;
	sub.s32 	%r192, %r189, %r191;
	div.u32 	%r193, %r192, %r3;
	rem.u32 	%r194, %r189, %r3;
	shl.b32 	%r195, %r190, 8;
	add.s32 	%r196, %r182, %r195;
	shl.b32 	%r197, %r193, 5;
	add.s32 	%r198, %r196, %r197;
	shl.b32 	%r199, %r194, 2;
	add.s32 	%r200, %r198, %r199;
	st.shared.u32 	[%r200], %r188;
	add.s32 	%r201, %r189, %r7;
	div.u32 	%r202, %r201, %r28;
	mul.lo.s32 	%r203, %r202, %r28;
	sub.s32 	%r204, %r201, %r203;
	div.u32 	%r205, %r204, %r3;
	rem.u32 	%r206, %r201, %r3;
	shl.b32 	%r207, %r202, 8;
	add.s32 	%r208, %r182, %r207;
	shl.b32 	%r209, %r205, 5;
	add.s32 	%r210, %r208, %r209;
	shl.b32 	%r211, %r206, 2;
	add.s32 	%r212, %r210, %r211;
	st.shared.u32 	[%r212], %r188;
	add.s32 	%r213, %r201, %r7;
	div.u32 	%r214, %r213, %r28;
	mul.lo.s32 	%r215, %r214, %r28;
	sub.s32 	%r216, %r213, %r215;
	div.u32 	%r217, %r216, %r3;
	rem.u32 	%r218, %r213, %r3;
	shl.b32 	%r219, %r214, 8;
	add.s32 	%r220, %r182, %r219;
	shl.b32 	%r221, %r217, 5;
	add.s32 	%r222, %r220, %r221;
	shl.b32 	%r223, %r218, 2;
	add.s32 	%r224, %r222, %r223;
	st.shared.u32 	[%r224], %r188;
	add.s32 	%r368, %r213, %r7;
	setp.lt.u32 	%p11, %r368, 9600;
	@%p11 bra 	$L__BB1_10;
	div.u32 	%r226, %r377, %r5;
	mul.lo.s32 	%r227, %r226, %r5;
	sub.s32 	%r228, %r377, %r227;
	div.u32 	%r229, %r228, %r1;
	rem.u32 	%r230, %r377, %r1;
	add.s32 	%r231, %r2, -1;
	shr.u32 	%r232, %r231, 1;
	cvt.u32.u16 	%r233, %rs1;
	bar.sync 	0;
	mad.lo.s32 	%r234, %r1, %r6, %r229;
	mad.lo.s32 	%r235, %r234, %r1, %r230;
	mul.lo.s32 	%r38, %r226, %r233;
	add.s32 	%r39, %r38, %r233;
	shl.b32 	%r236, %r229, 1;
	sub.s32 	%r40, %r236, %r232;
	shl.b32 	%r237, %r230, 1;
	sub.s32 	%r41, %r237, %r232;
	cvta.to.global.u64 	%rd17, %rd4;
	mul.wide.u32 	%rd18, %r235, 4;
	add.s64 	%rd3, %rd17, %rd18;
	and.b32  	%r42, %r233, 1;
	add.s32 	%r43, %r38, 1;
	mov.b32 	%r370, 0;
	mov.pred 	%p81, -1;
$L__BB1_12:
	mov.pred 	%p1, %p81;
	add.s32 	%r45, %r40, %r370;
	shl.b32 	%r239, %r38, 6;
	mov.u32 	%r240, _ZZ32deconv_kernel_share_filter_tiledILi150ELi4ELi4EEvPfS0_S0_9FmapShape11FilterShapeS1_iE13filter_shared;
	shl.b32 	%r241, %r370, 4;
	add.s32 	%r242, %r240, %r241;
	add.s32 	%r46, %r242, %r239;
	shl.b32 	%r243, %r38, 8;
	mov.u32 	%r244, _ZZ32deconv_kernel_share_filter_tiledILi150ELi4ELi4EEvPfS0_S0_9FmapShape11FilterShapeS1_iE12ofmap_shared;
	add.s32 	%r245, %r244, %r243;
	shl.b32 	%r246, %r45, 5;
	add.s32 	%r47, %r245, %r246;
	add.s32 	%r48, %r45, 1;
	add.s32 	%r49, %r242, 64;
	mov.b32 	%r371, 0;
	mov.pred 	%p82, -1;
$L__BB1_13:
	mov.pred 	%p2, %p82;
	setp.eq.s32 	%p14, %r42, 0;
	mov.u32 	%r374, %r38;
	@%p14 bra 	$L__BB1_22;
	setp.gt.u32 	%p15, %r38, 149;
	add.s32 	%r51, %r41, %r371;
	or.b32  	%r248, %r51, %r45;
	setp.lt.s32 	%p16, %r248, 0;
	max.u32 	%r249, %r51, %r45;
	setp.ge.u32 	%p17, %r249, %r3;
	or.pred  	%p18, %p17, %p16;
	shl.b32 	%r250, %r371, 2;
	add.s32 	%r52, %r46, %r250;
	shl.b32 	%r251, %r51, 2;
	add.s32 	%r53, %r47, %r251;
	or.pred  	%p19, %p18, %p15;
	@%p19 bra 	$L__BB1_16;
	ld.global.f32 	%f6, [%rd3];
	ld.shared.f32 	%f7, [%r52];
	ld.shared.f32 	%f8, [%r53];
	fma.rn.f32 	%f9, %f6, %f7, %f8;
	st.shared.f32 	[%r53], %f9;
$L__BB1_16:
	add.s32 	%r54, %r51, 1;
	or.b32  	%r253, %r54, %r45;
	setp.lt.s32 	%p21, %r253, 0;
	max.u32 	%r254, %r54, %r45;
	setp.ge.u32 	%p22, %r254, %r3;
	or.pred  	%p23, %p22, %p21;
	or.pred  	%p24, %p23, %p15;
	@%p24 bra 	$L__BB1_18;
	ld.global.f32 	%f10, [%rd3];
	ld.shared.f32 	%f11, [%r52+4];
	ld.shared.f32 	%f12, [%r53+4];
	fma.rn.f32 	%f13, %f10, %f11, %f12;
	st.shared.f32 	[%r53+4], %f13;
$L__BB1_18:
	or.b32  	%r255, %r51, %r48;
	setp.gt.u32 	%p25, %r38, 149;
	setp.lt.s32 	%p26, %r255, 0;
	max.u32 	%r257, %r51, %r48;
	setp.ge.u32 	%p27, %r257, %r3;
	or.pred  	%p28, %p27, %p26;
	or.pred  	%p29, %p28, %p25;
	@%p29 bra 	$L__BB1_20;
	ld.global.f32 	%f14, [%rd3];
	ld.shared.f32 	%f15, [%r52+16];
	ld.shared.f32 	%f16, [%r53+32];
	fma.rn.f32 	%f17, %f14, %f15, %f16;
	st.shared.f32 	[%r53+32], %f17;
$L__BB1_20:
	or.b32  	%r258, %r54, %r48;
	setp.lt.s32 	%p31, %r258, 0;
	max.u32 	%r260, %r54, %r48;
	setp.ge.u32 	%p32, %r260, %r3;
	or.pred  	%p33, %p32, %p31;
	or.pred  	%p34, %p33, %p25;
	mov.u32 	%r374, %r43;
	@%p34 bra 	$L__BB1_22;
	ld.global.f32 	%f18, [%rd3];
	ld.shared.f32 	%f19, [%r52+20];
	ld.shared.f32 	%f20, [%r53+36];
	fma.rn.f32 	%f21, %f18, %f19, %f20;
	st.shared.f32 	[%r53+36], %f21;
$L__BB1_22:
	setp.eq.s16 	%p35, %rs1, 1;
	@%p35 bra 	$L__BB1_41;
	setp.lt.u32 	%p36, %r48, %r3;
	setp.lt.u32 	%p37, %r45, %r3;
	add.s32 	%r56, %r41, %r371;
	add.s32 	%r261, %r56, 1;
	or.b32  	%r262, %r261, %r48;
	or.b32  	%r263, %r261, %r45;
	setp.gt.s32 	%p38, %r263, -1;
	setp.lt.u32 	%p39, %r261, %r3;
	and.pred  	%p40, %p39, %p37;
	and.pred  	%p3, %p40, %p38;
	setp.gt.s32 	%p41, %r262, -1;
	and.pred  	%p42, %p39, %p36;
	and.pred  	%p4, %p42, %p41;
	shl.b32 	%r264, %r374, 6;
	shl.b32 	%r265, %r371, 2;
	add.s32 	%r266, %r264, %r265;
	add.s32 	%r373, %r49, %r266;
$L__BB1_24:
	setp.gt.u32 	%p43, %r374, 149;
	shl.b32 	%r267, %r374, 8;
	mov.u32 	%r268, _ZZ32deconv_kernel_share_filter_tiledILi150ELi4ELi4EEvPfS0_S0_9FmapShape11FilterShapeS1_iE12ofmap_shared;
	add.s32 	%r269, %r268, %r267;
	shl.b32 	%r270, %r45, 5;
	add.s32 	%r271, %r269, %r270;
	or.b32  	%r272, %r56, %r45;
	setp.lt.s32 	%p44, %r272, 0;
	max.u32 	%r273, %r56, %r45;
	setp.ge.u32 	%p45, %r273, %r3;
	or.pred  	%p46, %p45, %p44;
	shl.b32 	%r274, %r56, 2;
	add.s32 	%r60, %r271, %r274;
	or.pred  	%p47, %p46, %p43;
	@%p47 bra 	$L__BB1_26;
	ld.global.f32 	%f22, [%rd3];
	ld.shared.f32 	%f23, [%r373+-64];
	ld.shared.f32 	%f24, [%r60];
	fma.rn.f32 	%f25, %f22, %f23, %f24;
	st.shared.f32 	[%r60], %f25;
$L__BB1_26:
	setp.gt.u32 	%p48, %r374, 149;
	not.pred 	%p49, %p3;
	or.pred  	%p50, %p49, %p48;
	@%p50 bra 	$L__BB1_28;
	ld.global.f32 	%f26, [%rd3];
	ld.shared.f32 	%f27, [%r373+-60];
	ld.shared.f32 	%f28, [%r60+4];
	fma.rn.f32 	%f29, %f26, %f27, %f28;
	st.shared.f32 	[%r60+4], %f29;
$L__BB1_28:
	setp.gt.u32 	%p51, %r374, 149;
	or.b32  	%r275, %r56, %r48;
	setp.lt.s32 	%p52, %r275, 0;
	max.u32 	%r276, %r56, %r48;
	setp.ge.u32 	%p53, %r276, %r3;
	or.pred  	%p54, %p53, %p52;
	or.pred  	%p55, %p54, %p51;
	@%p55 bra 	$L__BB1_30;
	ld.global.f32 	%f30, [%rd3];
	ld.shared.f32 	%f31, [%r373+-48];
	ld.shared.f32 	%f32, [%r60+32];
	fma.rn.f32 	%f33, %f30, %f31, %f32;
	st.shared.f32 	[%r60+32], %f33;
$L__BB1_30:
	setp.gt.u32 	%p56, %r374, 149;
	not.pred 	%p57, %p4;
	or.pred  	%p58, %p57, %p56;
	@%p58 bra 	$L__BB1_32;
	ld.global.f32 	%f34, [%rd3];
	ld.shared.f32 	%f35, [%r373+-44];
	ld.shared.f32 	%f36, [%r60+36];
	fma.rn.f32 	%f37, %f34, %f35, %f36;
	st.shared.f32 	[%r60+36], %f37;
$L__BB1_32:
	setp.gt.u32 	%p59, %r374, 148;
	or.b32  	%r277, %r56, %r45;
	setp.lt.s32 	%p60, %r277, 0;
	max.u32 	%r278, %r56, %r45;
	setp.ge.u32 	%p61, %r278, %r3;
	or.pred  	%p62, %p61, %p60;
	or.pred  	%p63, %p62, %p59;
	@%p63 bra 	$L__BB1_34;
	ld.global.f32 	%f38, [%rd3];
	ld.shared.f32 	%f39, [%r373];
	ld.shared.f32 	%f40, [%r60+256];
	fma.rn.f32 	%f41, %f38, %f39, %f40;
	st.shared.f32 	[%r60+256], %f41;
$L__BB1_34:
	setp.gt.u32 	%p64, %r374, 148;
	or.pred  	%p66, %p49, %p64;
	@%p66 bra 	$L__BB1_36;
	ld.global.f32 	%f42, [%rd3];
	ld.shared.f32 	%f43, [%r373+4];
	ld.shared.f32 	%f44, [%r60+260];
	fma.rn.f32 	%f45, %f42, %f43, %f44;
	st.shared.f32 	[%r60+260], %f45;
$L__BB1_36:
	setp.gt.u32 	%p67, %r374, 148;
	or.b32  	%r279, %r56, %r48;
	setp.lt.s32 	%p68, %r279, 0;
	max.u32 	%r280, %r56, %r48;
	setp.ge.u32 	%p69, %r280, %r3;
	or.pred  	%p70, %p69, %p68;
	or.pred  	%p71, %p70, %p67;
	@%p71 bra 	$L__BB1_38;
	ld.global.f32 	%f46, [%rd3];
	ld.shared.f32 	%f47, [%r373+16];
	ld.shared.f32 	%f48, [%r60+288];
	fma.rn.f32 	%f49, %f46, %f47, %f48;
	st.shared.f32 	[%r60+288], %f49;
$L__BB1_38:
	setp.gt.u32 	%p72, %r374, 148;
	or.pred  	%p74, %p57, %p72;
	@%p74 bra 	$L__BB1_40;
	ld.global.f32 	%f50, [%rd3];
	ld.shared.f32 	%f51, [%r373+20];
	ld.shared.f32 	%f52, [%r60+292];
	fma.rn.f32 	%f53, %f50, %f51, %f52;
	st.shared.f32 	[%r60+292], %f53;
$L__BB1_40:
	add.s32 	%r374, %r374, 2;
	add.s32 	%r373, %r373, 128;
	setp.lt.u32 	%p75, %r374, %r39;
	@%p75 bra 	$L__BB1_24;
$L__BB1_41:
	bar.sync 	0;
	mov.b32 	%r371, 2;
	mov.pred 	%p82, 0;
	@%p2 bra 	$L__BB1_13;
	mov.b32 	%r370, 2;
	mov.pred 	%p81, 0;
	@%p1 bra 	$L__BB1_12;
	setp.eq.s16 	%p78, %rs6, 2;
	@%p78 bra 	$L__BB1_46;
	neg.s32 	%r375, %r29;
	mov.u32 	%r292, _ZZ32deconv_kernel_share_filter_tiledILi150ELi4ELi4EEvPfS0_S0_9FmapShape11FilterShapeS1_iE12ofmap_shared;
$L__BB1_45:
	.pragma "nounroll";
	div.u32 	%r283, %r377, %r28;
	mul.lo.s32 	%r284, %r283, %r28;
	sub.s32 	%r285, %r377, %r284;
	div.u32 	%r286, %r285, %r3;
	rem.u32 	%r287, %r377, %r3;
	add.s32 	%r288, %r283, %r81;
	mad.lo.s32 	%r289, %r288, %r3, %r286;
	mad.lo.s32 	%r290, %r289, %r3, %r287;
	mul.wide.u32 	%rd19, %r290, 4;
	add.s64 	%rd20, %rd2, %rd19;
	shl.b32 	%r291, %r283, 8;
	add.s32 	%r293, %r292, %r291;
	shl.b32 	%r294, %r286, 5;
	add.s32 	%r295, %r293, %r294;
	shl.b32 	%r296, %r287, 2;
	add.s32 	%r297, %r295, %r296;
	ld.shared.f32 	%f54, [%r297];
	atom.global.add.f32 	%f55, [%rd20], %f54;
	add.s32 	%r377, %r377, %r7;
	add.s32 	%r375, %r375, 1;
	setp.ne.s32 	%p79, %r375, 0;
	@%p79 bra 	$L__BB1_45;
$L__BB1_46:
	shl.b32 	%r298, %r7, 1;
	add.s32 	%r380, %r377, %r298;
	shl.b32 	%r70, %r7, 2;
	mad.lo.s32 	%r379, %r7, 3, %r377;
	add.s32 	%r378, %r7, %r377;
$L__BB1_47:
	div.u32 	%r299, %r377, %r28;
	mul.lo.s32 	%r300, %r299, %r28;
	sub.s32 	%r301, %r377, %r300;
	div.u32 	%r302, %r301, %r3;
	rem.u32 	%r303, %r377, %r3;
	add.s32 	%r304, %r299, %r81;
	mad.lo.s32 	%r305, %r304, %r3, %r302;
	mad.lo.s32 	%r306, %r305, %r3, %r303;
	mul.wide.u32 	%rd21, %r306, 4;
	add.s64 	%rd22, %rd2, %rd21;
	shl.b32 	%r307, %r299, 8;
	mov.u32 	%r308, _ZZ32deconv_kernel_share_filter_tiledILi150ELi4ELi4EEvPfS0_S0_9FmapShape11FilterShapeS1_iE12ofmap_shared;
	add.s32 	%r309, %r308, %r307;
	shl.b32 	%r310, %r302, 5;
	add.s32 	%r311, %r309, %r310;
	shl.b32 	%r312, %r303, 2;
	add.s32 	%r313, %r311, %r312;
	ld.shared.f32 	%f56, [%r313];
	atom.global.add.f32 	%f57, [%rd22], %f56;
	add.s32 	%r314, %r377, %r7;
	div.u32 	%r315, %r378, %r28;
	mul.lo.s32 	%r316, %r315, %r28;
	sub.s32 	%r317, %r378, %r316;
	div.u32 	%r318, %r317, %r3;
	rem.u32 	%r319, %r378, %r3;
	add.s32 	%r320, %r315, %r81;
	mad.lo.s32 	%r321, %r320, %r3, %r318;
	mad.lo.s32 	%r322, %r321, %r3, %r319;
	mul.wide.u32 	%rd23, %r322, 4;
	add.s64 	%rd24, %rd2, %rd23;
	shl.b32 	%r323, %r315, 8;
	add.s32 	%r324, %r308, %r323;
	shl.b32 	%r325, %r318, 5;
	add.s32 	%r326, %r324, %r325;
	shl.b32 	%r327, %r319, 2;
	add.s32 	%r328, %r326, %r327;
	ld.shared.f32 	%f58, [%r328];
	atom.global.add.f32 	%f59, [%rd24], %f58;
	add.s32 	%r329, %r314, %r7;
	div.u32 	%r330, %r380, %r28;
	mul.lo.s32 	%r331, %r330, %r28;
	sub.s32 	%r332, %r380, %r331;
	div.u32 	%r333, %r332, %r3;
	rem.u32 	%r334, %r380, %r3;
	add.s32 	%r335, %r330, %r81;
	mad.lo.s32 	%r336, %r335, %r3, %r333;
	mad.lo.s32 	%r337, %r336, %r3, %r334;
	mul.wide.u32 	%rd25, %r337, 4;
	add.s64 	%rd26, %rd2, %rd25;
	shl.b32 	%r338, %r330, 8;
	add.s32 	%r339, %r308, %r338;
	shl.b32 	%r340, %r333, 5;
	add.s32 	%r341, %r339, %r340;
	shl.b32 	%r342, %r334, 2;
	add.s32 	%r343, %r341, %r342;
	ld.shared.f32 	%f60, [%r343];
	atom.global.add.f32 	%f61, [%rd26], %f60;
	add.s32 	%r344, %r329, %r7;
	div.u32 	%r345, %r379, %r28;
	mul.lo.s32 	%r346, %r345, %r28;
	sub.s32 	%r347, %r379, %r346;
	div.u32 	%r348, %r347, %r3;
	rem.u32 	%r349, %r379, %r3;
	add.s32 	%r350, %r345, %r81;
	mad.lo.s32 	%r351, %r350, %r3, %r348;
	mad.lo.s32 	%r352, %r351, %r3, %r349;
	mul.wide.u32 	%rd27, %r352, 4;
	add.s64 	%rd28, %rd2, %rd27;
	shl.b32 	%r353, %r345, 8;
	add.s32 	%r354, %r308, %r353;
	shl.b32 	%r355, %r348, 5;
	add.s32 	%r356, %r354, %r355;
	shl.b32 	%r357, %r349, 2;
	add.s32 	%r358, %r356, %r357;
	ld.shared.f32 	%f62, [%r358];
	atom.global.add.f32 	%f63, [%rd28], %f62;
	add.s32 	%r377, %r344, %r7;
	add.s32 	%r380, %r380, %r70;
	add.s32 	%r379, %r379, %r70;
	add.s32 	%r378, %r378, %r70;
	setp.lt.u32 	%p80, %r377, 9600;
	@%p80 bra 	$L__BB1_47;
	ret;

}
	// .globl	_Z32deconv_kernel_share_filter_tiledILi106ELi4ELi4EEvPfS0_S0_9FmapShape11FilterShapeS1_i
.visible .entry _Z32deconv_kernel_share_filter_tiledILi106ELi4ELi4EEvPfS0_S0_9FmapShape11FilterShapeS1_i(
	.param .u64 .ptr .align 1 _Z32deconv_kernel_share_filter_tiledILi106ELi4ELi4EEvPfS0_S0_9FmapShape11FilterShapeS1_i_param_0,
	.param .u64 .ptr .align 1 _Z32deconv_kernel_share_filter_tiledILi106ELi4ELi4EEvPfS0_S0_9FmapShape11FilterShapeS1_i_param_1,
	.param .u64 .ptr .align 1 _Z32deconv_kernel_share_filter_tiledILi106ELi4ELi4EEvPfS0_S0_9FmapShape11FilterShapeS1_i_param_2,
	.param .align 4 .b8 _Z32deconv_kernel_share_filter_tiledILi106ELi4ELi4EEvPfS0_S0_9FmapShape11FilterShapeS1_i_param_3[8],
	.param .align 4 .b8 _Z32deconv_kernel_share_filter_tiledILi106ELi4ELi4EEvPfS0_S0_9FmapShape11FilterShapeS1_i_param_4[12],
	.param .align 4 .b8 _Z32deconv_kernel_share_filter_tiledILi106ELi4ELi4EEvPfS0_S0_9FmapShape11FilterShapeS1_i_param_5[8],
	.param .u32 _Z32deconv_kernel_share_filter_tiledILi106ELi4ELi4EEvPfS0_S0_9FmapShape11FilterShapeS1_i_param_6
)
{
	.reg .pred 	%p<84>;
	.reg .b16 	%rs<10>;
	.reg .b32 	%r<389>;
	.reg .b32 	%f<64>;
	.reg .b64 	%rd<29>;
	// demoted variable
	.shared .align 4 .b8 _ZZ32deconv_kernel_share_filter_tiledILi106ELi4ELi4EEvPfS0_S0_9FmapShape11FilterShapeS1_iE13filter_shared[6784];
	// demoted variable
	.shared .align 4 .b8 _ZZ32deconv_kernel_share_filter_tiledILi106ELi4ELi4EEvPfS0_S0_9FmapShape11FilterShapeS1_iE12ofmap_shared[27136];
	ld.param.u64 	%rd4, [_Z32deconv_kernel_share_filter_tiledILi106ELi4ELi4EEvPfS0_S0_9FmapShape11FilterShapeS1_i_param_0];
	ld.param.u32 	%r3, [_Z32deconv_kernel_share_filter_tiledILi106ELi4ELi4EEvPfS0_S0_9FmapShape11FilterShapeS1_i_param_5+4];
	ld.param.u32 	%r84, [_Z32deconv_kernel_share_filter_tiledILi106ELi4ELi4EEvPfS0_S0_9FmapShape11FilterShapeS1_i_param_4+4];
	ld.param.u32 	%r2, [_Z32deconv_kernel_share_filter_tiledILi106ELi4ELi4EEvPfS0_S0_9FmapShape11FilterShapeS1_i_param_4+8];
	ld.param.u32 	%r1, [_Z32deconv_kernel_share_filter_tiledILi106ELi4ELi4EEvPfS0_S0_9FmapShape11FilterShapeS1_i_param_3+4];
	ld.param.u64 	%rd5, [_Z32deconv_kernel_share_filter_tiledILi106ELi4ELi4EEvPfS0_S0_9FmapShape11FilterShapeS1_i_param_1];
	ld.param.u64 	%rd6, [_Z32deconv_kernel_share_filter_tiledILi106ELi4ELi4EEvPfS0_S0_9FmapShape11FilterShapeS1_i_param_2];
	ld.param.u32 	%r83, [_Z32deconv_kernel_share_filter_tiledILi106ELi4ELi4EEvPfS0_S0_9FmapShape11FilterShapeS1_i_param_6];
	cvta.to.global.u64 	%rd1, %rd5;
	cvta.to.global.u64 	%rd2, %rd6;
	mov.u32 	%r384, %tid.x;
	mul.lo.s32 	%r5, %r1, %r1;
	mov.u32 	%r6, %ctaid.x;
	mov.u32 	%r7, %ntid.x;
	div.u32 	%r85, %r7, %r5;
	cvt.u16.u32 	%rs3, %r85;
	add.s16 	%rs4, %rs3, 105;
	div.u16 	%rs1, %rs4, %rs3;
	mul.lo.s32 	%r8, %r2, %r2;
	mad.lo.s32 	%r9, %r84, %r6, %r83;
	add.s32 	%r10, %r384, %r7;
	max.u32 	%r86, %r10, 1696;
	setp.lt.u32 	%p5, %r10, 1696;
	selp.u32 	%r87, 1, 0, %p5;
	add.s32 	%r88, %r10, %r87;
	sub.s32 	%r89, %r86, %r88;
	div.u32 	%r90, %r89, %r7;
	add.s32 	%r11, %r90, %r87;
	and.b32  	%r91, %r11, 3;
	setp.eq.s32 	%p6, %r91, 3;
	mov.u32 	%r368, %r384;
	@%p6 bra 	$L__BB2_3;
	add.s32 	%r92, %r11, 1;
	and.b32  	%r93, %r92, 3;
	neg.s32 	%r366, %r93;
	mov.u32 	%r368, %r384;
$L__BB2_2:
	.pragma "nounroll";
	div.u32 	%r94, %r368, %r8;
	mul.lo.s32 	%r95, %r94, %r8;
	sub.s32 	%r96, %r368, %r95;
	div.u32 	%r97, %r96, %r2;
	rem.u32 	%r98, %r368, %r2;
	add.s32 	%r99, %r9, %r94;
	mad.lo.s32 	%r100, %r99, %r2, %r97;
	mad.lo.s32 	%r101, %r100, %r2, %r98;
	mul.wide.u32 	%rd7, %r101, 4;
	add.s64 	%rd8, %rd1, %rd7;
	ld.global.f32 	%f1, [%rd8];
	shl.b32 	%r102, %r94, 6;
	mov.u32 	%r103, _ZZ32deconv_kernel_share_filter_tiledILi106ELi4ELi4EEvPfS0_S0_9FmapShape11FilterShapeS1_iE13filter_shared;
	add.s32 	%r104, %r103, %r102;
	shl.b32 	%r105, %r97, 4;
	add.s32 	%r106, %r104, %r105;
	shl.b32 	%r107, %r98, 2;
	add.s32 	%r108, %r106, %r107;
	st.shared.f32 	[%r108], %f1;
	add.s32 	%r368, %r368, %r7;
	add.s32 	%r366, %r366, 1;
	setp.ne.s32 	%p7, %r366, 0;
	@%p7 bra 	$L__BB2_2;
$L__BB2_3:
	setp.lt.u32 	%p8, %r11, 3;
	@%p8 bra 	$L__BB2_6;
	shl.b32 	%r109, %r7, 1;
	add.s32 	%r371, %r368, %r109;
	shl.b32 	%r19, %r7, 2;
	mad.lo.s32 	%r370, %r7, 3, %r368;
	add.s32 	%r369, %r7, %r368;
$L__BB2_5:
	div.u32 	%r110, %r368, %r8;
	mul.lo.s32 	%r111, %r110, %r8;
	sub.s32 	%r112, %r368, %r111;
	div.u32 	%r113, %r112, %r2;
	rem.u32 	%r114, %r368, %r2;
	add.s32 	%r115, %r9, %r110;
	mad.lo.s32 	%r116, %r115, %r2, %r113;
	mad.lo.s32 	%r117, %r116, %r2, %r114;
	mul.wide.u32 	%rd9, %r117, 4;
	add.s64 	%rd10, %rd1, %rd9;
	ld.global.f32 	%f2, [%rd10];
	shl.b32 	%r118, %r110, 6;
	mov.u32 	%r119, _ZZ32deconv_kernel_share_filter_tiledILi106ELi4ELi4EEvPfS0_S0_9FmapShape11FilterShapeS1_iE13filter_shared;
	add.s32 	%r120, %r119, %r118;
	shl.b32 	%r121, %r113, 4;
	add.s32 	%r122, %r120, %r121;
	shl.b32 	%r123, %r114, 2;
	add.s32 	%r124, %r122, %r123;
	st.shared.f32 	[%r124], %f2;
	add.s32 	%r125, %r368, %r7;
	div.u32 	%r126, %r369, %r8;
	mul.lo.s32 	%r127, %r126, %r8;
	sub.s32 	%r128, %r369, %r127;
	div.u32 	%r129, %r128, %r2;
	rem.u32 	%r130, %r369, %r2;
	add.s32 	%r131, %r9, %r126;
	mad.lo.s32 	%r132, %r131, %r2, %r129;
	mad.lo.s32 	%r133, %r132, %r2, %r130;
	mul.wide.u32 	%rd11, %r133, 4;
	add.s64 	%rd12, %rd1, %rd11;
	ld.global.f32 	%f3, [%rd12];
	shl.b32 	%r134, %r126, 6;
	add.s32 	%r135, %r119, %r134;
	shl.b32 	%r136, %r129, 4;
	add.s32 	%r137, %r135, %r136;
	shl.b32 	%r138, %r130, 2;
	add.s32 	%r139, %r137, %r138;
	st.shared.f32 	[%r139], %f3;
	add.s32 	%r140, %r125, %r7;
	div.u32 	%r141, %r371, %r8;
	mul.lo.s32 	%r142, %r141, %r8;
	sub.s32 	%r143, %r371, %r142;
	div.u32 	%r144, %r143, %r2;
	rem.u32 	%r145, %r371, %r2;
	add.s32 	%r146, %r9, %r141;
	mad.lo.s32 	%r147, %r146, %r2, %r144;
	mad.lo.s32 	%r148, %r147, %r2, %r145;
	mul.wide.u32 	%rd13, %r148, 4;
	add.s64 	%rd14, %rd1, %rd13;
	ld.global.f32 	%f4, [%rd14];
	shl.b32 	%r149, %r141, 6;
	add.s32 	%r150, %r119, %r149;
	shl.b32 	%r151, %r144, 4;
	add.s32 	%r152, %r150, %r151;
	shl.b32 	%r153, %r145, 2;
	add.s32 	%r154, %r152, %r153;
	st.shared.f32 	[%r154], %f4;
	add.s32 	%r155, %r140, %r7;
	div.u32 	%r156, %r370, %r8;
	mul.lo.s32 	%r157, %r156, %r8;
	sub.s32 	%r158, %r370, %r157;
	div.u32 	%r159, %r158, %r2;
	rem.u32 	%r160, %r370, %r2;
	add.s32 	%r161, %r9, %r156;
	mad.lo.s32 	%r162, %r161, %r2, %r159;
	mad.lo.s32 	%r163, %r162, %r2, %r160;
	mul.wide.u32 	%rd15, %r163, 4;
	add.s64 	%rd16, %rd1, %rd15;
	ld.global.f32 	%f5, [%rd16];
	shl.b32 	%r164, %r156, 6;
	add.s32 	%r165, %r119, %r164;
	shl.b32 	%r166, %r159, 4;
	add.s32 	%r167, %r165, %r166;
	shl.b32 	%r168, %r160, 2;
	add.s32 	%r169, %r167, %r168;
	st.shared.f32 	[%r169], %f5;
	add.s32 	%r368, %r155, %r7;
	add.s32 	%r371, %r371, %r19;
	add.s32 	%r370, %r370, %r19;
	add.s32 	%r369, %r369, %r19;
	setp.lt.u32 	%p9, %r368, 1696;
	@%p9 bra 	$L__BB2_5;
$L__BB2_6:
	mul.lo.s32 	%r30, %r3, %r3;
	cvt.u16.u32 	%rs5, %r10;
	sub.s16 	%rs6, 6783, %rs5;
	cvt.u16.u32 	%rs7, %r7;
	div.u16 	%rs8, %rs6, %rs7;
	and.b16  	%rs2, %rs8, 3;
	xor.b16  	%rs9, %rs2, 2;
	cvt.u32.u16 	%r31, %rs9;
	setp.eq.s16 	%p10, %rs2, 2;
	mov.u32 	%r375, %r384;
	@%p10 bra 	$L__BB2_9;
	neg.s32 	%r373, %r31;
	mov.u32 	%r375, %r384;
$L__BB2_8:
	.pragma "nounroll";
	div.u32 	%r170, %r375, %r30;
	mul.lo.s32 	%r171, %r170, %r30;
	sub.s32 	%r172, %r375, %r171;
	div.u32 	%r173, %r172, %r3;
	rem.u32 	%r174, %r375, %r3;
	shl.b32 	%r175, %r170, 8;
	mov.u32 	%r176, _ZZ32deconv_kernel_share_filter_tiledILi106ELi4ELi4EEvPfS0_S0_9FmapShape11FilterShapeS1_iE12ofmap_shared;
	add.s32 	%r177, %r176, %r175;
	shl.b32 	%r178, %r173, 5;
	add.s32 	%r179, %r177, %r178;
	shl.b32 	%r180, %r174, 2;
	add.s32 	%r181, %r179, %r180;
	mov.b32 	%r182, 0;
	st.shared.u32 	[%r181], %r182;
	add.s32 	%r375, %r375, %r7;
	add.s32 	%r373, %r373, 1;
	setp.ne.s32 	%p11, %r373, 0;
	@%p11 bra 	$L__BB2_8;
$L__BB2_9:
	mov.u32 	%r189, _ZZ32deconv_kernel_share_filter_tiledILi106ELi4ELi4EEvPfS0_S0_9FmapShape11FilterShapeS1_iE12ofmap_shared;
$L__BB2_10:
	div.u32 	%r183, %r375, %r30;
	mul.lo.s32 	%r184, %r183, %r30;
	sub.s32 	%r185, %r375, %r184;
	div.u32 	%r186, %r185, %r3;
	rem.u32 	%r187, %r375, %r3;
	shl.b32 	%r188, %r183, 8;
	add.s32 	%r190, %r189, %r188;
	shl.b32 	%r191, %r186, 5;
	add.s32 	%r192, %r190, %r191;
	shl.b32 	%r193, %r187, 2;
	add.s32 	%r194, %r192, %r193;
	mov.b32 	%r195, 0;
	st.shared.u32 	[%r194], %r195;
	add.s32 	%r196, %r375, %r7;
	div.u32 	%r197, %r196, %r30;
	mul.lo.s32 	%r198, %r197, %r30;
	sub.s32 	%r199, %r196, %r198;
	div.u32 	%r200, %r199, %r3;
	rem.u32 	%r201, %r196, %r3;
	shl.b32 	%r202, %r197, 8;
	add.s32 	%r203, %r189, %r202;
	shl.b32 	%r204, %r200, 5;
	add.s32 	%r205, %r203, %r204;
	shl.b32 	%r206, %r201, 2;
	add.s32 	%r207, %r205, %r206;
	st.shared.u32 	[%r207], %r195;
	add.s32 	%r208, %r196, %r7;
	div.u32 	%r209, %r208, %r30;
	mul.lo.s32 	%r210, %r209, %r30;
	sub.s32 	%r211, %r208, %r210;
	div.u32 	%r212, %r211, %r3;
	rem.u32 	%r213, %r208, %r3;
	shl.b32 	%r214, %r209, 8;
	add.s32 	%r215, %r189, %r214;
	shl.b32 	%r216, %r212, 5;
	add.s32 	%r217, %r215, %r216;
	shl.b32 	%r218, %r213, 2;
	add.s32 	%r219, %r217, %r218;
	st.shared.u32 	[%r219], %r195;
	add.s32 	%r220, %r208, %r7;
	div.u32 	%r221, %r220, %r30;
	mul.lo.s32 	%r222, %r221, %r30;
	sub.s32 	%r223, %r220, %r222;
	div.u32 	%r224, %r223, %r3;
	rem.u32 	%r225, %r220, %r3;
	shl.b32 	%r226, %r221, 8;
	add.s32 	%r227, %r189, %r226;
	shl.b32 	%r228, %r224, 5;
	add.s32 	%r229, %r227, %r228;
	shl.b32 	%r230, %r225, 2;
	add.s32 	%r231, %r229, %r230;
	st.shared.u32 	[%r231], %r195;
	add.s32 	%r375, %r220, %r7;
	setp.lt.u32 	%p12, %r375, 6784;
	@%p12 bra 	$L__BB2_10;
	div.u32 	%r233, %r384, %r5;
	mul.lo.s32 	%r234, %r233, %r5;
	sub.s32 	%r235, %r384, %r234;
	div.u32 	%r236, %r235, %r1;
	rem.u32 	%r237, %r384, %r1;
	add.s32 	%r238, %r2, -1;
	shr.u32 	%r239, %r238, 1;
	cvt.u32.u16 	%r240, %rs1;
	bar.sync 	0;
	mad.lo.s32 	%r241, %r1, %r6, %r236;
	mad.lo.s32 	%r242, %r241, %r1, %r237;
	mul.lo.s32 	%r40, %r233, %r240;
	add.s32 	%r41, %r40, %r240;
	shl.b32 	%r243, %r236, 1;
	sub.s32 	%r42, %r243, %r239;
	shl.b32 	%r244, %r237, 1;
	sub.s32 	%r43, %r244, %r239;
	cvta.to.global.u64 	%rd17, %rd4;
	mul.wide.u32 	%rd18, %r242, 4;
	add.s64 	%rd3, %rd17, %rd18;
	and.b32  	%r44, %r240, 1;
	add.s32 	%r45, %r40, 1;
	mov.b32 	%r377, 0;
	mov.pred 	%p82, -1;
$L__BB2_12:
	mov.pred 	%p1, %p82;
	add.s32 	%r47, %r42, %r377;
	shl.b32 	%r246, %r40, 6;
	mov.u32 	%r247, _ZZ32deconv_kernel_share_filter_tiledILi106ELi4ELi4EEvPfS0_S0_9FmapShape11FilterShapeS1_iE13filter_shared;
	shl.b32 	%r248, %r377, 4;
	add.s32 	%r249, %r247, %r248;
	add.s32 	%r48, %r249, %r246;
	shl.b32 	%r250, %r40, 8;
	mov.u32 	%r251, _ZZ32deconv_kernel_share_filter_tiledILi106ELi4ELi4EEvPfS0_S0_9FmapShape11FilterShapeS1_iE12ofmap_shared;
	add.s32 	%r252, %r251, %r250;
	shl.b32 	%r253, %r47, 5;
	add.s32 	%r49, %r252, %r253;
	add.s32 	%r50, %r47, 1;
	add.s32 	%r51, %r249, 64;
	mov.b32 	%r378, 0;
	mov.pred 	%p83, -1;
$L__BB2_13:
	mov.pred 	%p2, %p83;
	setp.eq.s32 	%p15, %r44, 0;
	mov.u32 	%r381, %r40;
	@%p15 bra 	$L__BB2_22;
	setp.gt.u32 	%p16, %r40, 105;
	add.s32 	%r53, %r43, %r378;
	or.b32  	%r255, %r53, %r47;
	setp.lt.s32 	%p17, %r255, 0;
	max.u32 	%r256, %r53, %r47;
	setp.ge.u32 	%p18, %r256, %r3;
	or.pred  	%p19, %p18, %p17;
	shl.b32 	%r257, %r378, 2;
	add.s32 	%r54, %r48, %r257;
	shl.b32 	%r258, %r53, 2;
	add.s32 	%r55, %r49, %r258;
	or.pred  	%p20, %p19, %p16;
	@%p20 bra 	$L__BB2_16;
	ld.global.f32 	%f6, [%rd3];
	ld.shared.f32 	%f7, [%r54];
	ld.shared.f32 	%f8, [%r55];
	fma.rn.f32 	%f9, %f6, %f7, %f8;
	st.shared.f32 	[%r55], %f9;
$L__BB2_16:
	add.s32 	%r56, %r53, 1;
	or.b32  	%r260, %r56, %r47;
	setp.lt.s32 	%p22, %r260, 0;
	max.u32 	%r261, %r56, %r47;
	setp.ge.u32 	%p23, %r261, %r3;
	or.pred  	%p24, %p23, %p22;
	or.pred  	%p25, %p24, %p16;
	@%p25 bra 	$L__BB2_18;
	ld.global.f32 	%f10, [%rd3];
	ld.shared.f32 	%f11, [%r54+4];
	ld.shared.f32 	%f12, [%r55+4];
	fma.rn.f32 	%f13, %f10, %f11, %f12;
	st.shared.f32 	[%r55+4], %f13;
$L__BB2_18:
	or.b32  	%r262, %r53, %r50;
	setp.gt.u32 	%p26, %r40, 105;
	setp.lt.s32 	%p27, %r262, 0;
	max.u32 	%r264, %r53, %r50;
	setp.ge.u32 	%p28, %r264, %r3;
	or.pred  	%p29, %p28, %p27;
	or.pred  	%p30, %p29, %p26;
	@%p30 bra 	$L__BB2_20;
	ld.global.f32 	%f14, [%rd3];
	ld.shared.f32 	%f15, [%r54+16];
	ld.shared.f32 	%f16, [%r55+32];
	fma.rn.f32 	%f17, %f14, %f15, %f16;
	st.shared.f32 	[%r55+32], %f17;
$L__BB2_20:
	or.b32  	%r265, %r56, %r50;
	setp.lt.s32 	%p32, %r265, 0;
	max.u32 	%r267, %r56, %r50;
	setp.ge.u32 	%p33, %r267, %r3;
	or.pred  	%p34, %p33, %p32;
	or.pred  	%p35, %p34, %p26;
	mov.u32 	%r381, %r45;
	@%p35 bra 	$L__BB2_22;
	ld.global.f32 	%f18, [%rd3];
	ld.shared.f32 	%f19, [%r54+20];
	ld.shared.f32 	%f20, [%r55+36];
	fma.rn.f32 	%f21, %f18, %f19, %f20;
	st.shared.f32 	[%r55+36], %f21;
$L__BB2_22:
	setp.eq.s16 	%p36, %rs1, 1;
	@%p36 bra 	$L__BB2_41;
	setp.lt.u32 	%p37, %r50, %r3;
	setp.lt.u32 	%p38, %r47, %r3;
	add.s32 	%r58, %r43, %r378;
	add.s32 	%r268, %r58, 1;
	or.b32  	%r269, %r268, %r50;
	or.b32  	%r270, %r268, %r47;
	setp.gt.s32 	%p39, %r270, -1;
	setp.lt.u32 	%p40, %r268, %r3;
	and.pred  	%p41, %p40, %p38;
	and.pred  	%p3, %p41, %p39;
	setp.gt.s32 	%p42, %r269, -1;
	and.pred  	%p43, %p40, %p37;
	and.pred  	%p4, %p43, %p42;
	shl.b32 	%r271, %r381, 6;
	shl.b32 	%r272, %r378, 2;
	add.s32 	%r273, %r271, %r272;
	add.s32 	%r380, %r51, %r273;
$L__BB2_24:
	setp.gt.u32 	%p44, %r381, 105;
	shl.b32 	%r274, %r381, 8;
	mov.u32 	%r275, _ZZ32deconv_kernel_share_filter_tiledILi106ELi4ELi4EEvPfS0_S0_9FmapShape11FilterShapeS1_iE12ofmap_shared;
	add.s32 	%r276, %r275, %r274;
	shl.b32 	%r277, %r47, 5;
	add.s32 	%r278, %r276, %r277;
	or.b32  	%r279, %r58, %r47;
	setp.lt.s32 	%p45, %r279, 0;
	max.u32 	%r280, %r58, %r47;
	setp.ge.u32 	%p46, %r280, %r3;
	or.pred  	%p47, %p46, %p45;
	shl.b32 	%r281, %r58, 2;
	add.s32 	%r62, %r278, %r281;
	or.pred  	%p48, %p47, %p44;
	@%p48 bra 	$L__BB2_26;
	ld.global.f32 	%f22, [%rd3];
	ld.shared.f32 	%f23, [%r380+-64];
	ld.shared.f32 	%f24, [%r62];
	fma.rn.f32 	%f25, %f22, %f23, %f24;
	st.shared.f32 	[%r62], %f25;
$L__BB2_26:
	setp.gt.u32 	%p49, %r381, 105;
	not.pred 	%p50, %p3;
	or.pred  	%p51, %p50, %p49;
	@%p51 bra 	$L__BB2_28;
	ld.global.f32 	%f26, [%rd3];
	ld.shared.f32 	%f27, [%r380+-60];
	ld.shared.f32 	%f28, [%r62+4];
	fma.rn.f32 	%f29, %f26, %f27, %f28;
	st.shared.f32 	[%r62+4], %f29;
$L__BB2_28:
	setp.gt.u32 	%p52, %r381, 105;
	or.b32  	%r282, %r58, %r50;
	setp.lt.s32 	%p53, %r282, 0;
	max.u32 	%r283, %r58, %r50;
	setp.ge.u32 	%p54, %r283, %r3;
	or.pred  	%p55, %p54, %p53;
	or.pred  	%p56, %p55, %p52;
	@%p56 bra 	$L__BB2_30;
	ld.global.f32 	%f30, [%rd3];
	ld.shared.f32 	%f31, [%r380+-48];
	ld.shared.f32 	%f32, [%r62+32];
	fma.rn.f32 	%f33, %f30, %f31, %f32;
	st.shared.f32 	[%r62+32], %f33;
$L__BB2_30:
	setp.gt.u32 	%p57, %r381, 105;
	not.pred 	%p58, %p4;
	or.pred  	%p59, %p58, %p57;
	@%p59 bra 	$L__BB2_32;
	ld.global.f32 	%f34, [%rd3];
	ld.shared.f32 	%f35, [%r380+-44];
	ld.shared.f32 	%f36, [%r62+36];
	fma.rn.f32 	%f37, %f34, %f35, %f36;
	st.shared.f32 	[%r62+36], %f37;
$L__BB2_32:
	setp.gt.u32 	%p60, %r381, 104;
	or.b32  	%r284, %r58, %r47;
	setp.lt.s32 	%p61, %r284, 0;
	max.u32 	%r285, %r58, %r47;
	setp.ge.u32 	%p62, %r285, %r3;
	or.pred  	%p63, %p62, %p61;
	or.pred  	%p64, %p63, %p60;
	@%p64 bra 	$L__BB2_34;
	ld.global.f32 	%f38, [%rd3];
	ld.shared.f32 	%f39, [%r380];
	ld.shared.f32 	%f40, [%r62+256];
	fma.rn.f32 	%f41, %f38, %f39, %f40;
	st.shared.f32 	[%r62+256], %f41;
$L__BB2_34:
	setp.gt.u32 	%p65, %r381, 104;
	or.pred  	%p67, %p50, %p65;
	@%p67 bra 	$L__BB2_36;
	ld.global.f32 	%f42, [%rd3];
	ld.shared.f32 	%f43, [%r380+4];
	ld.shared.f32 	%f44, [%r62+260];
	fma.rn.f32 	%f45, %f42, %f43, %f44;
	st.shared.f32 	[%r62+260], %f45;
$L__BB2_36:
	setp.gt.u32 	%p68, %r381, 104;
	or.b32  	%r286, %r58, %r50;
	setp.lt.s32 	%p69, %r286, 0;
	max.u32 	%r287, %r58, %r50;
	setp.ge.u32 	%p70, %r287, %r3;
	or.pred  	%p71, %p70, %p69;
	or.pred  	%p72, %p71, %p68;
	@%p72 bra 	$L__BB2_38;
	ld.global.f32 	%f46, [%rd3];
	ld.shared.f32 	%f47, [%r380+16];
	ld.shared.f32 	%f48, [%r62+288];
	fma.rn.f32 	%f49, %f46, %f47, %f48;
	st.shared.f32 	[%r62+288], %f49;
$L__BB2_38:
	setp.gt.u32 	%p73, %r381, 104;
	or.pred  	%p75, %p58, %p73;
	@%p75 bra 	$L__BB2_40;
	ld.global.f32 	%f50, [%rd3];
	ld.shared.f32 	%f51, [%r380+20];
	ld.shared.f32 	%f52, [%r62+292];
	fma.rn.f32 	%f53, %f50, %f51, %f52;
	st.shared.f32 	[%r62+292], %f53;
$L__BB2_40:
	add.s32 	%r381, %r381, 2;
	add.s32 	%r380, %r380, 128;
	setp.lt.u32 	%p76, %r381, %r41;
	@%p76 bra 	$L__BB2_24;
$L__BB2_41:
	bar.sync 	0;
	mov.b32 	%r378, 2;
	mov.pred 	%p83, 0;
	@%p2 bra 	$L__BB2_13;
	mov.b32 	%r377, 2;
	mov.pred 	%p82, 0;
	@%p1 bra 	$L__BB2_12;
	setp.eq.s16 	%p79, %rs2, 2;
	@%p79 bra 	$L__BB2_46;
	neg.s32 	%r382, %r31;
	mov.u32 	%r299, _ZZ32deconv_kernel_share_filter_tiledILi106ELi4ELi4EEvPfS0_S0_9FmapShape11FilterShapeS1_iE12ofmap_shared;
$L__BB2_45:
	.pragma "nounroll";
	div.u32 	%r290, %r384, %r30;
	mul.lo.s32 	%r291, %r290, %r30;
	sub.s32 	%r292, %r384, %r291;
	div.u32 	%r293, %r292, %r3;
	rem.u32 	%r294, %r384, %r3;
	add.s32 	%r295, %r290, %r83;
	mad.lo.s32 	%r296, %r295, %r3, %r293;
	mad.lo.s32 	%r297, %r296, %r3, %r294;
	mul.wide.u32 	%rd19, %r297, 4;
	add.s64 	%rd20, %rd2, %rd19;
	shl.b32 	%r298, %r290, 8;
	add.s32 	%r300, %r299, %r298;
	shl.b32 	%r301, %r293, 5;
	add.s32 	%r302, %r300, %r301;
	shl.b32 	%r303, %r294, 2;
	add.s32 	%r304, %r302, %r303;
	ld.shared.f32 	%f54, [%r304];
	atom.global.add.f32 	%f55, [%rd20], %f54;
	add.s32 	%r384, %r384, %r7;
	add.s32 	%r382, %r382, 1;
	setp.ne.s32 	%p80, %r382, 0;
	@%p80 bra 	$L__BB2_45;
$L__BB2_46:
	shl.b32 	%r305, %r7, 1;
	add.s32 	%r387, %r384, %r305;
	shl.b32 	%r72, %r7, 2;
	mad.lo.s32 	%r386, %r7, 3, %r384;
	add.s32 	%r385, %r7, %r384;
$L__BB2_47:
	div.u32 	%r306, %r384, %r30;
	mul.lo.s32 	%r307, %r306, %r30;
	sub.s32 	%r308, %r384, %r307;
	div.u32 	%r309, %r308, %r3;
	rem.u32 	%r310, %r384, %r3;
	add.s32 	%r311, %r306, %r83;
	mad.lo.s32 	%r312, %r311, %r3, %r309;
	mad.lo.s32 	%r313, %r312, %r3, %r310;
	mul.wide.u32 	%rd21, %r313, 4;
	add.s64 	%rd22, %rd2, %rd21;
	shl.b32 	%r314, %r306, 8;
	mov.u32 	%r315, _ZZ32deconv_kernel_share_filter_tiledILi106ELi4ELi4EEvPfS0_S0_9FmapShape11FilterShapeS1_iE12ofmap_shared;
	add.s32 	%r316, %r315, %r314;
	shl.b32 	%r317, %r309, 5;
	add.s32 	%r318, %r316, %r317;
	shl.b32 	%r319, %r310, 2;
	add.s32 	%r320, %r318, %r319;
	ld.shared.f32 	%f56, [%r320];
	atom.global.add.f32 	%f57, [%rd22], %f56;
	add.s32 	%r321, %r384, %r7;
	div.u32 	%r322, %r385, %r30;
	mul.lo.s32 	%r323, %r322, %r30;
	sub.s32 	%r324, %r385, %r323;
	div.u32 	%r325, %r324, %r3;
	rem.u32 	%r326, %r385, %r3;
	add.s32 	%r327, %r322, %r83;
	mad.lo.s32 	%r328, %r327, %r3, %r325;
	mad.lo.s32 	%r329, %r328, %r3, %r326;
	mul.wide.u32 	%rd23, %r329, 4;
	add.s64 	%rd24, %rd2, %rd23;
	shl.b32 	%r330, %r322, 8;
	add.s32 	%r331, %r315, %r330;
	shl.b32 	%r332, %r325, 5;
	add.s32 	%r333, %r331, %r332;
	shl.b32 	%r334, %r326, 2;
	add.s32 	%r335, %r333, %r334;
	ld.shared.f32 	%f58, [%r335];
	atom.global.add.f32 	%f59, [%rd24], %f58;
	add.s32 	%r336, %r321, %r7;
	div.u32 	%r337, %r387, %r30;
	mul.lo.s32 	%r338, %r337, %r30;
	sub.s32 	%r339, %r387, %r338;
	div.u32 	%r340, %r339, %r3;
	rem.u32 	%r341, %r387, %r3;
	add.s32 	%r342, %r337, %r83;
	mad.lo.s32 	%r343, %r342, %r3, %r340;
	mad.lo.s32 	%r344, %r343, %r3, %r341;
	mul.wide.u32 	%rd25, %r344, 4;
	add.s64 	%rd26, %rd2, %rd25;
	shl.b32 	%r345, %r337, 8;
	add.s32 	%r346, %r315, %r345;
	shl.b32 	%r347, %r340, 5;
	add.s32 	%r348, %r346, %r347;
	shl.b32 	%r349, %r341, 2;
	add.s32 	%r350, %r348, %r349;
	ld.shared.f32 	%f60, [%r350];
	atom.global.add.f32 	%f61, [%rd26], %f60;
	add.s32 	%r351, %r336, %r7;
	div.u32 	%r352, %r386, %r30;
	mul.lo.s32 	%r353, %r352, %r30;
	sub.s32 	%r354, %r386, %r353;
	div.u32 	%r355, %r354, %r3;
	rem.u32 	%r356, %r386, %r3;
	add.s32 	%r357, %r352, %r83;
	mad.lo.s32 	%r358, %r357, %r3, %r355;
	mad.lo.s32 	%r359, %r358, %r3, %r356;
	mul.wide.u32 	%rd27, %r359, 4;
	add.s64 	%rd28, %rd2, %rd27;
	shl.b32 	%r360, %r352, 8;
	add.s32 	%r361, %r315, %r360;
	shl.b32 	%r362, %r355, 5;
	add.s32 	%r363, %r361, %r362;
	shl.b32 	%r364, %r356, 2;
	add.s32 	%r365, %r363, %r364;
	ld.shared.f32 	%f62, [%r365];
	atom.global.add.f32 	%f63, [%rd28], %f62;
	add.s32 	%r384, %r351, %r7;
	add.s32 	%r387, %r387, %r72;
	add.s32 	%r386, %r386, %r72;
	add.s32 	%r385, %r385, %r72;
	setp.lt.u32 	%p81, %r384, 6784;
	@%p81 bra 	$L__BB2_47;
	ret;

}
	// .globl	_Z32deconv_kernel_share_filter_tiledILi45ELi4ELi8EEvPfS0_S0_9FmapShape11FilterShapeS1_i
.visible .entry _Z32deconv_kernel_share_filter_tiledILi45ELi4ELi8EEvPfS0_S0_9FmapShape11FilterShapeS1_i(
	.param .u64 .ptr .align 1 _Z32deconv_kernel_share_filter_tiledILi45ELi4ELi8EEvPfS0_S0_9FmapShape11FilterShapeS1_i_param_0,
	.param .u64 .ptr .align 1 _Z32deconv_kernel_share_filter_tiledILi45ELi4ELi8EEvPfS0_S0_9FmapShape11FilterShapeS1_i_param_1,
	.param .u64 .ptr .align 1 _Z32deconv_kernel_share_filter_tiledILi45ELi4ELi8EEvPfS0_S0_9FmapShape11FilterShapeS1_i_param_2,
	.param .align 4 .b8 _Z32deconv_kernel_share_filter_tiledILi45ELi4ELi8EEvPfS0_S0_9FmapShape11FilterShapeS1_i_param_3[8],
	.param .align 4 .b8 _Z32deconv_kernel_share_filter_tiledILi45ELi4ELi8EEvPfS0_S0_9FmapShape11FilterShapeS1_i_param_4[12],
	.param .align 4 .b8 _Z32deconv_kernel_share_filter_tiledILi45ELi4ELi8EEvPfS0_S0_9FmapShape11FilterShapeS1_i_param_5[8],
	.param .u32 _Z32deconv_kernel_share_filter_tiledILi45ELi4ELi8EEvPfS0_S0_9FmapShape11FilterShapeS1_i_param_6
)
{
	.reg .pred 	%p<85>;
	.reg .b16 	%rs<10>;
	.reg .b32 	%r<392>;
	.reg .b32 	%f<64>;
	.reg .b64 	%rd<29>;
	// demoted variable
	.shared .align 4 .b8 _ZZ32deconv_kernel_share_filter_tiledILi45ELi4ELi8EEvPfS0_S0_9FmapShape11FilterShapeS1_iE13filter_shared[2880];
	// demoted variable
	.shared .align 4 .b8 _ZZ32deconv_kernel_share_filter_tiledILi45ELi4ELi8EEvPfS0_S0_9FmapShape11FilterShapeS1_iE12ofmap_shared[46080];
	ld.param.u32 	%r84, [_Z32deconv_kernel_share_filter_tiledILi45ELi4ELi8EEvPfS0_S0_9FmapShape11FilterShapeS1_i_param_4+8];
	ld.param.u32 	%r83, [_Z32deconv_kernel_share_filter_tiledILi45ELi4ELi8EEvPfS0_S0_9FmapShape11FilterShapeS1_i_param_4+4];
	ld.param.u64 	%rd4, [_Z32deconv_kernel_share_filter_tiledILi45ELi4ELi8EEvPfS0_S0_9FmapShape11FilterShapeS1_i_param_0];
	ld.param.u32 	%r3, [_Z32deconv_kernel_share_filter_tiledILi45ELi4ELi8EEvPfS0_S0_9FmapShape11FilterShapeS1_i_param_5+4];
	ld.param.u32 	%r1, [_Z32deconv_kernel_share_filter_tiledILi45ELi4ELi8EEvPfS0_S0_9FmapShape11FilterShapeS1_i_param_3+4];
	ld.param.u64 	%rd5, [_Z32deconv_kernel_share_filter_tiledILi45ELi4ELi8EEvPfS0_S0_9FmapShape11FilterShapeS1_i_param_1];
	ld.param.u64 	%rd6, [_Z32deconv_kernel_share_filter_tiledILi45ELi4ELi8EEvPfS0_S0_9FmapShape11FilterShapeS1_i_param_2];
	ld.param.u32 	%r85, [_Z32deconv_kernel_share_filter_tiledILi45ELi4ELi8EEvPfS0_S0_9FmapShape11FilterShapeS1_i_param_6];
	cvta.to.global.u64 	%rd1, %rd5;
	cvta.to.global.u64 	%rd2, %rd6;
	mov.u32 	%r387, %tid.x;
	mul.lo.s32 	%r5, %r1, %r1;
	mov.u32 	%r6, %ctaid.x;
	mov.u32 	%r7, %ntid.x;
	div.u32 	%r86, %r7, %r5;
	cvt.u16.u32 	%rs3, %r86;
	add.s16 	%rs4, %rs3, 44;
	div.u16 	%rs1, %rs4, %rs3;
	setp.gt.u32 	%p5, %r387, 719;
	@%p5 bra 	$L__BB3_7;
	mul.lo.s32 	%r8, %r84, %r84;
	mad.lo.s32 	%r9, %r83, %r6, %r85;
	add.s32 	%r87, %r387, %r7;
	max.u32 	%r88, %r87, 720;
	setp.lt.u32 	%p6, %r87, 720;
	selp.u32 	%r89, 1, 0, %p6;
	add.s32 	%r90, %r87, %r89;
	sub.s32 	%r91, %r88, %r90;
	div.u32 	%r92, %r91, %r7;
	add.s32 	%r10, %r92, %r89;
	and.b32  	%r93, %r10, 3;
	setp.eq.s32 	%p7, %r93, 3;
	mov.u32 	%r371, %r387;
	@%p7 bra 	$L__BB3_4;
	add.s32 	%r94, %r10, 1;
	and.b32  	%r95, %r94, 3;
	neg.s32 	%r369, %r95;
	mov.u32 	%r371, %r387;
$L__BB3_3:
	.pragma "nounroll";
	div.u32 	%r96, %r371, %r8;
	mul.lo.s32 	%r97, %r96, %r8;
	sub.s32 	%r98, %r371, %r97;
	div.u32 	%r99, %r98, %r84;
	rem.u32 	%r100, %r371, %r84;
	add.s32 	%r101, %r9, %r96;
	mad.lo.s32 	%r102, %r101, %r84, %r99;
	mad.lo.s32 	%r103, %r102, %r84, %r100;
	mul.wide.u32 	%rd7, %r103, 4;
	add.s64 	%rd8, %rd1, %rd7;
	ld.global.f32 	%f1, [%rd8];
	shl.b32 	%r104, %r96, 6;
	mov.u32 	%r105, _ZZ32deconv_kernel_share_filter_tiledILi45ELi4ELi8EEvPfS0_S0_9FmapShape11FilterShapeS1_iE13filter_shared;
	add.s32 	%r106, %r105, %r104;
	shl.b32 	%r107, %r99, 4;
	add.s32 	%r108, %r106, %r107;
	shl.b32 	%r109, %r100, 2;
	add.s32 	%r110, %r108, %r109;
	st.shared.f32 	[%r110], %f1;
	add.s32 	%r371, %r371, %r7;
	add.s32 	%r369, %r369, 1;
	setp.ne.s32 	%p8, %r369, 0;
	@%p8 bra 	$L__BB3_3;
$L__BB3_4:
	setp.lt.u32 	%p9, %r10, 3;
	@%p9 bra 	$L__BB3_7;
	shl.b32 	%r111, %r7, 1;
	add.s32 	%r377, %r371, %r111;
	shl.b32 	%r18, %r7, 2;
	mad.lo.s32 	%r376, %r7, 3, %r371;
	add.s32 	%r375, %r7, %r371;
$L__BB3_6:
	div.u32 	%r112, %r371, %r8;
	mul.lo.s32 	%r113, %r112, %r8;
	sub.s32 	%r114, %r371, %r113;
	div.u32 	%r115, %r114, %r84;
	rem.u32 	%r116, %r371, %r84;
	add.s32 	%r117, %r9, %r112;
	mad.lo.s32 	%r118, %r117, %r84, %r115;
	mad.lo.s32 	%r119, %r118, %r84, %r116;
	mul.wide.u32 	%rd9, %r119, 4;
	add.s64 	%rd10, %rd1, %rd9;
	ld.global.f32 	%f2, [%rd10];
	shl.b32 	%r120, %r112, 6;
	mov.u32 	%r121, _ZZ32deconv_kernel_share_filter_tiledILi45ELi4ELi8EEvPfS0_S0_9FmapShape11FilterShapeS1_iE13filter_shared;
	add.s32 	%r122, %r121, %r120;
	shl.b32 	%r123, %r115, 4;
	add.s32 	%r124, %r122, %r123;
	shl.b32 	%r125, %r116, 2;
	add.s32 	%r126, %r124, %r125;
	st.shared.f32 	[%r126], %f2;
	add.s32 	%r127, %r371, %r7;
	div.u32 	%r128, %r375, %r8;
	mul.lo.s32 	%r129, %r128, %r8;
	sub.s32 	%r130, %r375, %r129;
	div.u32 	%r131, %r130, %r84;
	rem.u32 	%r132, %r375, %r84;
	add.s32 	%r133, %r9, %r128;
	mad.lo.s32 	%r134, %r133, %r84, %r131;
	mad.lo.s32 	%r135, %r134, %r84, %r132;
	mul.wide.u32 	%rd11, %r135, 4;
	add.s64 	%rd12, %rd1, %rd11;
	ld.global.f32 	%f3, [%rd12];
	shl.b32 	%r136, %r128, 6;
	add.s32 	%r137, %r121, %r136;
	shl.b32 	%r138, %r131, 4;
	add.s32 	%r139, %r137, %r138;
	shl.b32 	%r140, %r132, 2;
	add.s32 	%r141, %r139, %r140;
	st.shared.f32 	[%r141], %f3;
	add.s32 	%r142, %r127, %r7;
	div.u32 	%r143, %r377, %r8;
	mul.lo.s32 	%r144, %r143, %r8;
	sub.s32 	%r145, %r377, %r144;
	div.u32 	%r146, %r145, %r84;
	rem.u32 	%r147, %r377, %r84;
	add.s32 	%r148, %r9, %r143;
	mad.lo.s32 	%r149, %r148, %r84, %r146;
	mad.lo.s32 	%r150, %r149, %r84, %r147;
	mul.wide.u32 	%rd13, %r150, 4;
	add.s64 	%rd14, %rd1, %rd13;
	ld.global.f32 	%f4, [%rd14];
	shl.b32 	%r151, %r143, 6;
	add.s32 	%r152, %r121, %r151;
	shl.b32 	%r153, %r146, 4;
	add.s32 	%r154, %r152, %r153;
	shl.b32 	%r155, %r147, 2;
	add.s32 	%r156, %r154, %r155;
	st.shared.f32 	[%r156], %f4;
	add.s32 	%r157, %r142, %r7;
	div.u32 	%r158, %r376, %r8;
	mul.lo.s32 	%r159, %r158, %r8;
	sub.s32 	%r160, %r376, %r159;
	div.u32 	%r161, %r160, %r84;
	rem.u32 	%r162, %r376, %r84;
	add.s32 	%r163, %r9, %r158;
	mad.lo.s32 	%r164, %r163, %r84, %r161;
	mad.lo.s32 	%r165, %r164, %r84, %r162;
	mul.wide.u32 	%rd15, %r165, 4;
	add.s64 	%rd16, %rd1, %rd15;
	ld.global.f32 	%f5, [%rd16];
	shl.b32 	%r166, %r158, 6;
	add.s32 	%r167, %r121, %r166;
	shl.b32 	%r168, %r161, 4;
	add.s32 	%r169, %r167, %r168;
	shl.b32 	%r170, %r162, 2;
	add.s32 	%r171, %r169, %r170;
	st.shared.f32 	[%r171], %f5;
	add.s32 	%r371, %r157, %r7;
	add.s32 	%r377, %r377, %r18;
	add.s32 	%r376, %r376, %r18;
	add.s32 	%r375, %r375, %r18;
	setp.lt.u32 	%p10, %r371, 720;
	@%p10 bra 	$L__BB3_6;
$L__BB3_7:
	mul.lo.s32 	%r21, %r3, %r3;
	add.s32 	%r172, %r387, %r7;
	cvt.u16.u32 	%rs5, %r172;
	sub.s16 	%rs6, 11519, %rs5;
	cvt.u16.u32 	%rs7, %r7;
	div.u16 	%rs8, %rs6, %rs7;
	and.b16  	%rs2, %rs8, 3;
	xor.b16  	%rs9, %rs2, 2;
	cvt.u32.u16 	%r22, %rs9;
	setp.eq.s16 	%p11, %rs2, 2;
	mov.u32 	%r374, %r387;
	@%p11 bra 	$L__BB3_10;
	neg.s32 	%r372, %r22;
	mov.u32 	%r374, %r387;
$L__BB3_9:
	.pragma "nounroll";
	div.u32 	%r173, %r374, %r21;
	mul.lo.s32 	%r174, %r173, %r21;
	sub.s32 	%r175, %r374, %r174;
	div.u32 	%r176, %r175, %r3;
	rem.u32 	%r177, %r374, %r3;
	shl.b32 	%r178, %r173, 10;
	mov.u32 	%r179, _ZZ32deconv_kernel_share_filter_tiledILi45ELi4ELi8EEvPfS0_S0_9FmapShape11FilterShapeS1_iE12ofmap_shared;
	add.s32 	%r180, %r179, %r178;
	shl.b32 	%r181, %r176, 6;
	add.s32 	%r182, %r180, %r181;
	shl.b32 	%r183, %r177, 2;
	add.s32 	%r184, %r182, %r183;
	mov.b32 	%r185, 0;
	st.shared.u32 	[%r184], %r185;
	add.s32 	%r374, %r374, %r7;
	add.s32 	%r372, %r372, 1;
	setp.ne.s32 	%p12, %r372, 0;
	@%p12 bra 	$L__BB3_9;
$L__BB3_10:
	mov.u32 	%r192, _ZZ32deconv_kernel_share_filter_tiledILi45ELi4ELi8EEvPfS0_S0_9FmapShape11FilterShapeS1_iE12ofmap_shared;
$L__BB3_11:
	div.u32 	%r186, %r374, %r21;
	mul.lo.s32 	%r187, %r186, %r21;
	sub.s32 	%r188, %r374, %r187;
	div.u32 	%r189, %r188, %r3;
	rem.u32 	%r190, %r374, %r3;
	shl.b32 	%r191, %r186, 10;
	add.s32 	%r193, %r192, %r191;
	shl.b32 	%r194, %r189, 6;
	add.s32 	%r195, %r193, %r194;
	shl.b32 	%r196, %r190, 2;
	add.s32 	%r197, %r195, %r196;
	mov.b32 	%r198, 0;
	st.shared.u32 	[%r197], %r198;
	add.s32 	%r199, %r374, %r7;
	div.u32 	%r200, %r199, %r21;
	mul.lo.s32 	%r201, %r200, %r21;
	sub.s32 	%r202, %r199, %r201;
	div.u32 	%r203, %r202, %r3;
	rem.u32 	%r204, %r199, %r3;
	shl.b32 	%r205, %r200, 10;
	add.s32 	%r206, %r192, %r205;
	shl.b32 	%r207, %r203, 6;
	add.s32 	%r208, %r206, %r207;
	shl.b32 	%r209, %r204, 2;
	add.s32 	%r210, %r208, %r209;
	st.shared.u32 	[%r210], %r198;
	add.s32 	%r211, %r199, %r7;
	div.u32 	%r212, %r211, %r21;
	mul.lo.s32 	%r213, %r212, %r21;
	sub.s32 	%r214, %r211, %r213;
	div.u32 	%r215, %r214, %r3;
	rem.u32 	%r216, %r211, %r3;
	shl.b32 	%r217, %r212, 10;
	add.s32 	%r218, %r192, %r217;
	shl.b32 	%r219, %r215, 6;
	add.s32 	%r220, %r218, %r219;
	shl.b32 	%r221, %r216, 2;
	add.s32 	%r222, %r220, %r221;
	st.shared.u32 	[%r222], %r198;
	add.s32 	%r223, %r211, %r7;
	div.u32 	%r224, %r223, %r21;
	mul.lo.s32 	%r225, %r224, %r21;
	sub.s32 	%r226, %r223, %r225;
	div.u32 	%r227, %r226, %r3;
	rem.u32 	%r228, %r223, %r3;
	shl.b32 	%r229, %r224, 10;
	add.s32 	%r230, %r192, %r229;
	shl.b32 	%r231, %r227, 6;
	add.s32 	%r232, %r230, %r231;
	shl.b32 	%r233, %r228, 2;
	add.s32 	%r234, %r232, %r233;
	st.shared.u32 	[%r234], %r198;
	add.s32 	%r374, %r223, %r7;
	setp.lt.u32 	%p13, %r374, 11520;
	@%p13 bra 	$L__BB3_11;
	div.u32 	%r236, %r387, %r5;
	mul.lo.s32 	%r237, %r236, %r5;
	sub.s32 	%r238, %r387, %r237;
	div.u32 	%r239, %r238, %r1;
	rem.u32 	%r240, %r387, %r1;
	add.s32 	%r241, %r84, -1;
	shr.u32 	%r242, %r241, 1;
	cvt.u32.u16 	%r243, %rs1;
	bar.sync 	0;
	mad.lo.s32 	%r244, %r1, %r6, %r239;
	mad.lo.s32 	%r245, %r244, %r1, %r240;
	mul.lo.s32 	%r39, %r236, %r243;
	add.s32 	%r40, %r39, %r243;
	shl.b32 	%r246, %r239, 1;
	sub.s32 	%r41, %r246, %r242;
	shl.b32 	%r247, %r240, 1;
	sub.s32 	%r42, %r247, %r242;
	cvta.to.global.u64 	%rd17, %rd4;
	mul.wide.u32 	%rd18, %r245, 4;
	add.s64 	%rd3, %rd17, %rd18;
	and.b32  	%r43, %r243, 1;
	add.s32 	%r44, %r39, 1;
	mov.b32 	%r380, 0;
	mov.pred 	%p83, -1;
$L__BB3_13:
	mov.pred 	%p1, %p83;
	add.s32 	%r46, %r41, %r380;
	shl.b32 	%r249, %r39, 6;
	mov.u32 	%r250, _ZZ32deconv_kernel_share_filter_tiledILi45ELi4ELi8EEvPfS0_S0_9FmapShape11FilterShapeS1_iE13filter_shared;
	shl.b32 	%r251, %r380, 4;
	add.s32 	%r252, %r250, %r251;
	add.s32 	%r47, %r252, %r249;
	shl.b32 	%r253, %r39, 10;
	mov.u32 	%r254, _ZZ32deconv_kernel_share_filter_tiledILi45ELi4ELi8EEvPfS0_S0_9FmapShape11FilterShapeS1_iE12ofmap_shared;
	add.s32 	%r255, %r254, %r253;
	shl.b32 	%r256, %r46, 6;
	add.s32 	%r48, %r255, %r256;
	add.s32 	%r49, %r46, 1;
	add.s32 	%r50, %r252, 64;
	mov.b32 	%r381, 0;
	mov.pred 	%p84, -1;
$L__BB3_14:
	mov.pred 	%p2, %p84;
	setp.eq.s32 	%p16, %r43, 0;
	mov.u32 	%r384, %r39;
	@%p16 bra 	$L__BB3_23;
	setp.gt.u32 	%p17, %r39, 44;
	add.s32 	%r52, %r42, %r381;
	or.b32  	%r258, %r52, %r46;
	setp.lt.s32 	%p18, %r258, 0;
	max.u32 	%r259, %r52, %r46;
	setp.ge.u32 	%p19, %r259, %r3;
	or.pred  	%p20, %p19, %p18;
	shl.b32 	%r260, %r381, 2;
	add.s32 	%r53, %r47, %r260;
	shl.b32 	%r261, %r52, 2;
	add.s32 	%r54, %r48, %r261;
	or.pred  	%p21, %p20, %p17;
	@%p21 bra 	$L__BB3_17;
	ld.global.f32 	%f6, [%rd3];
	ld.shared.f32 	%f7, [%r53];
	ld.shared.f32 	%f8, [%r54];
	fma.rn.f32 	%f9, %f6, %f7, %f8;
	st.shared.f32 	[%r54], %f9;
$L__BB3_17:
	add.s32 	%r55, %r52, 1;
	or.b32  	%r263, %r55, %r46;
	setp.lt.s32 	%p23, %r263, 0;
	max.u32 	%r264, %r55, %r46;
	setp.ge.u32 	%p24, %r264, %r3;
	or.pred  	%p25, %p24, %p23;
	or.pred  	%p26, %p25, %p17;
	@%p26 bra 	$L__BB3_19;
	ld.global.f32 	%f10, [%rd3];
	ld.shared.f32 	%f11, [%r53+4];
	ld.shared.f32 	%f12, [%r54+4];
	fma.rn.f32 	%f13, %f10, %f11, %f12;
	st.shared.f32 	[%r54+4], %f13;
$L__BB3_19:
	or.b32  	%r265, %r52, %r49;
	setp.gt.u32 	%p27, %r39, 44;
	setp.lt.s32 	%p28, %r265, 0;
	max.u32 	%r267, %r52, %r49;
	setp.ge.u32 	%p29, %r267, %r3;
	or.pred  	%p30, %p29, %p28;
	or.pred  	%p31, %p30, %p27;
	@%p31 bra 	$L__BB3_21;
	ld.global.f32 	%f14, [%rd3];
	ld.shared.f32 	%f15, [%r53+16];
	ld.shared.f32 	%f16, [%r54+64];
	fma.rn.f32 	%f17, %f14, %f15, %f16;
	st.shared.f32 	[%r54+64], %f17;
$L__BB3_21:
	or.b32  	%r268, %r55, %r49;
	setp.lt.s32 	%p33, %r268, 0;
	max.u32 	%r270, %r55, %r49;
	setp.ge.u32 	%p34, %r270, %r3;
	or.pred  	%p35, %p34, %p33;
	or.pred  	%p36, %p35, %p27;
	mov.u32 	%r384, %r44;
	@%p36 bra 	$L__BB3_23;
	ld.global.f32 	%f18, [%rd3];
	ld.shared.f32 	%f19, [%r53+20];
	ld.shared.f32 	%f20, [%r54+68];
	fma.rn.f32 	%f21, %f18, %f19, %f20;
	st.shared.f32 	[%r54+68], %f21;
$L__BB3_23:
	setp.eq.s16 	%p37, %rs1, 1;
	@%p37 bra 	$L__BB3_42;
	setp.lt.u32 	%p38, %r49, %r3;
	setp.lt.u32 	%p39, %r46, %r3;
	add.s32 	%r57, %r42, %r381;
	add.s32 	%r271, %r57, 1;
	or.b32  	%r272, %r271, %r49;
	or.b32  	%r273, %r271, %r46;
	setp.gt.s32 	%p40, %r273, -1;
	setp.lt.u32 	%p41, %r271, %r3;
	and.pred  	%p42, %p41, %p39;
	and.pred  	%p3, %p42, %p40;
	setp.gt.s32 	%p43, %r272, -1;
	and.pred  	%p44, %p41, %p38;
	and.pred  	%p4, %p44, %p43;
	shl.b32 	%r274, %r384, 6;
	shl.b32 	%r275, %r381, 2;
	add.s32 	%r276, %r274, %r275;
	add.s32 	%r383, %r50, %r276;
$L__BB3_25:
	setp.gt.u32 	%p45, %r384, 44;
	shl.b32 	%r277, %r384, 10;
	mov.u32 	%r278, _ZZ32deconv_kernel_share_filter_tiledILi45ELi4ELi8EEvPfS0_S0_9FmapShape11FilterShapeS1_iE12ofmap_shared;
	add.s32 	%r279, %r278, %r277;
	shl.b32 	%r280, %r46, 6;
	add.s32 	%r281, %r279, %r280;
	or.b32  	%r282, %r57, %r46;
	setp.lt.s32 	%p46, %r282, 0;
	max.u32 	%r283, %r57, %r46;
	setp.ge.u32 	%p47, %r283, %r3;
	or.pred  	%p48, %p47, %p46;
	shl.b32 	%r284, %r57, 2;
	add.s32 	%r61, %r281, %r284;
	or.pred  	%p49, %p48, %p45;
	@%p49 bra 	$L__BB3_27;
	ld.global.f32 	%f22, [%rd3];
	ld.shared.f32 	%f23, [%r383+-64];
	ld.shared.f32 	%f24, [%r61];
	fma.rn.f32 	%f25, %f22, %f23, %f24;
	st.shared.f32 	[%r61], %f25;
$L__BB3_27:
	setp.gt.u32 	%p50, %r384, 44;
	not.pred 	%p51, %p3;
	or.pred  	%p52, %p51, %p50;
	@%p52 bra 	$L__BB3_29;
	ld.global.f32 	%f26, [%rd3];
	ld.shared.f32 	%f27, [%r383+-60];
	ld.shared.f32 	%f28, [%r61+4];
	fma.rn.f32 	%f29, %f26, %f27, %f28;
	st.shared.f32 	[%r61+4], %f29;
$L__BB3_29:
	setp.gt.u32 	%p53, %r384, 44;
	or.b32  	%r285, %r57, %r49;
	setp.lt.s32 	%p54, %r285, 0;
	max.u32 	%r286, %r57, %r49;
	setp.ge.u32 	%p55, %r286, %r3;
	or.pred  	%p56, %p55, %p54;
	or.pred  	%p57, %p56, %p53;
	@%p57 bra 	$L__BB3_31;
	ld.global.f32 	%f30, [%rd3];
	ld.shared.f32 	%f31, [%r383+-48];
	ld.shared.f32 	%f32, [%r61+64];
	fma.rn.f32 	%f33, %f30, %f31, %f32;
	st.shared.f32 	[%r61+64], %f33;
$L__BB3_31:
	setp.gt.u32 	%p58, %r384, 44;
	not.pred 	%p59, %p4;
	or.pred  	%p60, %p59, %p58;
	@%p60 bra 	$L__BB3_33;
	ld.global.f32 	%f34, [%rd3];
	ld.shared.f32 	%f35, [%r383+-44];
	ld.shared.f32 	%f36, [%r61+68];
	fma.rn.f32 	%f37, %f34, %f35, %f36;
	st.shared.f32 	[%r61+68], %f37;
$L__BB3_33:
	setp.gt.u32 	%p61, %r384, 43;
	or.b32  	%r287, %r57, %r46;
	setp.lt.s32 	%p62, %r287, 0;
	max.u32 	%r288, %r57, %r46;
	setp.ge.u32 	%p63, %r288, %r3;
	or.pred  	%p64, %p63, %p62;
	or.pred  	%p65, %p64, %p61;
	@%p65 bra 	$L__BB3_35;
	ld.global.f32 	%f38, [%rd3];
	ld.shared.f32 	%f39, [%r383];
	ld.shared.f32 	%f40, [%r61+1024];
	fma.rn.f32 	%f41, %f38, %f39, %f40;
	st.shared.f32 	[%r61+1024], %f41;
$L__BB3_35:
	setp.gt.u32 	%p66, %r384, 43;
	or.pred  	%p68, %p51, %p66;
	@%p68 bra 	$L__BB3_37;
	ld.global.f32 	%f42, [%rd3];
	ld.shared.f32 	%f43, [%r383+4];
	ld.shared.f32 	%f44, [%r61+1028];
	fma.rn.f32 	%f45, %f42, %f43, %f44;
	st.shared.f32 	[%r61+1028], %f45;
$L__BB3_37:
	setp.gt.u32 	%p69, %r384, 43;
	or.b32  	%r289, %r57, %r49;
	setp.lt.s32 	%p70, %r289, 0;
	max.u32 	%r290, %r57, %r49;
	setp.ge.u32 	%p71, %r290, %r3;
	or.pred  	%p72, %p71, %p70;
	or.pred  	%p73, %p72, %p69;
	@%p73 bra 	$L__BB3_39;
	ld.global.f32 	%f46, [%rd3];
	ld.shared.f32 	%f47, [%r383+16];
	ld.shared.f32 	%f48, [%r61+1088];
	fma.rn.f32 	%f49, %f46, %f47, %f48;
	st.shared.f32 	[%r61+1088], %f49;
$L__BB3_39:
	setp.gt.u32 	%p74, %r384, 43;
	or.pred  	%p76, %p59, %p74;
	@%p76 bra 	$L__BB3_41;
	ld.global.f32 	%f50, [%rd3];
	ld.shared.f32 	%f51, [%r383+20];
	ld.shared.f32 	%f52, [%r61+1092];
	fma.rn.f32 	%f53, %f50, %f51, %f52;
	st.shared.f32 	[%r61+1092], %f53;
$L__BB3_41:
	add.s32 	%r384, %r384, 2;
	add.s32 	%r383, %r383, 128;
	setp.lt.u32 	%p77, %r384, %r40;
	@%p77 bra 	$L__BB3_25;
$L__BB3_42:
	bar.sync 	0;
	mov.b32 	%r381, 2;
	mov.pred 	%p84, 0;
	@%p2 bra 	$L__BB3_14;
	mov.b32 	%r380, 2;
	mov.pred 	%p83, 0;
	@%p1 bra 	$L__BB3_13;
	setp.eq.s16 	%p80, %rs2, 2;
	@%p80 bra 	$L__BB3_47;
	neg.s32 	%r385, %r22;
	mov.u32 	%r302, _ZZ32deconv_kernel_share_filter_tiledILi45ELi4ELi8EEvPfS0_S0_9FmapShape11FilterShapeS1_iE12ofmap_shared;
$L__BB3_46:
	.pragma "nounroll";
	div.u32 	%r293, %r387, %r21;
	mul.lo.s32 	%r294, %r293, %r21;
	sub.s32 	%r295, %r387, %r294;
	div.u32 	%r296, %r295, %r3;
	rem.u32 	%r297, %r387, %r3;
	add.s32 	%r298, %r293, %r85;
	mad.lo.s32 	%r299, %r298, %r3, %r296;
	mad.lo.s32 	%r300, %r299, %r3, %r297;
	mul.wide.u32 	%rd19, %r300, 4;
	add.s64 	%rd20, %rd2, %rd19;
	shl.b32 	%r301, %r293, 10;
	add.s32 	%r303, %r302, %r301;
	shl.b32 	%r304, %r296, 6;
	add.s32 	%r305, %r303, %r304;
	shl.b32 	%r306, %r297, 2;
	add.s32 	%r307, %r305, %r306;
	ld.shared.f32 	%f54, [%r307];
	atom.global.add.f32 	%f55, [%rd20], %f54;
	add.s32 	%r387, %r387, %r7;
	add.s32 	%r385, %r385, 1;
	setp.ne.s32 	%p81, %r385, 0;
	@%p81 bra 	$L__BB3_46;
$L__BB3_47:
	shl.b32 	%r308, %r7, 1;
	add.s32 	%r390, %r387, %r308;
	shl.b32 	%r71, %r7, 2;
	mad.lo.s32 	%r389, %r7, 3, %r387;
	add.s32 	%r388, %r7, %r387;
$L__BB3_48:
	div.u32 	%r309, %r387, %r21;
	mul.lo.s32 	%r310, %r309, %r21;
	sub.s32 	%r311, %r387, %r310;
	div.u32 	%r312, %r311, %r3;
	rem.u32 	%r313, %r387, %r3;
	add.s32 	%r314, %r309, %r85;
	mad.lo.s32 	%r315, %r314, %r3, %r312;
	mad.lo.s32 	%r316, %r315, %r3, %r313;
	mul.wide.u32 	%rd21, %r316, 4;
	add.s64 	%rd22, %rd2, %rd21;
	shl.b32 	%r317, %r309, 10;
	mov.u32 	%r318, _ZZ32deconv_kernel_share_filter_tiledILi45ELi4ELi8EEvPfS0_S0_9FmapShape11FilterShapeS1_iE12ofmap_shared;
	add.s32 	%r319, %r318, %r317;
	shl.b32 	%r320, %r312, 6;
	add.s32 	%r321, %r319, %r320;
	shl.b32 	%r322, %r313, 2;
	add.s32 	%r323, %r321, %r322;
	ld.shared.f32 	%f56, [%r323];
	atom.global.add.f32 	%f57, [%rd22], %f56;
	add.s32 	%r324, %r387, %r7;
	div.u32 	%r325, %r388, %r21;
	mul.lo.s32 	%r326, %r325, %r21;
	sub.s32 	%r327, %r388, %r326;
	div.u32 	%r328, %r327, %r3;
	rem.u32 	%r329, %r388, %r3;
	add.s32 	%r330, %r325, %r85;
	mad.lo.s32 	%r331, %r330, %r3, %r328;
	mad.lo.s32 	%r332, %r331, %r3, %r329;
	mul.wide.u32 	%rd23, %r332, 4;
	add.s64 	%rd24, %rd2, %rd23;
	shl.b32 	%r333, %r325, 10;
	add.s32 	%r334, %r318, %r333;
	shl.b32 	%r335, %r328, 6;
	add.s32 	%r336, %r334, %r335;
	shl.b32 	%r337, %r329, 2;
	add.s32 	%r338, %r336, %r337;
	ld.shared.f32 	%f58, [%r338];
	atom.global.add.f32 	%f59, [%rd24], %f58;
	add.s32 	%r339, %r324, %r7;
	div.u32 	%r340, %r390, %r21;
	mul.lo.s32 	%r341, %r340, %r21;
	sub.s32 	%r342, %r390, %r341;
	div.u32 	%r343, %r342, %r3;
	rem.u32 	%r344, %r390, %r3;
	add.s32 	%r345, %r340, %r85;
	mad.lo.s32 	%r346, %r345, %r3, %r343;
	mad.lo.s32 	%r347, %r346, %r3, %r344;
	mul.wide.u32 	%rd25, %r347, 4;
	add.s64 	%rd26, %rd2, %rd25;
	shl.b32 	%r348, %r340, 10;
	add.s32 	%r349, %r318, %r348;
	shl.b32 	%r350, %r343, 6;
	add.s32 	%r351, %r349, %r350;
	shl.b32 	%r352, %r344, 2;
	add.s32 	%r353, %r351, %r352;
	ld.shared.f32 	%f60, [%r353];
	atom.global.add.f32 	%f61, [%rd26], %f60;
	add.s32 	%r354, %r339, %r7;
	div.u32 	%r355, %r389, %r21;
	mul.lo.s32 	%r356, %r355, %r21;
	sub.s32 	%r357, %r389, %r356;
	div.u32 	%r358, %r357, %r3;
	rem.u32 	%r359, %r389, %r3;
	add.s32 	%r360, %r355, %r85;
	mad.lo.s32 	%r361, %r360, %r3, %r358;
	mad.lo.s32 	%r362, %r361, %r3, %r359;
	mul.wide.u32 	%rd27, %r362, 4;
	add.s64 	%rd28, %rd2, %rd27;
	shl.b32 	%r363, %r355, 10;
	add.s32 	%r364, %r318, %r363;
	shl.b32 	%r365, %r358, 6;
	add.s32 	%r366, %r364, %r365;
	shl.b32 	%r367, %r359, 2;
	add.s32 	%r368, %r366, %r367;
	ld.shared.f32 	%f62, [%r368];
	atom.global.add.f32 	%f63, [%rd28], %f62;
	add.s32 	%r387, %r354, %r7;
	add.s32 	%r390, %r390, %r71;
	add.s32 	%r389, %r389, %r71;
	add.s32 	%r388, %r388, %r71;
	setp.lt.u32 	%p82, %r387, 11520;
	@%p82 bra 	$L__BB3_48;
	ret;

}
	// .globl	_Z32deconv_kernel_share_filter_tiledILi38ELi4ELi8EEvPfS0_S0_9FmapShape11FilterShapeS1_i
.visible .entry _Z32deconv_kernel_share_filter_tiledILi38ELi4ELi8EEvPfS0_S0_9FmapShape11FilterShapeS1_i(
	.param .u64 .ptr .align 1 _Z32deconv_kernel_share_filter_tiledILi38ELi4ELi8EEvPfS0_S0_9FmapShape11FilterShapeS1_i_param_0,
	.param .u64 .ptr .align 1 _Z32deconv_kernel_share_filter_tiledILi38ELi4ELi8EEvPfS0_S0_9FmapShape11FilterShapeS1_i_param_1,
	.param .u64 .ptr .align 1 _Z32deconv_kernel_share_filter_tiledILi38ELi4ELi8EEvPfS0_S0_9FmapShape11FilterShapeS1_i_param_2,
	.param .align 4 .b8 _Z32deconv_kernel_share_filter_tiledILi38ELi4ELi8EEvPfS0_S0_9FmapShape11FilterShapeS1_i_param_3[8],
	.param .align 4 .b8 _Z32deconv_kernel_share_filter_tiledILi38ELi4ELi8EEvPfS0_S0_9FmapShape11FilterShapeS1_i_param_4[12],
	.param .align 4 .b8 _Z32deconv_kernel_share_filter_tiledILi38ELi4ELi8EEvPfS0_S0_9FmapShape11FilterShapeS1_i_param_5[8],
	.param .u32 _Z32deconv_kernel_share_filter_tiledILi38ELi4ELi8EEvPfS0_S0_9FmapShape11FilterShapeS1_i_param_6
)
{
	.reg .pred 	%p<85>;
	.reg .b16 	%rs<10>;
	.reg .b32 	%r<392>;
	.reg .b32 	%f<64>;
	.reg .b64 	%rd<29>;
	// demoted variable
	.shared .align 4 .b8 _ZZ32deconv_kernel_share_filter_tiledILi38ELi4ELi8EEvPfS0_S0_9FmapShape11FilterShapeS1_iE13filter_shared[2432];
	// demoted variable
	.shared .align 4 .b8 _ZZ32deconv_kernel_share_filter_tiledILi38ELi4ELi8EEvPfS0_S0_9FmapShape11FilterShapeS1_iE12ofmap_shared[38912];
	ld.param.u32 	%r84, [_Z32deconv_kernel_share_filter_tiledILi38ELi4ELi8EEvPfS0_S0_9FmapShape11FilterShapeS1_i_param_4+8];
	ld.param.u32 	%r83, [_Z32deconv_kernel_share_filter_tiledILi38ELi4ELi8EEvPfS0_S0_9FmapShape11FilterShapeS1_i_param_4+4];
	ld.param.u64 	%rd4, [_Z32deconv_kernel_share_filter_tiledILi38ELi4ELi8EEvPfS0_S0_9FmapShape11FilterShapeS1_i_param_0];
	ld.param.u32 	%r3, [_Z32deconv_kernel_share_filter_tiledILi38ELi4ELi8EEvPfS0_S0_9FmapShape11FilterShapeS1_i_param_5+4];
	ld.param.u32 	%r1, [_Z32deconv_kernel_share_filter_tiledILi38ELi4ELi8EEvPfS0_S0_9FmapShape11FilterShapeS1_i_param_3+4];
	ld.param.u64 	%rd5, [_Z32deconv_kernel_share_filter_tiledILi38ELi4ELi8EEvPfS0_S0_9FmapShape11FilterShapeS1_i_param_1];
	ld.param.u64 	%rd6, [_Z32deconv_kernel_share_filter_tiledILi38ELi4ELi8EEvPfS0_S0_9FmapShape11FilterShapeS1_i_param_2];
	ld.param.u32 	%r85, [_Z32deconv_kernel_share_filter_tiledILi38ELi4ELi8EEvPfS0_S0_9FmapShape11FilterShapeS1_i_param_6];
	cvta.to.global.u64 	%rd1, %rd5;
	cvta.to.global.u64 	%rd2, %rd6;
	mov.u32 	%r387, %tid.x;
	mul.lo.s32 	%r5, %r1, %r1;
	mov.u32 	%r6, %ctaid.x;
	mov.u32 	%r7, %ntid.x;
	div.u32 	%r86, %r7, %r5;
	cvt.u16.u32 	%rs3, %r86;
	add.s16 	%rs4, %rs3, 37;
	div.u16 	%rs1, %rs4, %rs3;
	setp.gt.u32 	%p5, %r387, 607;
	@%p5 bra 	$L__BB4_7;
	mul.lo.s32 	%r8, %r84, %r84;
	mad.lo.s32 	%r9, %r83, %r6, %r85;
	add.s32 	%r87, %r387, %r7;
	max.u32 	%r88, %r87, 608;
	setp.lt.u32 	%p6, %r87, 608;
	selp.u32 	%r89, 1, 0, %p6;
	add.s32 	%r90, %r87, %r89;
	sub.s32 	%r91, %r88, %r90;
	div.u32 	%r92, %r91, %r7;
	add.s32 	%r10, %r92, %r89;
	and.b32  	%r93, %r10, 3;
	setp.eq.s32 	%p7, %r93, 3;
	mov.u32 	%r371, %r387;
	@%p7 bra 	$L__BB4_4;
	add.s32 	%r94, %r10, 1;
	and.b32  	%r95, %r94, 3;
	neg.s32 	%r369, %r95;
	mov.u32 	%r371, %r387;
$L__BB4_3:
	.pragma "nounroll";
	div.u32 	%r96, %r371, %r8;
	mul.lo.s32 	%r97, %r96, %r8;
	sub.s32 	%r98, %r371, %r97;
	div.u32 	%r99, %r98, %r84;
	rem.u32 	%r100, %r371, %r84;
	add.s32 	%r101, %r9, %r96;
	mad.lo.s32 	%r102, %r101, %r84, %r99;
	mad.lo.s32 	%r103, %r102, %r84, %r100;
	mul.wide.u32 	%rd7, %r103, 4;
	add.s64 	%rd8, %rd1, %rd7;
	ld.global.f32 	%f1, [%rd8];
	shl.b32 	%r104, %r96, 6;
	mov.u32 	%r105, _ZZ32deconv_kernel_share_filter_tiledILi38ELi4ELi8EEvPfS0_S0_9FmapShape11FilterShapeS1_iE13filter_shared;
	add.s32 	%r106, %r105, %r104;
	shl.b32 	%r107, %r99, 4;
	add.s32 	%r108, %r106, %r107;
	shl.b32 	%r109, %r100, 2;
	add.s32 	%r110, %r108, %r109;
	st.shared.f32 	[%r110], %f1;
	add.s32 	%r371, %r371, %r7;
	add.s32 	%r369, %r369, 1;
	setp.ne.s32 	%p8, %r369, 0;
	@%p8 bra 	$L__BB4_3;
$L__BB4_4:
	setp.lt.u32 	%p9, %r10, 3;
	@%p9 bra 	$L__BB4_7;
	shl.b32 	%r111, %r7, 1;
	add.s32 	%r377, %r371, %r111;
	shl.b32 	%r18, %r7, 2;
	mad.lo.s32 	%r376, %r7, 3, %r371;
	add.s32 	%r375, %r7, %r371;
$L__BB4_6:
	div.u32 	%r112, %r371, %r8;
	mul.lo.s32 	%r113, %r112, %r8;
	sub.s32 	%r114, %r371, %r113;
	div.u32 	%r115, %r114, %r84;
	rem.u32 	%r116, %r371, %r84;
	add.s32 	%r117, %r9, %r112;
	mad.lo.s32 	%r118, %r117, %r84, %r115;
	mad.lo.s32 	%r119, %r118, %r84, %r116;
	mul.wide.u32 	%rd9, %r119, 4;
	add.s64 	%rd10, %rd1, %rd9;
	ld.global.f32 	%f2, [%rd10];
	shl.b32 	%r120, %r112, 6;
	mov.u32 	%r121, _ZZ32deconv_kernel_share_filter_tiledILi38ELi4ELi8EEvPfS0_S0_9FmapShape11FilterShapeS1_iE13filter_shared;
	add.s32 	%r122, %r121, %r120;
	shl.b32 	%r123, %r115, 4;
	add.s32 	%r124, %r122, %r123;
	shl.b32 	%r125, %r116, 2;
	add.s32 	%r126, %r124, %r125;
	st.shared.f32 	[%r126], %f2;
	add.s32 	%r127, %r371, %r7;
	div.u32 	%r128, %r375, %r8;
	mul.lo.s32 	%r129, %r128, %r8;
	sub.s32 	%r130, %r375, %r129;
	div.u32 	%r131, %r130, %r84;
	rem.u32 	%r132, %r375, %r84;
	add.s32 	%r133, %r9, %r128;
	mad.lo.s32 	%r134, %r133, %r84, %r131;
	mad.lo.s32 	%r135, %r134, %r84, %r132;
	mul.wide.u32 	%rd11, %r135, 4;
	add.s64 	%rd12, %rd1, %rd11;
	ld.global.f32 	%f3, [%rd12];
	shl.b32 	%r136, %r128, 6;
	add.s32 	%r137, %r121, %r136;
	shl.b32 	%r138, %r131, 4;
	add.s32 	%r139, %r137, %r138;
	shl.b32 	%r140, %r132, 2;
	add.s32 	%r141, %r139, %r140;
	st.shared.f32 	[%r141], %f3;
	add.s32 	%r142, %r127, %r7;
	div.u32 	%r143, %r377, %r8;
	mul.lo.s32 	%r144, %r143, %r8;
	sub.s32 	%r145, %r377, %r144;
	div.u32 	%r146, %r145, %r84;
	rem.u32 	%r147, %r377, %r84;
	add.s32 	%r148, %r9, %r143;
	mad.lo.s32 	%r149, %r148, %r84, %r146;
	mad.lo.s32 	%r150, %r149, %r84, %r147;
	mul.wide.u32 	%rd13, %r150, 4;
	add.s64 	%rd14, %rd1, %rd13;
	ld.global.f32 	%f4, [%rd14];
	shl.b32 	%r151, %r143, 6;
	add.s32 	%r152, %r121, %r151;
	shl.b32 	%r153, %r146, 4;
	add.s32 	%r154, %r152, %r153;
	shl.b32 	%r155, %r147, 2;
	add.s32 	%r156, %r154, %r155;
	st.shared.f32 	[%r156], %f4;
	add.s32 	%r157, %r142, %r7;
	div.u32 	%r158, %r376, %r8;
	mul.lo.s32 	%r159, %r158, %r8;
	sub.s32 	%r160, %r376, %r159;
	div.u32 	%r161, %r160, %r84;
	rem.u32 	%r162, %r376, %r84;
	add.s32 	%r163, %r9, %r158;
	mad.lo.s32 	%r164, %r163, %r84, %r161;
	mad.lo.s32 	%r165, %r164, %r84, %r162;
	mul.wide.u32 	%rd15, %r165, 4;
	add.s64 	%rd16, %rd1, %rd15;
	ld.global.f32 	%f5, [%rd16];
	shl.b32 	%r166, %r158, 6;
	add.s32 	%r167, %r121, %r166;
	shl.b32 	%r168, %r161, 4;
	add.s32 	%r169, %r167, %r168;
	shl.b32 	%r170, %r162, 2;
	add.s32 	%r171, %r169, %r170;
	st.shared.f32 	[%r171], %f5;
	add.s32 	%r371, %r157, %r7;
	add.s32 	%r377, %r377, %r18;
	add.s32 	%r376, %r376, %r18;
	add.s32 	%r375, %r375, %r18;
	setp.lt.u32 	%p10, %r371, 608;
	@%p10 bra 	$L__BB4_6;
$L__BB4_7:
	mul.lo.s32 	%r21, %r3, %r3;
	add.s32 	%r172, %r387, %r7;
	cvt.u16.u32 	%rs5, %r172;
	sub.s16 	%rs6, 9727, %rs5;
	cvt.u16.u32 	%rs7, %r7;
	div.u16 	%rs8, %rs6, %rs7;
	and.b16  	%rs2, %rs8, 3;
	xor.b16  	%rs9, %rs2, 2;
	cvt.u32.u16 	%r22, %rs9;
	setp.eq.s16 	%p11, %rs2, 2;
	mov.u32 	%r374, %r387;
	@%p11 bra 	$L__BB4_10;
	neg.s32 	%r372, %r22;
	mov.u32 	%r374, %r387;
$L__BB4_9:
	.pragma "nounroll";
	div.u32 	%r173, %r374, %r21;
	mul.lo.s32 	%r174, %r173, %r21;
	sub.s32 	%r175, %r374, %r174;
	div.u32 	%r176, %r175, %r3;
	rem.u32 	%r177, %r374, %r3;
	shl.b32 	%r178, %r173, 10;
	mov.u32 	%r179, _ZZ32deconv_kernel_share_filter_tiledILi38ELi4ELi8EEvPfS0_S0_9FmapShape11FilterShapeS1_iE12ofmap_shared;
	add.s32 	%r180, %r179, %r178;
	shl.b32 	%r181, %r176, 6;
	add.s32 	%r182, %r180, %r181;
	shl.b32 	%r183, %r177, 2;
	add.s32 	%r184, %r182, %r183;
	mov.b32 	%r185, 0;
	st.shared.u32 	[%r184], %r185;
	add.s32 	%r374, %r374, %r7;
	add.s32 	%r372, %r372, 1;
	setp.ne.s32 	%p12, %r372, 0;
	@%p12 bra 	$L__BB4_9;
$L__BB4_10:
	mov.u32 	%r192, _ZZ32deconv_kernel_share_filter_tiledILi38ELi4ELi8EEvPfS0_S0_9FmapShape11FilterShapeS1_iE12ofmap_shared;
$L__BB4_11:
	div.u32 	%r186, %r374, %r21;
	mul.lo.s32 	%r187, %r186, %r21;
	sub.s32 	%r188, %r374, %r187;
	div.u32 	%r189, %r188, %r3;
	rem.u32 	%r190, %r374, %r3;
	shl.b32 	%r191, %r186, 10;
	add.s32 	%r193, %r192, %r191;
	shl.b32 	%r194, %r189, 6;
	add.s32 	%r195, %r193, %r194;
	shl.b32 	%r196, %r190, 2;
	add.s32 	%r197, %r195, %r196;
	mov.b32 	%r198, 0;
	st.shared.u32 	[%r197], %r198;
	add.s32 	%r199, %r374, %r7;
	div.u32 	%r200, %r199, %r21;
	mul.lo.s32 	%r201, %r200, %r21;
	sub.s32 	%r202, %r199, %r201;
	div.u32 	%r203, %r202, %r3;
	rem.u32 	%r204, %r199, %r3;
	shl.b32 	%r205, %r200, 10;
	add.s32 	%r206, %r192, %r205;
	shl.b32 	%r207, %r203, 6;
	add.s32 	%r208, %r206, %r207;
	shl.b32 	%r209, %r204, 2;
	add.s32 	%r210, %r208, %r209;
	st.shared.u32 	[%r210], %r198;
	add.s32 	%r211, %r199, %r7;
	div.u32 	%r212, %r211, %r21;
	mul.lo.s32 	%r213, %r212, %r21;
	sub.s32 	%r214, %r211, %r213;
	div.u32 	%r215, %r214, %r3;
	rem.u32 	%r216, %r211, %r3;
	shl.b32 	%r217, %r212, 10;
	add.s32 	%r218, %r192, %r217;
	shl.b32 	%r219, %r215, 6;
	add.s32 	%r220, %r218, %r219;
	shl.b32 	%r221, %r216, 2;
	add.s32 	%r222, %r220, %r221;
	st.shared.u32 	[%r222], %r198;
	add.s32 	%r223, %r211, %r7;
	div.u32 	%r224, %r223, %r21;
	mul.lo.s32 	%r225, %r224, %r21;
	sub.s32 	%r226, %r223, %r225;
	div.u32 	%r227, %r226, %r3;
	rem.u32 	%r228, %r223, %r3;
	shl.b32 	%r229, %r224, 10;
	add.s32 	%r230, %r192, %r229;
	shl.b32 	%r231, %r227, 6;
	add.s32 	%r232, %r230, %r231;
	shl.b32 	%r233, %r228, 2;
	add.s32 	%r234, %r232, %r233;
	st.shared.u32 	[%r234], %r198;
	add.s32 	%r374, %r223, %r7;
	setp.lt.u32 	%p13, %r374, 9728;
	@%p13 bra 	$L__BB4_11;
	div.u32 	%r236, %r387, %r5;
	mul.lo.s32 	%r237, %r236, %r5;
	sub.s32 	%r238, %r387, %r237;
	div.u32 	%r239, %r238, %r1;
	rem.u32 	%r240, %r387, %r1;
	add.s32 	%r241, %r84, -1;
	shr.u32 	%r242, %r241, 1;
	cvt.u32.u16 	%r243, %rs1;
	bar.sync 	0;
	mad.lo.s32 	%r244, %r1, %r6, %r239;
	mad.lo.s32 	%r245, %r244, %r1, %r240;
	mul.lo.s32 	%r39, %r236, %r243;
	add.s32 	%r40, %r39, %r243;
	shl.b32 	%r246, %r239, 1;
	sub.s32 	%r41, %r246, %r242;
	shl.b32 	%r247, %r240, 1;
	sub.s32 	%r42, %r247, %r242;
	cvta.to.global.u64 	%rd17, %rd4;
	mul.wide.u32 	%rd18, %r245, 4;
	add.s64 	%rd3, %rd17, %rd18;
	and.b32  	%r43, %r243, 1;
	add.s32 	%r44, %r39, 1;
	mov.b32 	%r380, 0;
	mov.pred 	%p83, -1;
$L__BB4_13:
	mov.pred 	%p1, %p83;
	add.s32 	%r46, %r41, %r380;
	shl.b32 	%r249, %r39, 6;
	mov.u32 	%r250, _ZZ32deconv_kernel_share_filter_tiledILi38ELi4ELi8EEvPfS0_S0_9FmapShape11FilterShapeS1_iE13filter_shared;
	shl.b32 	%r251, %r380, 4;
	add.s32 	%r252, %r250, %r251;
	add.s32 	%r47, %r252, %r249;
	shl.b32 	%r253, %r39, 10;
	mov.u32 	%r254, _ZZ32deconv_kernel_share_filter_tiledILi38ELi4ELi8EEvPfS0_S0_9FmapShape11FilterShapeS1_iE12ofmap_shared;
	add.s32 	%r255, %r254, %r253;
	shl.b32 	%r256, %r46, 6;
	add.s32 	%r48, %r255, %r256;
	add.s32 	%r49, %r46, 1;
	add.s32 	%r50, %r252, 64;
	mov.b32 	%r381, 0;
	mov.pred 	%p84, -1;
$L__BB4_14:
	mov.pred 	%p2, %p84;
	setp.eq.s32 	%p16, %r43, 0;
	mov.u32 	%r384, %r39;
	@%p16 bra 	$L__BB4_23;
	setp.gt.u32 	%p17, %r39, 37;
	add.s32 	%r52, %r42, %r381;
	or.b32  	%r258, %r52, %r46;
	setp.lt.s32 	%p18, %r258, 0;
	max.u32 	%r259, %r52, %r46;
	setp.ge.u32 	%p19, %r259, %r3;
	or.pred  	%p20, %p19, %p18;
	shl.b32 	%r260, %r381, 2;
	add.s32 	%r53, %r47, %r260;
	shl.b32 	%r261, %r52, 2;
	add.s32 	%r54, %r48, %r261;
	or.pred  	%p21, %p20, %p17;
	@%p21 bra 	$L__BB4_17;
	ld.global.f32 	%f6, [%rd3];
	ld.shared.f32 	%f7, [%r53];
	ld.shared.f32 	%f8, [%r54];
	fma.rn.f32 	%f9, %f6, %f7, %f8;
	st.shared.f32 	[%r54], %f9;
$L__BB4_17:
	add.s32 	%r55, %r52, 1;
	or.b32  	%r263, %r55, %r46;
	setp.lt.s32 	%p23, %r263, 0;
	max.u32 	%r264, %r55, %r46;
	setp.ge.u32 	%p24, %r264, %r3;
	or.pred  	%p25, %p24, %p23;
	or.pred  	%p26, %p25, %p17;
	@%p26 bra 	$L__BB4_19;
	ld.global.f32 	%f10, [%rd3];
	ld.shared.f32 	%f11, [%r53+4];
	ld.shared.f32 	%f12, [%r54+4];
	fma.rn.f32 	%f13, %f10, %f11, %f12;
	st.shared.f32 	[%r54+4], %f13;
$L__BB4_19:
	or.b32  	%r265, %r52, %r49;
	setp.gt.u32 	%p27, %r39, 37;
	setp.lt.s32 	%p28, %r265, 0;
	max.u32 	%r267, %r52, %r49;
	setp.ge.u32 	%p29, %r267, %r3;
	or.pred  	%p30, %p29, %p28;
	or.pred  	%p31, %p30, %p27;
	@%p31 bra 	$L__BB4_21;
	ld.global.f32 	%f14, [%rd3];
	ld.shared.f32 	%f15, [%r53+16];
	ld.shared.f32 	%f16, [%r54+64];
	fma.rn.f32 	%f17, %f14, %f15, %f16;
	st.shared.f32 	[%r54+64], %f17;
$L__BB4_21:
	or.b32  	%r268, %r55, %r49;
	setp.lt.s32 	%p33, %r268, 0;
	max.u32 	%r270, %r55, %r49;
	setp.ge.u32 	%p34, %r270, %r3;
	or.pred  	%p35, %p34, %p33;
	or.pred  	%p36, %p35, %p27;
	mov.u32 	%r384, %r44;
	@%p36 bra 	$L__BB4_23;
	ld.global.f32 	%f18, [%rd3];
	ld.shared.f32 	%f19, [%r53+20];
	ld.shared.f32 	%f20, [%r54+68];
	fma.rn.f32 	%f21, %f18, %f19, %f20;
	st.shared.f32 	[%r54+68], %f21;
$L__BB4_23:
	setp.eq.s16 	%p37, %rs1, 1;
	@%p37 bra 	$L__BB4_42;
	setp.lt.u32 	%p38, %r49, %r3;
	setp.lt.u32 	%p39, %r46, %r3;
	add.s32 	%r57, %r42, %r381;
	add.s32 	%r271, %r57, 1;
	or.b32  	%r272, %r271, %r49;
	or.b32  	%r273, %r271, %r46;
	setp.gt.s32 	%p40, %r273, -1;
	setp.lt.u32 	%p41, %r271, %r3;
	and.pred  	%p42, %p41, %p39;
	and.pred  	%p3, %p42, %p40;
	setp.gt.s32 	%p43, %r272, -1;
	and.pred  	%p44, %p41, %p38;
	and.pred  	%p4, %p44, %p43;
	shl.b32 	%r274, %r384, 6;
	shl.b32 	%r275, %r381, 2;
	add.s32 	%r276, %r274, %r275;
	add.s32 	%r383, %r50, %r276;
$L__BB4_25:
	setp.gt.u32 	%p45, %r384, 37;
	shl.b32 	%r277, %r384, 10;
	mov.u32 	%r278, _ZZ32deconv_kernel_share_filter_tiledILi38ELi4ELi8EEvPfS0_S0_9FmapShape11FilterShapeS1_iE12ofmap_shared;
	add.s32 	%r279, %r278, %r277;
	shl.b32 	%r280, %r46, 6;
	add.s32 	%r281, %r279, %r280;
	or.b32  	%r282, %r57, %r46;
	setp.lt.s32 	%p46, %r282, 0;
	max.u32 	%r283, %r57, %r46;
	setp.ge.u32 	%p47, %r283, %r3;
	or.pred  	%p48, %p47, %p46;
	shl.b32 	%r284, %r57, 2;
	add.s32 	%r61, %r281, %r284;
	or.pred  	%p49, %p48, %p45;
	@%p49 bra 	$L__BB4_27;
	ld.global.f32 	%f22, [%rd3];
	ld.shared.f32 	%f23, [%r383+-64];
	ld.shared.f32 	%f24, [%r61];
	fma.rn.f32 	%f25, %f22, %f23, %f24;
	st.shared.f32 	[%r61], %f25;
$L__BB4_27:
	setp.gt.u32 	%p50, %r384, 37;
	not.pred 	%p51, %p3;
	or.pred  	%p52, %p51, %p50;
	@%p52 bra 	$L__BB4_29;
	ld.global.f32 	%f26, [%rd3];
	ld.shared.f32 	%f27, [%r383+-60];
	ld.shared.f32 	%f28, [%r61+4];
	fma.rn.f32 	%f29, %f26, %f27, %f28;
	st.shared.f32 	[%r61+4], %f29;
$L__BB4_29:
	setp.gt.u32 	%p53, %r384, 37;
	or.b32  	%r285, %r57, %r49;
	setp.lt.s32 	%p54, %r285, 0;
	max.u32 	%r286, %r57, %r49;
	setp.ge.u32 	%p55, %r286, %r3;
	or.pred  	%p56, %p55, %p54;
	or.pred  	%p57, %p56, %p53;
	@%p57 bra 	$L__BB4_31;
	ld.global.f32 	%f30, [%rd3];
	ld.shared.f32 	%f31, [%r383+-48];
	ld.shared.f32 	%f32, [%r61+64];
	fma.rn.f32 	%f33, %f30, %f31, %f32;
	st.shared.f32 	[%r61+64], %f33;
$L__BB4_31:
	setp.gt.u32 	%p58, %r384, 37;
	not.pred 	%p59, %p4;
	or.pred  	%p60, %p59, %p58;
	@%p60 bra 	$L__BB4_33;
	ld.global.f32 	%f34, [%rd3];
	ld.shared.f32 	%f35, [%r383+-44];
	ld.shared.f32 	%f36, [%r61+68];
	fma.rn.f32 	%f37, %f34, %f35, %f36;
	st.shared.f32 	[%r61+68], %f37;
$L__BB4_33:
	setp.gt.u32 	%p61, %r384, 36;
	or.b32  	%r287, %r57, %r46;
	setp.lt.s32 	%p62, %r287, 0;
	max.u32 	%r288, %r57, %r46;
	setp.ge.u32 	%p63, %r288, %r3;
	or.pred  	%p64, %p63, %p62;
	or.pred  	%p65, %p64, %p61;
	@%p65 bra 	$L__BB4_35;
	ld.global.f32 	%f38, [%rd3];
	ld.shared.f32 	%f39, [%r383];
	ld.shared.f32 	%f40, [%r61+1024];
	fma.rn.f32 	%f41, %f38, %f39, %f40;
	st.shared.f32 	[%r61+1024], %f41;
$L__BB4_35:
	setp.gt.u32 	%p66, %r384, 36;
	or.pred  	%p68, %p51, %p66;
	@%p68 bra 	$L__BB4_37;
	ld.global.f32 	%f42, [%rd3];
	ld.shared.f32 	%f43, [%r383+4];
	ld.shared.f32 	%f44, [%r61+1028];
	fma.rn.f32 	%f45, %f42, %f43, %f44;
	st.shared.f32 	[%r61+1028], %f45;
$L__BB4_37:
	setp.gt.u32 	%p69, %r384, 36;
	or.b32  	%r289, %r57, %r49;
	setp.lt.s32 	%p70, %r289, 0;
	max.u32 	%r290, %r57, %r49;
	setp.ge.u32 	%p71, %r290, %r3;
	or.pred  	%p72, %p71, %p70;
	or.pred  	%p73, %p72, %p69;
	@%p73 bra 	$L__BB4_39;
	ld.global.f32 	%f46, [%rd3];
	ld.shared.f32 	%f47, [%r383+16];
	ld.shared.f32 	%f48, [%r61+1088];
	fma.rn.f32 	%f49, %f46, %f47, %f48;
	st.shared.f32 	[%r61+1088], %f49;
$L__BB4_39:
	setp.gt.u32 	%p74, %r384, 36;
	or.pred  	%p76, %p59, %p74;
	@%p76 bra 	$L__BB4_41;
	ld.global.f32 	%f50, [%rd3];
	ld.shared.f32 	%f51, [%r383+20];
	ld.shared.f32 	%f52, [%r61+1092];
	fma.rn.f32 	%f53, %f50, %f51, %f52;
	st.shared.f32 	[%r61+1092], %f53;
$L__BB4_41:
	add.s32 	%r384, %r384, 2;
	add.s32 	%r383, %r383, 128;
	setp.lt.u32 	%p77, %r384, %r40;
	@%p77 bra 	$L__BB4_25;
$L__BB4_42:
	bar.sync 	0;
	mov.b32 	%r381, 2;
	mov.pred 	%p84, 0;
	@%p2 bra 	$L__BB4_14;
	mov.b32 	%r380, 2;
	mov.pred 	%p83, 0;
	@%p1 bra 	$L__BB4_13;
	setp.eq.s16 	%p80, %rs2, 2;
	@%p80 bra 	$L__BB4_47;
	neg.s32 	%r385, %r22;
	mov.u32 	%r302, _ZZ32deconv_kernel_share_filter_tiledILi38ELi4ELi8EEvPfS0_S0_9FmapShape11FilterShapeS1_iE12ofmap_shared;
$L__BB4_46:
	.pragma "nounroll";
	div.u32 	%r293, %r387, %r21;
	mul.lo.s32 	%r294, %r293, %r21;
	sub.s32 	%r295, %r387, %r294;
	div.u32 	%r296, %r295, %r3;
	rem.u32 	%r297, %r387, %r3;
	add.s32 	%r298, %r293, %r85;
	mad.lo.s32 	%r299, %r298, %r3, %r296;
	mad.lo.s32 	%r300, %r299, %r3, %r297;
	mul.wide.u32 	%rd19, %r300, 4;
	add.s64 	%rd20, %rd2, %rd19;
	shl.b32 	%r301, %r293, 10;
	add.s32 	%r303, %r302, %r301;
	shl.b32 	%r304, %r296, 6;
	add.s32 	%r305, %r303, %r304;
	shl.b32 	%r306, %r297, 2;
	add.s32 	%r307, %r305, %r306;
	ld.shared.f32 	%f54, [%r307];
	atom.global.add.f32 	%f55, [%rd20], %f54;
	add.s32 	%r387, %r387, %r7;
	add.s32 	%r385, %r385, 1;
	setp.ne.s32 	%p81, %r385, 0;
	@%p81 bra 	$L__BB4_46;
$L__BB4_47:
	shl.b32 	%r308, %r7, 1;
	add.s32 	%r390, %r387, %r308;
	shl.b32 	%r71, %r7, 2;
	mad.lo.s32 	%r389, %r7, 3, %r387;
	add.s32 	%r388, %r7, %r387;
$L__BB4_48:
	div.u32 	%r309, %r387, %r21;
	mul.lo.s32 	%r310, %r309, %r21;
	sub.s32 	%r311, %r387, %r310;
	div.u32 	%r312, %r311, %r3;
	rem.u32 	%r313, %r387, %r3;
	add.s32 	%r314, %r309, %r85;
	mad.lo.s32 	%r315, %r314, %r3, %r312;
	mad.lo.s32 	%r316, %r315, %r3, %r313;
	mul.wide.u32 	%rd21, %r316, 4;
	add.s64 	%rd22, %rd2, %rd21;
	shl.b32 	%r317, %r309, 10;
	mov.u32 	%r318, _ZZ32deconv_kernel_share_filter_tiledILi38ELi4ELi8EEvPfS0_S0_9FmapShape11FilterShapeS1_iE12ofmap_shared;
	add.s32 	%r319, %r318, %r317;
	shl.b32 	%r320, %r312, 6;
	add.s32 	%r321, %r319, %r320;
	shl.b32 	%r322, %r313, 2;
	add.s32 	%r323, %r321, %r322;
	ld.shared.f32 	%f56, [%r323];
	atom.global.add.f32 	%f57, [%rd22], %f56;
	add.s32 	%r324, %r387, %r7;
	div.u32 	%r325, %r388, %r21;
	mul.lo.s32 	%r326, %r325, %r21;
	sub.s32 	%r327, %r388, %r326;
	div.u32 	%r328, %r327, %r3;
	rem.u32 	%r329, %r388, %r3;
	add.s32 	%r330, %r325, %r85;
	mad.lo.s32 	%r331, %r330, %r3, %r328;
	mad.lo.s32 	%r332, %r331, %r3, %r329;
	mul.wide.u32 	%rd23, %r332, 4;
	add.s64 	%rd24, %rd2, %rd23;
	shl.b32 	%r333, %r325, 10;
	add.s32 	%r334, %r318, %r333;
	shl.b32 	%r335, %r328, 6;
	add.s32 	%r336, %r334, %r335;
	shl.b32 	%r337, %r329, 2;
	add.s32 	%r338, %r336, %r337;
	ld.shared.f32 	%f58, [%r338];
	atom.global.add.f32 	%f59, [%rd24], %f58;
	add.s32 	%r339, %r324, %r7;
	div.u32 	%r340, %r390, %r21;
	mul.lo.s32 	%r341, %r340, %r21;
	sub.s32 	%r342, %r390, %r341;
	div.u32 	%r343, %r342, %r3;
	rem.u32 	%r344, %r390, %r3;
	add.s32 	%r345, %r340, %r85;
	mad.lo.s32 	%r346, %r345, %r3, %r343;
	mad.lo.s32 	%r347, %r346, %r3, %r344;
	mul.wide.u32 	%rd25, %r347, 4;
	add.s64 	%rd26, %rd2, %rd25;
	shl.b32 	%r348, %r340, 10;
	add.s32 	%r349, %r318, %r348;
	shl.b32 	%r350, %r343, 6;
	add.s32 	%r351, %r349, %r350;
	shl.b32 	%r352, %r344, 2;
	add.s32 	%r353, %r351, %r352;
	ld.shared.f32 	%f60, [%r353];
	atom.global.add.f32 	%f61, [%rd26], %f60;
	add.s32 	%r354, %r339, %r7;
	div.u32 	%r355, %r389, %r21;
	mul.lo.s32 	%r356, %r355, %r21;
	sub.s32 	%r357, %r389, %r356;
	div.u32 	%r358, %r357, %r3;
	rem.u32 	%r359, %r389, %r3;
	add.s32 	%r360, %r355, %r85;
	mad.lo.s32 	%r361, %r360, %r3, %r358;
	mad.lo.s32 	%r362, %r361, %r3, %r359;
	mul.wide.u32 	%rd27, %r362, 4;
	add.s64 	%rd28, %rd2, %rd27;
	shl.b32 	%r363, %r355, 10;
	add.s32 	%r364, %r318, %r363;
	shl.b32 	%r365, %r358, 6;
	add.s32 	%r366, %r364, %r365;
	shl.b32 	%r367, %r359, 2;
	add.s32 	%r368, %r366, %r367;
	ld.shared.f32 	%f62, [%r368];
	atom.global.add.f32 	%f63, [%rd28], %f62;
	add.s32 	%r387, %r354, %r7;
	add.s32 	%r390, %r390, %r71;
	add.s32 	%r389, %r389, %r71;
	add.s32 	%r388, %r388, %r71;
	setp.lt.u32 	%p82, %r387, 9728;
	@%p82 bra 	$L__BB4_48;
	ret;

}
	// .globl	_Z32deconv_kernel_share_filter_tiledILi10ELi4ELi16EEvPfS0_S0_9FmapShape11FilterShapeS1_i
.visible .entry _Z32deconv_kernel_share_filter_tiledILi10ELi4ELi16EEvPfS0_S0_9FmapShape11FilterShapeS1_i(
	.param .u64 .ptr .align 1 _Z32deconv_kernel_share_filter_tiledILi10ELi4ELi16EEvPfS0_S0_9FmapShape11FilterShapeS1_i_param_0,
	.param .u64 .ptr .align 1 _Z32deconv_kernel_share_filter_tiledILi10ELi4ELi16EEvPfS0_S0_9FmapShape11FilterShapeS1_i_param_1,
	.param .u64 .ptr .align 1 _Z32deconv_kernel_share_filter_tiledILi10ELi4ELi16EEvPfS0_S0_9FmapShape11FilterShapeS1_i_param_2,
	.param .align 4 .b8 _Z32deconv_kernel_share_filter_tiledILi10ELi4ELi16EEvPfS0_S0_9FmapShape11FilterShapeS1_i_param_3[8],
	.param .align 4 .b8 _Z32deconv_kernel_share_filter_tiledILi10ELi4ELi16EEvPfS0_S0_9FmapShape11FilterShapeS1_i_param_4[12],
	.param .align 4 .b8 _Z32deconv_kernel_share_filter_tiledILi10ELi4ELi16EEvPfS0_S0_9FmapShape11FilterShapeS1_i_param_5[8],
	.param .u32 _Z32deconv_kernel_share_filter_tiledILi10ELi4ELi16EEvPfS0_S0_9FmapShape11FilterShapeS1_i_param_6
)
{
	.reg .pred 	%p<85>;
	.reg .b16 	%rs<10>;
	.reg .b32 	%r<392>;
	.reg .b32 	%f<64>;
	.reg .b64 	%rd<29>;
	// demoted variable
	.shared .align 4 .b8 _ZZ32deconv_kernel_share_filter_tiledILi10ELi4ELi16EEvPfS0_S0_9FmapShape11FilterShapeS1_iE13filter_shared[640];
	// demoted variable
	.shared .align 4 .b8 _ZZ32deconv_kernel_share_filter_tiledILi10ELi4ELi16EEvPfS0_S0_9FmapShape11FilterShapeS1_iE12ofmap_shared[40960];
	ld.param.u32 	%r84, [_Z32deconv_kernel_share_filter_tiledILi10ELi4ELi16EEvPfS0_S0_9FmapShape11FilterShapeS1_i_param_4+8];
	ld.param.u32 	%r83, [_Z32deconv_kernel_share_filter_tiledILi10ELi4ELi16EEvPfS0_S0_9FmapShape11FilterShapeS1_i_param_4+4];
	ld.param.u64 	%rd4, [_Z32deconv_kernel_share_filter_tiledILi10ELi4ELi16EEvPfS0_S0_9FmapShape11FilterShapeS1_i_param_0];
	ld.param.u32 	%r3, [_Z32deconv_kernel_share_filter_tiledILi10ELi4ELi16EEvPfS0_S0_9FmapShape11FilterShapeS1_i_param_5+4];
	ld.param.u32 	%r1, [_Z32deconv_kernel_share_filter_tiledILi10ELi4ELi16EEvPfS0_S0_9FmapShape11FilterShapeS1_i_param_3+4];
	ld.param.u64 	%rd5, [_Z32deconv_kernel_share_filter_tiledILi10ELi4ELi16EEvPfS0_S0_9FmapShape11FilterShapeS1_i_param_1];
	ld.param.u64 	%rd6, [_Z32deconv_kernel_share_filter_tiledILi10ELi4ELi16EEvPfS0_S0_9FmapShape11FilterShapeS1_i_param_2];
	ld.param.u32 	%r85, [_Z32deconv_kernel_share_filter_tiledILi10ELi4ELi16EEvPfS0_S0_9FmapShape11FilterShapeS1_i_param_6];
	cvta.to.global.u64 	%rd1, %rd5;
	cvta.to.global.u64 	%rd2, %rd6;
	mov.u32 	%r387, %tid.x;
	mul.lo.s32 	%r5, %r1, %r1;
	mov.u32 	%r6, %ctaid.x;
	mov.u32 	%r7, %ntid.x;
	div.u32 	%r86, %r7, %r5;
	cvt.u16.u32 	%rs3, %r86;
	add.s16 	%rs4, %rs3, 9;
	div.u16 	%rs1, %rs4, %rs3;
	setp.gt.u32 	%p5, %r387, 159;
	@%p5 bra 	$L__BB5_7;
	mul.lo.s32 	%r8, %r84, %r84;
	mad.lo.s32 	%r9, %r83, %r6, %r85;
	add.s32 	%r87, %r387, %r7;
	max.u32 	%r88, %r87, 160;
	setp.lt.u32 	%p6, %r87, 160;
	selp.u32 	%r89, 1, 0, %p6;
	add.s32 	%r90, %r87, %r89;
	sub.s32 	%r91, %r88, %r90;
	div.u32 	%r92, %r91, %r7;
	add.s32 	%r10, %r92, %r89;
	and.b32  	%r93, %r10, 3;
	setp.eq.s32 	%p7, %r93, 3;
	mov.u32 	%r371, %r387;
	@%p7 bra 	$L__BB5_4;
	add.s32 	%r94, %r10, 1;
	and.b32  	%r95, %r94, 3;
	neg.s32 	%r369, %r95;
	mov.u32 	%r371, %r387;
$L__BB5_3:
	.pragma "nounroll";
	div.u32 	%r96, %r371, %r8;
	mul.lo.s32 	%r97, %r96, %r8;
	sub.s32 	%r98, %r371, %r97;
	div.u32 	%r99, %r98, %r84;
	rem.u32 	%r100, %r371, %r84;
	add.s32 	%r101, %r9, %r96;
	mad.lo.s32 	%r102, %r101, %r84, %r99;
	mad.lo.s32 	%r103, %r102, %r84, %r100;
	mul.wide.u32 	%rd7, %r103, 4;
	add.s64 	%rd8, %rd1, %rd7;
	ld.global.f32 	%f1, [%rd8];
	shl.b32 	%r104, %r96, 6;
	mov.u32 	%r105, _ZZ32deconv_kernel_share_filter_tiledILi10ELi4ELi16EEvPfS0_S0_9FmapShape11FilterShapeS1_iE13filter_shared;
	add.s32 	%r106, %r105, %r104;
	shl.b32 	%r107, %r99, 4;
	add.s32 	%r108, %r106, %r107;
	shl.b32 	%r109, %r100, 2;
	add.s32 	%r110, %r108, %r109;
	st.shared.f32 	[%r110], %f1;
	add.s32 	%r371, %r371, %r7;
	add.s32 	%r369, %r369, 1;
	setp.ne.s32 	%p8, %r369, 0;
	@%p8 bra 	$L__BB5_3;
$L__BB5_4:
	setp.lt.u32 	%p9, %r10, 3;
	@%p9 bra 	$L__BB5_7;
	shl.b32 	%r111, %r7, 1;
	add.s32 	%r377, %r371, %r111;
	shl.b32 	%r18, %r7, 2;
	mad.lo.s32 	%r376, %r7, 3, %r371;
	add.s32 	%r375, %r7, %r371;
$L__BB5_6:
	div.u32 	%r112, %r371, %r8;
	mul.lo.s32 	%r113, %r112, %r8;
	sub.s32 	%r114, %r371, %r113;
	div.u32 	%r115, %r114, %r84;
	rem.u32 	%r116, %r371, %r84;
	add.s32 	%r117, %r9, %r112;
	mad.lo.s32 	%r118, %r117, %r84, %r115;
	mad.lo.s32 	%r119, %r118, %r84, %r116;
	mul.wide.u32 	%rd9, %r119, 4;
	add.s64 	%rd10, %rd1, %rd9;
	ld.global.f32 	%f2, [%rd10];
	shl.b32 	%r120, %r112, 6;
	mov.u32 	%r121, _ZZ32deconv_kernel_share_filter_tiledILi10ELi4ELi16EEvPfS0_S0_9FmapShape11FilterShapeS1_iE13filter_shared;
	add.s32 	%r122, %r121, %r120;
	shl.b32 	%r123, %r115, 4;
	add.s32 	%r124, %r122, %r123;
	shl.b32 	%r125, %r116, 2;
	add.s32 	%r126, %r124, %r125;
	st.shared.f32 	[%r126], %f2;
	add.s32 	%r127, %r371, %r7;
	div.u32 	%r128, %r375, %r8;
	mul.lo.s32 	%r129, %r128, %r8;
	sub.s32 	%r130, %r375, %r129;
	div.u32 	%r131, %r130, %r84;
	rem.u32 	%r132, %r375, %r84;
	add.s32 	%r133, %r9, %r128;
	mad.lo.s32 	%r134, %r133, %r84, %r131;
	mad.lo.s32 	%r135, %r134, %r84, %r132;
	mul.wide.u32 	%rd11, %r135, 4;
	add.s64 	%rd12, %rd1, %rd11;
	ld.global.f32 	%f3, [%rd12];
	shl.b32 	%r136, %r128, 6;
	add.s32 	%r137, %r121, %r136;
	shl.b32 	%r138, %r131, 4;
	add.s32 	%r139, %r137, %r138;
	shl.b32 	%r140, %r132, 2;
	add.s32 	%r141, %r139, %r140;
	st.shared.f32 	[%r141], %f3;
	add.s32 	%r142, %r127, %r7;
	div.u32 	%r143, %r377, %r8;
	mul.lo.s32 	%r144, %r143, %r8;
	sub.s32 	%r145, %r377, %r144;
	div.u32 	%r146, %r145, %r84;
	rem.u32 	%r147, %r377, %r84;
	add.s32 	%r148, %r9, %r143;
	mad.lo.s32 	%r149, %r148, %r84, %r146;
	mad.lo.s32 	%r150, %r149, %r84, %r147;
	mul.wide.u32 	%rd13, %r150, 4;
	add.s64 	%rd14, %rd1, %rd13;
	ld.global.f32 	%f4, [%rd14];
	shl.b32 	%r151, %r143, 6;
	add.s32 	%r152, %r121, %r151;
	shl.b32 	%r153, %r146, 4;
	add.s32 	%r154, %r152, %r153;
	shl.b32 	%r155, %r147, 2;
	add.s32 	%r156, %r154, %r155;
	st.shared.f32 	[%r156], %f4;
	add.s32 	%r157, %r142, %r7;
	div.u32 	%r158, %r376, %r8;
	mul.lo.s32 	%r159, %r158, %r8;
	sub.s32 	%r160, %r376, %r159;
	div.u32 	%r161, %r160, %r84;
	rem.u32 	%r162, %r376, %r84;
	add.s32 	%r163, %r9, %r158;
	mad.lo.s32 	%r164, %r163, %r84, %r161;
	mad.lo.s32 	%r165, %r164, %r84, %r162;
	mul.wide.u32 	%rd15, %r165, 4;
	add.s64 	%rd16, %rd1, %rd15;
	ld.global.f32 	%f5, [%rd16];
	shl.b32 	%r166, %r158, 6;
	add.s32 	%r167, %r121, %r166;
	shl.b32 	%r168, %r161, 4;
	add.s32 	%r169, %r167, %r168;
	shl.b32 	%r170, %r162, 2;
	add.s32 	%r171, %r169, %r170;
	st.shared.f32 	[%r171], %f5;
	add.s32 	%r371, %r157, %r7;
	add.s32 	%r377, %r377, %r18;
	add.s32 	%r376, %r376, %r18;
	add.s32 	%r375, %r375, %r18;
	setp.lt.u32 	%p10, %r371, 160;
	@%p10 bra 	$L__BB5_6;
$L__BB5_7:
	mul.lo.s32 	%r21, %r3, %r3;
	add.s32 	%r172, %r387, %r7;
	cvt.u16.u32 	%rs5, %r172;
	sub.s16 	%rs6, 10239, %rs5;
	cvt.u16.u32 	%rs7, %r7;
	div.u16 	%rs8, %rs6, %rs7;
	and.b16  	%rs2, %rs8, 3;
	xor.b16  	%rs9, %rs2, 2;
	cvt.u32.u16 	%r22, %rs9;
	setp.eq.s16 	%p11, %rs2, 2;
	mov.u32 	%r374, %r387;
	@%p11 bra 	$L__BB5_10;
	neg.s32 	%r372, %r22;
	mov.u32 	%r374, %r387;
$L__BB5_9:
	.pragma "nounroll";
	div.u32 	%r173, %r374, %r21;
	mul.lo.s32 	%r174, %r173, %r21;
	sub.s32 	%r175, %r374, %r174;
	div.u32 	%r176, %r175, %r3;
	rem.u32 	%r177, %r374, %r3;
	shl.b32 	%r178, %r173, 12;
	mov.u32 	%r179, _ZZ32deconv_kernel_share_filter_tiledILi10ELi4ELi16EEvPfS0_S0_9FmapShape11FilterShapeS1_iE12ofmap_shared;
	add.s32 	%r180, %r179, %r178;
	shl.b32 	%r181, %r176, 7;
	add.s32 	%r182, %r180, %r181;
	shl.b32 	%r183, %r177, 2;
	add.s32 	%r184, %r182, %r183;
	mov.b32 	%r185, 0;
	st.shared.u32 	[%r184], %r185;
	add.s32 	%r374, %r374, %r7;
	add.s32 	%r372, %r372, 1;
	setp.ne.s32 	%p12, %r372, 0;
	@%p12 bra 	$L__BB5_9;
$L__BB5_10:
	mov.u32 	%r192, _ZZ32deconv_kernel_share_filter_tiledILi10ELi4ELi16EEvPfS0_S0_9FmapShape11FilterShapeS1_iE12ofmap_shared;
$L__BB5_11:
	div.u32 	%r186, %r374, %r21;
	mul.lo.s32 	%r187, %r186, %r21;
	sub.s32 	%r188, %r374, %r187;
	div.u32 	%r189, %r188, %r3;
	rem.u32 	%r190, %r374, %r3;
	shl.b32 	%r191, %r186, 12;
	add.s32 	%r193, %r192, %r191;
	shl.b32 	%r194, %r189, 7;
	add.s32 	%r195, %r193, %r194;
	shl.b32 	%r196, %r190, 2;
	add.s32 	%r197, %r195, %r196;
	mov.b32 	%r198, 0;
	st.shared.u32 	[%r197], %r198;
	add.s32 	%r199, %r374, %r7;
	div.u32 	%r200, %r199, %r21;
	mul.lo.s32 	%r201, %r200, %r21;
	sub.s32 	%r202, %r199, %r201;
	div.u32 	%r203, %r202, %r3;
	rem.u32 	%r204, %r199, %r3;
	shl.b32 	%r205, %r200, 12;
	add.s32 	%r206, %r192, %r205;
	shl.b32 	%r207, %r203, 7;
	add.s32 	%r208, %r206, %r207;
	shl.b32 	%r209, %r204, 2;
	add.s32 	%r210, %r208, %r209;
	st.shared.u32 	[%r210], %r198;
	add.s32 	%r211, %r199, %r7;
	div.u32 	%r212, %r211, %r21;
	mul.lo.s32 	%r213, %r212, %r21;
	sub.s32 	%r214, %r211, %r213;
	div.u32 	%r215, %r214, %r3;
	rem.u32 	%r216, %r211, %r3;
	shl.b32 	%r217, %r212, 12;
	add.s32 	%r218, %r192, %r217;
	shl.b32 	%r219, %r215, 7;
	add.s32 	%r220, %r218, %r219;
	shl.b32 	%r221, %r216, 2;
	add.s32 	%r222, %r220, %r221;
	st.shared.u32 	[%r222], %r198;
	add.s32 	%r223, %r211, %r7;
	div.u32 	%r224, %r223, %r21;
	mul.lo.s32 	%r225, %r224, %r21;
	sub.s32 	%r226, %r223, %r225;
	div.u32 	%r227, %r226, %r3;
	rem.u32 	%r228, %r223, %r3;
	shl.b32 	%r229, %r224, 12;
	add.s32 	%r230, %r192, %r229;
	shl.b32 	%r231, %r227, 7;
	add.s32 	%r232, %r230, %r231;
	shl.b32 	%r233, %r228, 2;
	add.s32 	%r234, %r232, %r233;
	st.shared.u32 	[%r234], %r198;
	add.s32 	%r374, %r223, %r7;
	setp.lt.u32 	%p13, %r374, 10240;
	@%p13 bra 	$L__BB5_11;
	div.u32 	%r236, %r387, %r5;
	mul.lo.s32 	%r237, %r236, %r5;
	sub.s32 	%r238, %r387, %r237;
	div.u32 	%r239, %r238, %r1;
	rem.u32 	%r240, %r387, %r1;
	add.s32 	%r241, %r84, -1;
	shr.u32 	%r242, %r241, 1;
	cvt.u32.u16 	%r243, %rs1;
	bar.sync 	0;
	mad.lo.s32 	%r244, %r1, %r6, %r239;
	mad.lo.s32 	%r245, %r244, %r1, %r240;
	mul.lo.s32 	%r39, %r236, %r243;
	add.s32 	%r40, %r39, %r243;
	shl.b32 	%r246, %r239, 1;
	sub.s32 	%r41, %r246, %r242;
	shl.b32 	%r247, %r240, 1;
	sub.s32 	%r42, %r247, %r242;
	cvta.to.global.u64 	%rd17, %rd4;
	mul.wide.u32 	%rd18, %r245, 4;
	add.s64 	%rd3, %rd17, %rd18;
	and.b32  	%r43, %r243, 1;
	add.s32 	%r44, %r39, 1;
	mov.b32 	%r380, 0;
	mov.pred 	%p83, -1;
$L__BB5_13:
	mov.pred 	%p1, %p83;
	add.s32 	%r46, %r41, %r380;
	shl.b32 	%r249, %r39, 6;
	mov.u32 	%r250, _ZZ32deconv_kernel_share_filter_tiledILi10ELi4ELi16EEvPfS0_S0_9FmapShape11FilterShapeS1_iE13filter_shared;
	shl.b32 	%r251, %r380, 4;
	add.s32 	%r252, %r250, %r251;
	add.s32 	%r47, %r252, %r249;
	shl.b32 	%r253, %r39, 12;
	mov.u32 	%r254, _ZZ32deconv_kernel_share_filter_tiledILi10ELi4ELi16EEvPfS0_S0_9FmapShape11FilterShapeS1_iE12ofmap_shared;
	add.s32 	%r255, %r254, %r253;
	shl.b32 	%r256, %r46, 7;
	add.s32 	%r48, %r255, %r256;
	add.s32 	%r49, %r46, 1;
	add.s32 	%r50, %r252, 64;
	mov.b32 	%r381, 0;
	mov.pred 	%p84, -1;
$L__BB5_14:
	mov.pred 	%p2, %p84;
	setp.eq.s32 	%p16, %r43, 0;
	mov.u32 	%r384, %r39;
	@%p16 bra 	$L__BB5_23;
	setp.gt.u32 	%p17, %r39, 9;
	add.s32 	%r52, %r42, %r381;
	or.b32  	%r258, %r52, %r46;
	setp.lt.s32 	%p18, %r258, 0;
	max.u32 	%r259, %r52, %r46;
	setp.ge.u32 	%p19, %r259, %r3;
	or.pred  	%p20, %p19, %p18;
	shl.b32 	%r260, %r381, 2;
	add.s32 	%r53, %r47, %r260;
	shl.b32 	%r261, %r52, 2;
	add.s32 	%r54, %r48, %r261;
	or.pred  	%p21, %p20, %p17;
	@%p21 bra 	$L__BB5_17;
	ld.global.f32 	%f6, [%rd3];
	ld.shared.f32 	%f7, [%r53];
	ld.shared.f32 	%f8, [%r54];
	fma.rn.f32 	%f9, %f6, %f7, %f8;
	st.shared.f32 	[%r54], %f9;
$L__BB5_17:
	add.s32 	%r55, %r52, 1;
	or.b32  	%r263, %r55, %r46;
	setp.lt.s32 	%p23, %r263, 0;
	max.u32 	%r264, %r55, %r46;
	setp.ge.u32 	%p24, %r264, %r3;
	or.pred  	%p25, %p24, %p23;
	or.pred  	%p26, %p25, %p17;
	@%p26 bra 	$L__BB5_19;
	ld.global.f32 	%f10, [%rd3];
	ld.shared.f32 	%f11, [%r53+4];
	ld.shared.f32 	%f12, [%r54+4];
	fma.rn.f32 	%f13, %f10, %f11, %f12;
	st.shared.f32 	[%r54+4], %f13;
$L__BB5_19:
	or.b32  	%r265, %r52, %r49;
	setp.gt.u32 	%p27, %r39, 9;
	setp.lt.s32 	%p28, %r265, 0;
	max.u32 	%r267, %r52, %r49;
	setp.ge.u32 	%p29, %r267, %r3;
	or.pred  	%p30, %p29, %p28;
	or.pred  	%p31, %p30, %p27;
	@%p31 bra 	$L__BB5_21;
	ld.global.f32 	%f14, [%rd3];
	ld.shared.f32 	%f15, [%r53+16];
	ld.shared.f32 	%f16, [%r54+128];
	fma.rn.f32 	%f17, %f14, %f15, %f16;
	st.shared.f32 	[%r54+128], %f17;
$L__BB5_21:
	or.b32  	%r268, %r55, %r49;
	setp.lt.s32 	%p33, %r268, 0;
	max.u32 	%r270, %r55, %r49;
	setp.ge.u32 	%p34, %r270, %r3;
	or.pred  	%p35, %p34, %p33;
	or.pred  	%p36, %p35, %p27;
	mov.u32 	%r384, %r44;
	@%p36 bra 	$L__BB5_23;
	ld.global.f32 	%f18, [%rd3];
	ld.shared.f32 	%f19, [%r53+20];
	ld.shared.f32 	%f20, [%r54+132];
	fma.rn.f32 	%f21, %f18, %f19, %f20;
	st.shared.f32 	[%r54+132], %f21;
$L__BB5_23:
	setp.eq.s16 	%p37, %rs1, 1;
	@%p37 bra 	$L__BB5_42;
	setp.lt.u32 	%p38, %r49, %r3;
	setp.lt.u32 	%p39, %r46, %r3;
	add.s32 	%r57, %r42, %r381;
	add.s32 	%r271, %r57, 1;
	or.b32  	%r272, %r271, %r49;
	or.b32  	%r273, %r271, %r46;
	setp.gt.s32 	%p40, %r273, -1;
	setp.lt.u32 	%p41, %r271, %r3;
	and.pred  	%p42, %p41, %p39;
	and.pred  	%p3, %p42, %p40;
	setp.gt.s32 	%p43, %r272, -1;
	and.pred  	%p44, %p41, %p38;
	and.pred  	%p4, %p44, %p43;
	shl.b32 	%r274, %r384, 6;
	shl.b32 	%r275, %r381, 2;
	add.s32 	%r276, %r274, %r275;
	add.s32 	%r383, %r50, %r276;
$L__BB5_25:
	setp.gt.u32 	%p45, %r384, 9;
	shl.b32 	%r277, %r384, 12;
	mov.u32 	%r278, _ZZ32deconv_kernel_share_filter_tiledILi10ELi4ELi16EEvPfS0_S0_9FmapShape11FilterShapeS1_iE12ofmap_shared;
	add.s32 	%r279, %r278, %r277;
	shl.b32 	%r280, %r46, 7;
	add.s32 	%r281, %r279, %r280;
	or.b32  	%r282, %r57, %r46;
	setp.lt.s32 	%p46, %r282, 0;
	max.u32 	%r283, %r57, %r46;
	setp.ge.u32 	%p47, %r283, %r3;
	or.pred  	%p48, %p47, %p46;
	shl.b32 	%r284, %r57, 2;
	add.s32 	%r61, %r281, %r284;
	or.pred  	%p49, %p48, %p45;
	@%p49 bra 	$L__BB5_27;
	ld.global.f32 	%f22, [%rd3];
	ld.shared.f32 	%f23, [%r383+-64];
	ld.shared.f32 	%f24, [%r61];
	fma.rn.f32 	%f25, %f22, %f23, %f24;
	st.shared.f32 	[%r61], %f25;
$L__BB5_27:
	setp.gt.u32 	%p50, %r384, 9;
	not.pred 	%p51, %p3;
	or.pred  	%p52, %p51, %p50;
	@%p52 bra 	$L__BB5_29;
	ld.global.f32 	%f26, [%rd3];
	ld.shared.f32 	%f27, [%r383+-60];
	ld.shared.f32 	%f28, [%r61+4];
	fma.rn.f32 	%f29, %f26, %f27, %f28;
	st.shared.f32 	[%r61+4], %f29;
$L__BB5_29:
	setp.gt.u32 	%p53, %r384, 9;
	or.b32  	%r285, %r57, %r49;
	setp.lt.s32 	%p54, %r285, 0;
	max.u32 	%r286, %r57, %r49;
	setp.ge.u32 	%p55, %r286, %r3;
	or.pred  	%p56, %p55, %p54;
	or.pred  	%p57, %p56, %p53;
	@%p57 bra 	$L__BB5_31;
	ld.global.f32 	%f30, [%rd3];
	ld.shared.f32 	%f31, [%r383+-48];
	ld.shared.f32 	%f32, [%r61+128];
	fma.rn.f32 	%f33, %f30, %f31, %f32;
	st.shared.f32 	[%r61+128], %f33;
$L__BB5_31:
	setp.gt.u32 	%p58, %r384, 9;
	not.pred 	%p59, %p4;
	or.pred  	%p60, %p59, %p58;
	@%p60 bra 	$L__BB5_33;
	ld.global.f32 	%f34, [%rd3];
	ld.shared.f32 	%f35, [%r383+-44];
	ld.shared.f32 	%f36, [%r61+132];
	fma.rn.f32 	%f37, %f34, %f35, %f36;
	st.shared.f32 	[%r61+132], %f37;
$L__BB5_33:
	setp.gt.u32 	%p61, %r384, 8;
	or.b32  	%r287, %r57, %r46;
	setp.lt.s32 	%p62, %r287, 0;
	max.u32 	%r288, %r57, %r46;
	setp.ge.u32 	%p63, %r288, %r3;
	or.pred  	%p64, %p63, %p62;
	or.pred  	%p65, %p64, %p61;
	@%p65 bra 	$L__BB5_35;
	ld.global.f32 	%f38, [%rd3];
	ld.shared.f32 	%f39, [%r383];
	ld.shared.f32 	%f40, [%r61+4096];
	fma.rn.f32 	%f41, %f38, %f39, %f40;
	st.shared.f32 	[%r61+4096], %f41;
$L__BB5_35:
	setp.gt.u32 	%p66, %r384, 8;
	or.pred  	%p68, %p51, %p66;
	@%p68 bra 	$L__BB5_37;
	ld.global.f32 	%f42, [%rd3];
	ld.shared.f32 	%f43, [%r383+4];
	ld.shared.f32 	%f44, [%r61+4100];
	fma.rn.f32 	%f45, %f42, %f43, %f44;
	st.shared.f32 	[%r61+4100], %f45;
$L__BB5_37:
	setp.gt.u32 	%p69, %r384, 8;
	or.b32  	%r289, %r57, %r49;
	setp.lt.s32 	%p70, %r289, 0;
	max.u32 	%r290, %r57, %r49;
	setp.ge.u32 	%p71, %r290, %r3;
	or.pred  	%p72, %p71, %p70;
	or.pred  	%p73, %p72, %p69;
	@%p73 bra 	$L__BB5_39;
	ld.global.f32 	%f46, [%rd3];
	ld.shared.f32 	%f47, [%r383+16];
	ld.shared.f32 	%f48, [%r61+4224];
	fma.rn.f32 	%f49, %f46, %f47, %f48;
	st.shared.f32 	[%r61+4224], %f49;
$L__BB5_39:
	setp.gt.u32 	%p74, %r384, 8;
	or.pred  	%p76, %p59, %p74;
	@%p76 bra 	$L__BB5_41;
	ld.global.f32 	%f50, [%rd3];
	ld.shared.f32 	%f51, [%r383+20];
	ld.shared.f32 	%f52, [%r61+4228];
	fma.rn.f32 	%f53, %f50, %f51, %f52;
	st.shared.f32 	[%r61+4228], %f53;
$L__BB5_41:
	add.s32 	%r384, %r384, 2;
	add.s32 	%r383, %r383, 128;
	setp.lt.u32 	%p77, %r384, %r40;
	@%p77 bra 	$L__BB5_25;
$L__BB5_42:
	bar.sync 	0;
	mov.b32 	%r381, 2;
	mov.pred 	%p84, 0;
	@%p2 bra 	$L__BB5_14;
	mov.b32 	%r380, 2;
	mov.pred 	%p83, 0;
	@%p1 bra 	$L__BB5_13;
	setp.eq.s16 	%p80, %rs2, 2;
	@%p80 bra 	$L__BB5_47;
	neg.s32 	%r385, %r22;
	mov.u32 	%r302, _ZZ32deconv_kernel_share_filter_tiledILi10ELi4ELi16EEvPfS0_S0_9FmapShape11FilterShapeS1_iE12ofmap_shared;
$L__BB5_46:
	.pragma "nounroll";
	div.u32 	%r293, %r387, %r21;
	mul.lo.s32 	%r294, %r293, %r21;
	sub.s32 	%r295, %r387, %r294;
	div.u32 	%r296, %r295, %r3;
	rem.u32 	%r297, %r387, %r3;
	add.s32 	%r298, %r293, %r85;
	mad.lo.s32 	%r299, %r298, %r3, %r296;
	mad.lo.s32 	%r300, %r299, %r3, %r297;
	mul.wide.u32 	%rd19, %r300, 4;
	add.s64 	%rd20, %rd2, %rd19;
	shl.b32 	%r301, %r293, 12;
	add.s32 	%r303, %r302, %r301;
	shl.b32 	%r304, %r296, 7;
	add.s32 	%r305, %r303, %r304;
	shl.b32 	%r306, %r297, 2;
	add.s32 	%r307, %r305, %r306;
	ld.shared.f32 	%f54, [%r307];
	atom.global.add.f32 	%f55, [%rd20], %f54;
	add.s32 	%r387, %r387, %r7;
	add.s32 	%r385, %r385, 1;
	setp.ne.s32 	%p81, %r385, 0;
	@%p81 bra 	$L__BB5_46;
$L__BB5_47:
	shl.b32 	%r308, %r7, 1;
	add.s32 	%r390, %r387, %r308;
	shl.b32 	%r71, %r7, 2;
	mad.lo.s32 	%r389, %r7, 3, %r387;
	add.s32 	%r388, %r7, %r387;
$L__BB5_48:
	div.u32 	%r309, %r387, %r21;
	mul.lo.s32 	%r310, %r309, %r21;
	sub.s32 	%r311, %r387, %r310;
	div.u32 	%r312, %r311, %r3;
	rem.u32 	%r313, %r387, %r3;
	add.s32 	%r314, %r309, %r85;
	mad.lo.s32 	%r315, %r314, %r3, %r312;
	mad.lo.s32 	%r316, %r315, %r3, %r313;
	mul.wide.u32 	%rd21, %r316, 4;
	add.s64 	%rd22, %rd2, %rd21;
	shl.b32 	%r317, %r309, 12;
	mov.u32 	%r318, _ZZ32deconv_kernel_share_filter_tiledILi10ELi4ELi16EEvPfS0_S0_9FmapShape11FilterShapeS1_iE12ofmap_shared;
	add.s32 	%r319, %r318, %r317;
	shl.b32 	%r320, %r312, 7;
	add.s32 	%r321, %r319, %r320;
	shl.b32 	%r322, %r313, 2;
	add.s32 	%r323, %r321, %r322;
	ld.shared.f32 	%f56, [%r323];
	atom.global.add.f32 	%f57, [%rd22], %f56;
	add.s32 	%r324, %r387, %r7;
	div.u32 	%r325, %r388, %r21;
	mul.lo.s32 	%r326, %r325, %r21;
	sub.s32 	%r327, %r388, %r326;
	div.u32 	%r328, %r327, %r3;
	rem.u32 	%r329, %r388, %r3;
	add.s32 	%r330, %r325, %r85;
	mad.lo.s32 	%r331, %r330, %r3, %r328;
	mad.lo.s32 	%r332, %r331, %r3, %r329;
	mul.wide.u32 	%rd23, %r332, 4;
	add.s64 	%rd24, %rd2, %rd23;
	shl.b32 	%r333, %r325, 12;
	add.s32 	%r334, %r318, %r333;
	shl.b32 	%r335, %r328, 7;
	add.s32 	%r336, %r334, %r335;
	shl.b32 	%r337, %r329, 2;
	add.s32 	%r338, %r336, %r337;
	ld.shared.f32 	%f58, [%r338];
	atom.global.add.f32 	%f59, [%rd24], %f58;
	add.s32 	%r339, %r324, %r7;
	div.u32 	%r340, %r390, %r21;
	mul.lo.s32 	%r341, %r340, %r21;
	sub.s32 	%r342, %r390, %r341;
	div.u32 	%r343, %r342, %r3;
	rem.u32 	%r344, %r390, %r3;
	add.s32 	%r345, %r340, %r85;
	mad.lo.s32 	%r346, %r345, %r3, %r343;
	mad.lo.s32 	%r347, %r346, %r3, %r344;
	mul.wide.u32 	%rd25, %r347, 4;
	add.s64 	%rd26, %rd2, %rd25;
	shl.b32 	%r348, %r340, 12;
	add.s32 	%r349, %r318, %r348;
	shl.b32 	%r350, %r343, 7;
	add.s32 	%r351, %r349, %r350;
	shl.b32 	%r352, %r344, 2;
	add.s32 	%r353, %r351, %r352;
	ld.shared.f32 	%f60, [%r353];
	atom.global.add.f32 	%f61, [%rd26], %f60;
	add.s32 	%r354, %r339, %r7;
	div.u32 	%r355, %r389, %r21;
	mul.lo.s32 	%r356, %r355, %r21;
	sub.s32 	%r357, %r389, %r356;
	div.u32 	%r358, %r357, %r3;
	rem.u32 	%r359, %r389, %r3;
	add.s32 	%r360, %r355, %r85;
	mad.lo.s32 	%r361, %r360, %r3, %r358;
	mad.lo.s32 	%r362, %r361, %r3, %r359;
	mul.wide.u32 	%rd27, %r362, 4;
	add.s64 	%rd28, %rd2, %rd27;
	shl.b32 	%r363, %r355, 12;
	add.s32 	%r364, %r318, %r363;
	shl.b32 	%r365, %r358, 7;
	add.s32 	%r366, %r364, %r365;
	shl.b32 	%r367, %r359, 2;
	add.s32 	%r368, %r366, %r367;
	ld.shared.f32 	%f62, [%r368];
	atom.global.add.f32 	%f63, [%rd28], %f62;
	add.s32 	%r387, %r354, %r7;
	add.s32 	%r390, %r390, %r71;
	add.s32 	%r389, %r389, %r71;
	add.s32 	%r388, %r388, %r71;
	setp.lt.u32 	%p82, %r387, 10240;
	@%p82 bra 	$L__BB5_48;
	ret;

}
	// .globl	_Z32deconv_kernel_share_filter_tiledILi4ELi4ELi16EEvPfS0_S0_9FmapShape11FilterShapeS1_i
.visible .entry _Z32deconv_kernel_share_filter_tiledILi4ELi4ELi16EEvPfS0_S0_9FmapShape11FilterShapeS1_i(
	.param .u64 .ptr .align 1 _Z32deconv_kernel_share_filter_tiledILi4ELi4ELi16EEvPfS0_S0_9FmapShape11FilterShapeS1_i_param_0,
	.param .u64 .ptr .align 1 _Z32deconv_kernel_share_filter_tiledILi4ELi4ELi16EEvPfS0_S0_9FmapShape11FilterShapeS1_i_param_1,
	.param .u64 .ptr .align 1 _Z32deconv_kernel_share_filter_tiledILi4ELi4ELi16EEvPfS0_S0_9FmapShape11FilterShapeS1_i_param_2,
	.param .align 4 .b8 _Z32deconv_kernel_share_filter_tiledILi4ELi4ELi16EEvPfS0_S0_9FmapShape11FilterShapeS1_i_param_3[8],
	.param .align 4 .b8 _Z32deconv_kernel_share_filter_tiledILi4ELi4ELi16EEvPfS0_S0_9FmapShape11FilterShapeS1_i_param_4[12],
	.param .align 4 .b8 _Z32deconv_kernel_share_filter_tiledILi4ELi4ELi16EEvPfS0_S0_9FmapShape11FilterShapeS1_i_param_5[8],
	.param .u32 _Z32deconv_kernel_share_filter_tiledILi4ELi4ELi16EEvPfS0_S0_9FmapShape11FilterShapeS1_i_param_6
)
{
	.reg .pred 	%p<85>;
	.reg .b16 	%rs<10>;
	.reg .b32 	%r<392>;
	.reg .b32 	%f<64>;
	.reg .b64 	%rd<29>;
	// demoted variable
	.shared .align 4 .b8 _ZZ32deconv_kernel_share_filter_tiledILi4ELi4ELi16EEvPfS0_S0_9FmapShape11FilterShapeS1_iE13filter_shared[256];
	// demoted variable
	.shared .align 4 .b8 _ZZ32deconv_kernel_share_filter_tiledILi4ELi4ELi16EEvPfS0_S0_9FmapShape11FilterShapeS1_iE12ofmap_shared[16384];
	ld.param.u32 	%r84, [_Z32deconv_kernel_share_filter_tiledILi4ELi4ELi16EEvPfS0_S0_9FmapShape11FilterShapeS1_i_param_4+8];
	ld.param.u32 	%r83, [_Z32deconv_kernel_share_filter_tiledILi4ELi4ELi16EEvPfS0_S0_9FmapShape11FilterShapeS1_i_param_4+4];
	ld.param.u64 	%rd4, [_Z32deconv_kernel_share_filter_tiledILi4ELi4ELi16EEvPfS0_S0_9FmapShape11FilterShapeS1_i_param_0];
	ld.param.u32 	%r3, [_Z32deconv_kernel_share_filter_tiledILi4ELi4ELi16EEvPfS0_S0_9FmapShape11FilterShapeS1_i_param_5+4];
	ld.param.u32 	%r1, [_Z32deconv_kernel_share_filter_tiledILi4ELi4ELi16EEvPfS0_S0_9FmapShape11FilterShapeS1_i_param_3+4];
	ld.param.u64 	%rd5, [_Z32deconv_kernel_share_filter_tiledILi4ELi4ELi16EEvPfS0_S0_9FmapShape11FilterShapeS1_i_param_1];
	ld.param.u64 	%rd6, [_Z32deconv_kernel_share_filter_tiledILi4ELi4ELi16EEvPfS0_S0_9FmapShape11FilterShapeS1_i_param_2];
	ld.param.u32 	%r85, [_Z32deconv_kernel_share_filter_tiledILi4ELi4ELi16EEvPfS0_S0_9FmapShape11FilterShapeS1_i_param_6];
	cvta.to.global.u64 	%rd1, %rd5;
	cvta.to.global.u64 	%rd2, %rd6;
	mov.u32 	%r387, %tid.x;
	mul.lo.s32 	%r5, %r1, %r1;
	mov.u32 	%r6, %ctaid.x;
	mov.u32 	%r7, %ntid.x;
	div.u32 	%r86, %r7, %r5;
	cvt.u16.u32 	%rs3, %r86;
	add.s16 	%rs4, %rs3, 3;
	div.u16 	%rs1, %rs4, %rs3;
	setp.gt.u32 	%p5, %r387, 63;
	@%p5 bra 	$L__BB6_7;
	mul.lo.s32 	%r8, %r84, %r84;
	mad.lo.s32 	%r9, %r83, %r6, %r85;
	add.s32 	%r87, %r387, %r7;
	max.u32 	%r88, %r87, 64;
	setp.lt.u32 	%p6, %r87, 64;
	selp.u32 	%r89, 1, 0, %p6;
	add.s32 	%r90, %r87, %r89;
	sub.s32 	%r91, %r88, %r90;
	div.u32 	%r92, %r91, %r7;
	add.s32 	%r10, %r92, %r89;
	and.b32  	%r93, %r10, 3;
	setp.eq.s32 	%p7, %r93, 3;
	mov.u32 	%r371, %r387;
	@%p7 bra 	$L__BB6_4;
	add.s32 	%r94, %r10, 1;
	and.b32  	%r95, %r94, 3;
	neg.s32 	%r369, %r95;
	mov.u32 	%r371, %r387;
$L__BB6_3:
	.pragma "nounroll";
	div.u32 	%r96, %r371, %r8;
	mul.lo.s32 	%r97, %r96, %r8;
	sub.s32 	%r98, %r371, %r97;
	div.u32 	%r99, %r98, %r84;
	rem.u32 	%r100, %r371, %r84;
	add.s32 	%r101, %r9, %r96;
	mad.lo.s32 	%r102, %r101, %r84, %r99;
	mad.lo.s32 	%r103, %r102, %r84, %r100;
	mul.wide.u32 	%rd7, %r103, 4;
	add.s64 	%rd8, %rd1, %rd7;
	ld.global.f32 	%f1, [%rd8];
	shl.b32 	%r104, %r96, 6;
	mov.u32 	%r105, _ZZ32deconv_kernel_share_filter_tiledILi4ELi4ELi16EEvPfS0_S0_9FmapShape11FilterShapeS1_iE13filter_shared;
	add.s32 	%r106, %r105, %r104;
	shl.b32 	%r107, %r99, 4;
	add.s32 	%r108, %r106, %r107;
	shl.b32 	%r109, %r100, 2;
	add.s32 	%r110, %r108, %r109;
	st.shared.f32 	[%r110], %f1;
	add.s32 	%r371, %r371, %r7;
	add.s32 	%r369, %r369, 1;
	setp.ne.s32 	%p8, %r369, 0;
	@%p8 bra 	$L__BB6_3;
$L__BB6_4:
	setp.lt.u32 	%p9, %r10, 3;
	@%p9 bra 	$L__BB6_7;
	shl.b32 	%r111, %r7, 1;
	add.s32 	%r377, %r371, %r111;
	shl.b32 	%r18, %r7, 2;
	mad.lo.s32 	%r376, %r7, 3, %r371;
	add.s32 	%r375, %r7, %r371;
$L__BB6_6:
	div.u32 	%r112, %r371, %r8;
	mul.lo.s32 	%r113, %r112, %r8;
	sub.s32 	%r114, %r371, %r113;
	div.u32 	%r115, %r114, %r84;
	rem.u32 	%r116, %r371, %r84;
	add.s32 	%r117, %r9, %r112;
	mad.lo.s32 	%r118, %r117, %r84, %r115;
	mad.lo.s32 	%r119, %r118, %r84, %r116;
	mul.wide.u32 	%rd9, %r119, 4;
	add.s64 	%rd10, %rd1, %rd9;
	ld.global.f32 	%f2, [%rd10];
	shl.b32 	%r120, %r112, 6;
	mov.u32 	%r121, _ZZ32deconv_kernel_share_filter_tiledILi4ELi4ELi16EEvPfS0_S0_9FmapShape11FilterShapeS1_iE13filter_shared;
	add.s32 	%r122, %r121, %r120;
	shl.b32 	%r123, %r115, 4;
	add.s32 	%r124, %r122, %r123;
	shl.b32 	%r125, %r116, 2;
	add.s32 	%r126, %r124, %r125;
	st.shared.f32 	[%r126], %f2;
	add.s32 	%r127, %r371, %r7;
	div.u32 	%r128, %r375, %r8;
	mul.lo.s32 	%r129, %r128, %r8;
	sub.s32 	%r130, %r375, %r129;
	div.u32 	%r131, %r130, %r84;
	rem.u32 	%r132, %r375, %r84;
	add.s32 	%r133, %r9, %r128;
	mad.lo.s32 	%r134, %r133, %r84, %r131;
	mad.lo.s32 	%r135, %r134, %r84, %r132;
	mul.wide.u32 	%rd11, %r135, 4;
	add.s64 	%rd12, %rd1, %rd11;
	ld.global.f32 	%f3, [%rd12];
	shl.b32 	%r136, %r128, 6;
	add.s32 	%r137, %r121, %r136;
	shl.b32 	%r138, %r131, 4;
	add.s32 	%r139, %r137, %r138;
	shl.b32 	%r140, %r132, 2;
	add.s32 	%r141, %r139, %r140;
	st.shared.f32 	[%r141], %f3;
	add.s32 	%r142, %r127, %r7;
	div.u32 	%r143, %r377, %r8;
	mul.lo.s32 	%r144, %r143, %r8;
	sub.s32 	%r145, %r377, %r144;
	div.u32 	%r146, %r145, %r84;
	rem.u32 	%r147, %r377, %r84;
	add.s32 	%r148, %r9, %r143;
	mad.lo.s32 	%r149, %r148, %r84, %r146;
	mad.lo.s32 	%r150, %r149, %r84, %r147;
	mul.wide.u32 	%rd13, %r150, 4;
	add.s64 	%rd14, %rd1, %rd13;
	ld.global.f32 	%f4, [%rd14];
	shl.b32 	%r151, %r143, 6;
	add.s32 	%r152, %r121, %r151;
	shl.b32 	%r153, %r146, 4;
	add.s32 	%r154, %r152, %r153;
	shl.b32 	%r155, %r147, 2;
	add.s32 	%r156, %r154, %r155;
	st.shared.f32 	[%r156], %f4;
	add.s32 	%r157, %r142, %r7;
	div.u32 	%r158, %r376, %r8;
	mul.lo.s32 	%r159, %r158, %r8;
	sub.s32 	%r160, %r376, %r159;
	div.u32 	%r161, %r160, %r84;
	rem.u32 	%r162, %r376, %r84;
	add.s32 	%r163, %r9, %r158;
	mad.lo.s32 	%r164, %r163, %r84, %r161;
	mad.lo.s32 	%r165, %r164, %r84, %r162;
	mul.wide.u32 	%rd15, %r165, 4;
	add.s64 	%rd16, %rd1, %rd15;
	ld.global.f32 	%f5, [%rd16];
	shl.b32 	%r166, %r158, 6;
	add.s32 	%r167, %r121, %r166;
	shl.b32 	%r168, %r161, 4;
	add.s32 	%r169, %r167, %r168;
	shl.b32 	%r170, %r162, 2;
	add.s32 	%r171, %r169, %r170;
	st.shared.f32 	[%r171], %f5;
	add.s32 	%r371, %r157, %r7;
	add.s32 	%r377, %r377, %r18;
	add.s32 	%r376, %r376, %r18;
	add.s32 	%r375, %r375, %r18;
	setp.lt.u32 	%p10, %r371, 64;
	@%p10 bra 	$L__BB6_6;
$L__BB6_7:
	mul.lo.s32 	%r21, %r3, %r3;
	add.s32 	%r172, %r387, %r7;
	cvt.u16.u32 	%rs5, %r172;
	xor.b16  	%rs6, %rs5, 4095;
	cvt.u16.u32 	%rs7, %r7;
	div.u16 	%rs8, %rs6, %rs7;
	and.b16  	%rs2, %rs8, 3;
	xor.b16  	%rs9, %rs2, 2;
	cvt.u32.u16 	%r22, %rs9;
	setp.eq.s16 	%p11, %rs2, 2;
	mov.u32 	%r374, %r387;
	@%p11 bra 	$L__BB6_10;
	neg.s32 	%r372, %r22;
	mov.u32 	%r374, %r387;
$L__BB6_9:
	.pragma "nounroll";
	div.u32 	%r173, %r374, %r21;
	mul.lo.s32 	%r174, %r173, %r21;
	sub.s32 	%r175, %r374, %r174;
	div.u32 	%r176, %r175, %r3;
	rem.u32 	%r177, %r374, %r3;
	shl.b32 	%r178, %r173, 12;
	mov.u32 	%r179, _ZZ32deconv_kernel_share_filter_tiledILi4ELi4ELi16EEvPfS0_S0_9FmapShape11FilterShapeS1_iE12ofmap_shared;
	add.s32 	%r180, %r179, %r178;
	shl.b32 	%r181, %r176, 7;
	add.s32 	%r182, %r180, %r181;
	shl.b32 	%r183, %r177, 2;
	add.s32 	%r184, %r182, %r183;
	mov.b32 	%r185, 0;
	st.shared.u32 	[%r184], %r185;
	add.s32 	%r374, %r374, %r7;
	add.s32 	%r372, %r372, 1;
	setp.ne.s32 	%p12, %r372, 0;
	@%p12 bra 	$L__BB6_9;
$L__BB6_10:
	mov.u32 	%r192, _ZZ32deconv_kernel_share_filter_tiledILi4ELi4ELi16EEvPfS0_S0_9FmapShape11FilterShapeS1_iE12ofmap_shared;
$L__BB6_11:
	div.u32 	%r186, %r374, %r21;
	mul.lo.s32 	%r187, %r186, %r21;
	sub.s32 	%r188, %r374, %r187;
	div.u32 	%r189, %r188, %r3;
	rem.u32 	%r190, %r374, %r3;
	shl.b32 	%r191, %r186, 12;
	add.s32 	%r193, %r192, %r191;
	shl.b32 	%r194, %r189, 7;
	add.s32 	%r195, %r193, %r194;
	shl.b32 	%r196, %r190, 2;
	add.s32 	%r197, %r195, %r196;
	mov.b32 	%r198, 0;
	st.shared.u32 	[%r197], %r198;
	add.s32 	%r199, %r374, %r7;
	div.u32 	%r200, %r199, %r21;
	mul.lo.s32 	%r201, %r200, %r21;
	sub.s32 	%r202, %r199, %r201;
	div.u32 	%r203, %r202, %r3;
	rem.u32 	%r204, %r199, %r3;
	shl.b32 	%r205, %r200, 12;
	add.s32 	%r206, %r192, %r205;
	shl.b32 	%r207, %r203, 7;
	add.s32 	%r208, %r206, %r207;
	shl.b32 	%r209, %r204, 2;
	add.s32 	%r210, %r208, %r209;
	st.shared.u32 	[%r210], %r198;
	add.s32 	%r211, %r199, %r7;
	div.u32 	%r212, %r211, %r21;
	mul.lo.s32 	%r213, %r212, %r21;
	sub.s32 	%r214, %r211, %r213;
	div.u32 	%r215, %r214, %r3;
	rem.u32 	%r216, %r211, %r3;
	shl.b32 	%r217, %r212, 12;
	add.s32 	%r218, %r192, %r217;
	shl.b32 	%r219, %r215, 7;
	add.s32 	%r220, %r218, %r219;
	shl.b32 	%r221, %r216, 2;
	add.s32 	%r222, %r220, %r221;
	st.shared.u32 	[%r222], %r198;
	add.s32 	%r223, %r211, %r7;
	div.u32 	%r224, %r223, %r21;
	mul.lo.s32 	%r225, %r224, %r21;
	sub.s32 	%r226, %r223, %r225;
	div.u32 	%r227, %r226, %r3;
	rem.u32 	%r228, %r223, %r3;
	shl.b32 	%r229, %r224, 12;
	add.s32 	%r230, %r192, %r229;
	shl.b32 	%r231, %r227, 7;
	add.s32 	%r232, %r230, %r231;
	shl.b32 	%r233, %r228, 2;
	add.s32 	%r234, %r232, %r233;
	st.shared.u32 	[%r234], %r198;
	add.s32 	%r374, %r223, %r7;
	setp.lt.u32 	%p13, %r374, 4096;
	@%p13 bra 	$L__BB6_11;
	div.u32 	%r236, %r387, %r5;
	mul.lo.s32 	%r237, %r236, %r5;
	sub.s32 	%r238, %r387, %r237;
	div.u32 	%r239, %r238, %r1;
	rem.u32 	%r240, %r387, %r1;
	add.s32 	%r241, %r84, -1;
	shr.u32 	%r242, %r241, 1;
	cvt.u32.u16 	%r243, %rs1;
	bar.sync 	0;
	mad.lo.s32 	%r244, %r1, %r6, %r239;
	mad.lo.s32 	%r245, %r244, %r1, %r240;
	mul.lo.s32 	%r39, %r236, %r243;
	add.s32 	%r40, %r39, %r243;
	shl.b32 	%r246, %r239, 1;
	sub.s32 	%r41, %r246, %r242;
	shl.b32 	%r247, %r240, 1;
	sub.s32 	%r42, %r247, %r242;
	cvta.to.global.u64 	%rd17, %rd4;
	mul.wide.u32 	%rd18, %r245, 4;
	add.s64 	%rd3, %rd17, %rd18;
	and.b32  	%r43, %r243, 1;
	add.s32 	%r44, %r39, 1;
	mov.b32 	%r380, 0;
	mov.pred 	%p83, -1;
$L__BB6_13:
	mov.pred 	%p1, %p83;
	add.s32 	%r46, %r41, %r380;
	shl.b32 	%r249, %r39, 6;
	mov.u32 	%r250, _ZZ32deconv_kernel_share_filter_tiledILi4ELi4ELi16EEvPfS0_S0_9FmapShape11FilterShapeS1_iE13filter_shared;
	shl.b32 	%r251, %r380, 4;
	add.s32 	%r252, %r250, %r251;
	add.s32 	%r47, %r252, %r249;
	shl.b32 	%r253, %r39, 12;
	mov.u32 	%r254, _ZZ32deconv_kernel_share_filter_tiledILi4ELi4ELi16EEvPfS0_S0_9FmapShape11FilterShapeS1_iE12ofmap_shared;
	add.s32 	%r255, %r254, %r253;
	shl.b32 	%r256, %r46, 7;
	add.s32 	%r48, %r255, %r256;
	add.s32 	%r49, %r46, 1;
	add.s32 	%r50, %r252, 64;
	mov.b32 	%r381, 0;
	mov.pred 	%p84, -1;
$L__BB6_14:
	mov.pred 	%p2, %p84;
	setp.eq.s32 	%p16, %r43, 0;
	mov.u32 	%r384, %r39;
	@%p16 bra 	$L__BB6_23;
	setp.gt.u32 	%p17, %r39, 3;
	add.s32 	%r52, %r42, %r381;
	or.b32  	%r258, %r52, %r46;
	setp.lt.s32 	%p18, %r258, 0;
	max.u32 	%r259, %r52, %r46;
	setp.ge.u32 	%p19, %r259, %r3;
	or.pred  	%p20, %p19, %p18;
	shl.b32 	%r260, %r381, 2;
	add.s32 	%r53, %r47, %r260;
	shl.b32 	%r261, %r52, 2;
	add.s32 	%r54, %r48, %r261;
	or.pred  	%p21, %p20, %p17;
	@%p21 bra 	$L__BB6_17;
	ld.global.f32 	%f6, [%rd3];
	ld.shared.f32 	%f7, [%r53];
	ld.shared.f32 	%f8, [%r54];
	fma.rn.f32 	%f9, %f6, %f7, %f8;
	st.shared.f32 	[%r54], %f9;
$L__BB6_17:
	add.s32 	%r55, %r52, 1;
	or.b32  	%r263, %r55, %r46;
	setp.lt.s32 	%p23, %r263, 0;
	max.u32 	%r264, %r55, %r46;
	setp.ge.u32 	%p24, %r264, %r3;
	or.pred  	%p25, %p24, %p23;
	or.pred  	%p26, %p25, %p17;
	@%p26 bra 	$L__BB6_19;
	ld.global.f32 	%f10, [%rd3];
	ld.shared.f32 	%f11, [%r53+4];
	ld.shared.f32 	%f12, [%r54+4];
	fma.rn.f32 	%f13, %f10, %f11, %f12;
	st.shared.f32 	[%r54+4], %f13;
$L__BB6_19:
	or.b32  	%r265, %r52, %r49;
	setp.gt.u32 	%p27, %r39, 3;
	setp.lt.s32 	%p28, %r265, 0;
	max.u32 	%r267, %r52, %r49;
	setp.ge.u32 	%p29, %r267, %r3;
	or.pred  	%p30, %p29, %p28;
	or.pred  	%p31, %p30, %p27;
	@%p31 bra 	$L__BB6_21;
	ld.global.f32 	%f14, [%rd3];
	ld.shared.f32 	%f15, [%r53+16];
	ld.shared.f32 	%f16, [%r54+128];
	fma.rn.f32 	%f17, %f14, %f15, %f16;
	st.shared.f32 	[%r54+128], %f17;
$L__BB6_21:
	or.b32  	%r268, %r55, %r49;
	setp.lt.s32 	%p33, %r268, 0;
	max.u32 	%r270, %r55, %r49;
	setp.ge.u32 	%p34, %r270, %r3;
	or.pred  	%p35, %p34, %p33;
	or.pred  	%p36, %p35, %p27;
	mov.u32 	%r384, %r44;
	@%p36 bra 	$L__BB6_23;
	ld.global.f32 	%f18, [%rd3];
	ld.shared.f32 	%f19, [%r53+20];
	ld.shared.f32 	%f20, [%r54+132];
	fma.rn.f32 	%f21, %f18, %f19, %f20;
	st.shared.f32 	[%r54+132], %f21;
$L__BB6_23:
	setp.eq.s16 	%p37, %rs1, 1;
	@%p37 bra 	$L__BB6_42;
	setp.lt.u32 	%p38, %r49, %r3;
	setp.lt.u32 	%p39, %r46, %r3;
	add.s32 	%r57, %r42, %r381;
	add.s32 	%r271, %r57, 1;
	or.b32  	%r272, %r271, %r49;
	or.b32  	%r273, %r271, %r46;
	setp.gt.s32 	%p40, %r273, -1;
	setp.lt.u32 	%p41, %r271, %r3;
	and.pred  	%p42, %p41, %p39;
	and.pred  	%p3, %p42, %p40;
	setp.gt.s32 	%p43, %r272, -1;
	and.pred  	%p44, %p41, %p38;
	and.pred  	%p4, %p44, %p43;
	shl.b32 	%r274, %r384, 6;
	shl.b32 	%r275, %r381, 2;
	add.s32 	%r276, %r274, %r275;
	add.s32 	%r383, %r50, %r276;
$L__BB6_25:
	setp.gt.u32 	%p45, %r384, 3;
	shl.b32 	%r277, %r384, 12;
	mov.u32 	%r278, _ZZ32deconv_kernel_share_filter_tiledILi4ELi4ELi16EEvPfS0_S0_9FmapShape11FilterShapeS1_iE12ofmap_shared;
	add.s32 	%r279, %r278, %r277;
	shl.b32 	%r280, %r46, 7;
	add.s32 	%r281, %r279, %r280;
	or.b32  	%r282, %r57, %r46;
	setp.lt.s32 	%p46, %r282, 0;
	max.u32 	%r283, %r57, %r46;
	setp.ge.u32 	%p47, %r283, %r3;
	or.pred  	%p48, %p47, %p46;
	shl.b32 	%r284, %r57, 2;
	add.s32 	%r61, %r281, %r284;
	or.pred  	%p49, %p48, %p45;
	@%p49 bra 	$L__BB6_27;
	ld.global.f32 	%f22, [%rd3];
	ld.shared.f32 	%f23, [%r383+-64];
	ld.shared.f32 	%f24, [%r61];
	fma.rn.f32 	%f25, %f22, %f23, %f24;
	st.shared.f32 	[%r61], %f25;
$L__BB6_27:
	setp.gt.u32 	%p50, %r384, 3;
	not.pred 	%p51, %p3;
	or.pred  	%p52, %p51, %p50;
	@%p52 bra 	$L__BB6_29;
	ld.global.f32 	%f26, [%rd3];
	ld.shared.f32 	%f27, [%r383+-60];
	ld.shared.f32 	%f28, [%r61+4];
	fma.rn.f32 	%f29, %f26, %f27, %f28;
	st.shared.f32 	[%r61+4], %f29;
$L__BB6_29:
	setp.gt.u32 	%p53, %r384, 3;
	or.b32  	%r285, %r57, %r49;
	setp.lt.s32 	%p54, %r285, 0;
	max.u32 	%r286, %r57, %r49;
	setp.ge.u32 	%p55, %r286, %r3;
	or.pred  	%p56, %p55, %p54;
	or.pred  	%p57, %p56, %p53;
	@%p57 bra 	$L__BB6_31;
	ld.global.f32 	%f30, [%rd3];
	ld.shared.f32 	%f31, [%r383+-48];
	ld.shared.f32 	%f32, [%r61+128];
	fma.rn.f32 	%f33, %f30, %f31, %f32;
	st.shared.f32 	[%r61+128], %f33;
$L__BB6_31:
	setp.gt.u32 	%p58, %r384, 3;
	not.pred 	%p59, %p4;
	or.pred  	%p60, %p59, %p58;
	@%p60 bra 	$L__BB6_33;
	ld.global.f32 	%f34, [%rd3];
	ld.shared.f32 	%f35, [%r383+-44];
	ld.shared.f32 	%f36, [%r61+132];
	fma.rn.f32 	%f37, %f34, %f35, %f36;
	st.shared.f32 	[%r61+132], %f37;
$L__BB6_33:
	setp.gt.u32 	%p61, %r384, 2;
	or.b32  	%r287, %r57, %r46;
	setp.lt.s32 	%p62, %r287, 0;
	max.u32 	%r288, %r57, %r46;
	setp.ge.u32 	%p63, %r288, %r3;
	or.pred  	%p64, %p63, %p62;
	or.pred  	%p65, %p64, %p61;
	@%p65 bra 	$L__BB6_35;
	ld.global.f32 	%f38, [%rd3];
	ld.shared.f32 	%f39, [%r383];
	ld.shared.f32 	%f40, [%r61+4096];
	fma.rn.f32 	%f41, %f38, %f39, %f40;
	st.shared.f32 	[%r61+4096], %f41;
$L__BB6_35:
	setp.gt.u32 	%p66, %r384, 2;
	or.pred  	%p68, %p51, %p66;
	@%p68 bra 	$L__BB6_37;
	ld.global.f32 	%f42, [%rd3];
	ld.shared.f32 	%f43, [%r383+4];
	ld.shared.f32 	%f44, [%r61+4100];
	fma.rn.f32 	%f45, %f42, %f43, %f44;
	st.shared.f32 	[%r61+4100], %f45;
$L__BB6_37:
	setp.gt.u32 	%p69, %r384, 2;
	or.b32  	%r289, %r57, %r49;
	setp.lt.s32 	%p70, %r289, 0;
	max.u32 	%r290, %r57, %r49;
	setp.ge.u32 	%p71, %r290, %r3;
	or.pred  	%p72, %p71, %p70;
	or.pred  	%p73, %p72, %p69;
	@%p73 bra 	$L__BB6_39;
	ld.global.f32 	%f46, [%rd3];
	ld.shared.f32 	%f47, [%r383+16];
	ld.shared.f32 	%f48, [%r61+4224];
	fma.rn.f32 	%f49, %f46, %f47, %f48;
	st.shared.f32 	[%r61+4224], %f49;
$L__BB6_39:
	setp.gt.u32 	%p74, %r384, 2;
	or.pred  	%p76, %p59, %p74;
	@%p76 bra 	$L__BB6_41;
	ld.global.f32 	%f50, [%rd3];
	ld.shared.f32 	%f51, [%r383+20];
	ld.shared.f32 	%f52, [%r61+4228];
	fma.rn.f32 	%f53, %f50, %f51, %f52;
	st.shared.f32 	[%r61+4228], %f53;
$L__BB6_41:
	add.s32 	%r384, %r384, 2;
	add.s32 	%r383, %r383, 128;
	setp.lt.u32 	%p77, %r384, %r40;
	@%p77 bra 	$L__BB6_25;
$L__BB6_42:
	bar.sync 	0;
	mov.b32 	%r381, 2;
	mov.pred 	%p84, 0;
	@%p2 bra 	$L__BB6_14;
	mov.b32 	%r380, 2;
	mov.pred 	%p83, 0;
	@%p1 bra 	$L__BB6_13;
	setp.eq.s16 	%p80, %rs2, 2;
	@%p80 bra 	$L__BB6_47;
	neg.s32 	%r385, %r22;
	mov.u32 	%r302, _ZZ32deconv_kernel_share_filter_tiledILi4ELi4ELi16EEvPfS0_S0_9FmapShape11FilterShapeS1_iE12ofmap_shared;
$L__BB6_46:
	.pragma "nounroll";
	div.u32 	%r293, %r387, %r21;
	mul.lo.s32 	%r294, %r293, %r21;
	sub.s32 	%r295, %r387, %r294;
	div.u32 	%r296, %r295, %r3;
	rem.u32 	%r297, %r387, %r3;
	add.s32 	%r298, %r293, %r85;
	mad.lo.s32 	%r299, %r298, %r3, %r296;
	mad.lo.s32 	%r300, %r299, %r3, %r297;
	mul.wide.u32 	%rd19, %r300, 4;
	add.s64 	%rd20, %rd2, %rd19;
	shl.b32 	%r301, %r293, 12;
	add.s32 	%r303, %r302, %r301;
	shl.b32 	%r304, %r296, 7;
	add.s32 	%r305, %r303, %r304;
	shl.b32 	%r306, %r297, 2;
	add.s32 	%r307, %r305, %r306;
	ld.shared.f32 	%f54, [%r307];
	atom.global.add.f32 	%f55, [%rd20], %f54;
	add.s32 	%r387, %r387, %r7;
	add.s32 	%r385, %r385, 1;
	setp.ne.s32 	%p81, %r385, 0;
	@%p81 bra 	$L__BB6_46;
$L__BB6_47:
	shl.b32 	%r308, %r7, 1;
	add.s32 	%r390, %r387, %r308;
	shl.b32 	%r71, %r7, 2;
	mad.lo.s32 	%r389, %r7, 3, %r387;
	add.s32 	%r388, %r7, %r387;
$L__BB6_48:
	div.u32 	%r309, %r387, %r21;
	mul.lo.s32 	%r310, %r309, %r21;
	sub.s32 	%r311, %r387, %r310;
	div.u32 	%r312, %r311, %r3;
	rem.u32 	%r313, %r387, %r3;
	add.s32 	%r314, %r309, %r85;
	mad.lo.s32 	%r315, %r314, %r3, %r312;
	mad.lo.s32 	%r316, %r315, %r3, %r313;
	mul.wide.u32 	%rd21, %r316, 4;
	add.s64 	%rd22, %rd2, %rd21;
	shl.b32 	%r317, %r309, 12;
	mov.u32 	%r318, _ZZ32deconv_kernel_share_filter_tiledILi4ELi4ELi16EEvPfS0_S0_9FmapShape11FilterShapeS1_iE12ofmap_shared;
	add.s32 	%r319, %r318, %r317;
	shl.b32 	%r320, %r312, 7;
	add.s32 	%r321, %r319, %r320;
	shl.b32 	%r322, %r313, 2;
	add.s32 	%r323, %r321, %r322;
	ld.shared.f32 	%f56, [%r323];
	atom.global.add.f32 	%f57, [%rd22], %f56;
	add.s32 	%r324, %r387, %r7;
	div.u32 	%r325, %r388, %r21;
	mul.lo.s32 	%r326, %r325, %r21;
	sub.s32 	%r327, %r388, %r326;
	div.u32 	%r328, %r327, %r3;
	rem.u32 	%r329, %r388, %r3;
	add.s32 	%r330, %r325, %r85;
	mad.lo.s32 	%r331, %r330, %r3, %r328;
	mad.lo.s32 	%r332, %r331, %r3, %r329;
	mul.wide.u32 	%rd23, %r332, 4;
	add.s64 	%rd24, %rd2, %rd23;
	shl.b32 	%r333, %r325, 12;
	add.s32 	%r334, %r318, %r333;
	shl.b32 	%r335, %r328, 7;
	add.s32 	%r336, %r334, %r335;
	shl.b32 	%r337, %r329, 2;
	add.s32 	%r338, %r336, %r337;
	ld.shared.f32 	%f58, [%r338];
	atom.global.add.f32 	%f59, [%rd24], %f58;
	add.s32 	%r339, %r324, %r7;
	div.u32 	%r340, %r390, %r21;
	mul.lo.s32 	%r341, %r340, %r21;
	sub.s32 	%r342, %r390, %r341;
	div.u32 	%r343, %r342, %r3;
	rem.u32 	%r344, %r390, %r3;
	add.s32 	%r345, %r340, %r85;
	mad.lo.s32 	%r346, %r345, %r3, %r343;
	mad.lo.s32 	%r347, %r346, %r3, %r344;
	mul.wide.u32 	%rd25, %r347, 4;
	add.s64 	%rd26, %rd2, %rd25;
	shl.b32 	%r348, %r340, 12;
	add.s32 	%r349, %r318, %r348;
	shl.b32 	%r350, %r343, 7;
	add.s32 	%r351, %r349, %r350;
	shl.b32 	%r352, %r344, 2;
	add.s32 	%r353, %r351, %r352;
	ld.shared.f32 	%f60, [%r353];
	atom.global.add.f32 	%f61, [%rd26], %f60;
	add.s32 	%r354, %r339, %r7;
	div.u32 	%r355, %r389, %r21;
	mul.lo.s32 	%r356, %r355, %r21;
	sub.s32 	%r357, %r389, %r356;
	div.u32 	%r358, %r357, %r3;
	rem.u32 	%r359, %r389, %r3;
	add.s32 	%r360, %r355, %r85;
	mad.lo.s32 	%r361, %r360, %r3, %r358;
	mad.lo.s32 	%r362, %r361, %r3, %r359;
	mul.wide.u32 	%rd27, %r362, 4;
	add.s64 	%rd28, %rd2, %rd27;
	shl.b32 	%r363, %r355, 12;
	add.s32 	%r364, %r318, %r363;
	shl.b32 	%r365, %r358, 7;
	add.s32 	%r366, %r364, %r365;
	shl.b32 	%r367, %r359, 2;
	add.s32 	%r368, %r366, %r367;
	ld.shared.f32 	%f62, [%r368];
	atom.global.add.f32 	%f63, [%rd28], %f62;
	add.s32 	%r387, %r354, %r7;
	add.s32 	%r390, %r390, %r71;
	add.s32 	%r389, %r389, %r71;
	add.s32 	%r388, %r388, %r71;
	setp.lt.u32 	%p82, %r387, 4096;
	@%p82 bra 	$L__BB6_48;
	ret;

}
	// .globl	_Z32deconv_kernel_share_filter_tiledILi2ELi4ELi32EEvPfS0_S0_9FmapShape11FilterShapeS1_i
.visible .entry _Z32deconv_kernel_share_filter_tiledILi2ELi4ELi32EEvPfS0_S0_9FmapShape11FilterShapeS1_i(
	.param .u64 .ptr .align 1 _Z32deconv_kernel_share_filter_tiledILi2ELi4ELi32EEvPfS0_S0_9FmapShape11FilterShapeS1_i_param_0,
	.param .u64 .ptr .align 1 _Z32deconv_kernel_share_filter_tiledILi2ELi4ELi32EEvPfS0_S0_9FmapShape11FilterShapeS1_i_param_1,
	.param .u64 .ptr .align 1 _Z32deconv_kernel_share_filter_tiledILi2ELi4ELi32EEvPfS0_S0_9FmapShape11FilterShapeS1_i_param_2,
	.param .align 4 .b8 _Z32deconv_kernel_share_filter_tiledILi2ELi4ELi32EEvPfS0_S0_9FmapShape11FilterShapeS1_i_param_3[8],
	.param .align 4 .b8 _Z32deconv_kernel_share_filter_tiledILi2ELi4ELi32EEvPfS0_S0_9FmapShape11FilterShapeS1_i_param_4[12],
	.param .align 4 .b8 _Z32deconv_kernel_share_filter_tiledILi2ELi4ELi32EEvPfS0_S0_9FmapShape11FilterShapeS1_i_param_5[8],
	.param .u32 _Z32deconv_kernel_share_filter_tiledILi2ELi4ELi32EEvPfS0_S0_9FmapShape11FilterShapeS1_i_param_6
)
{
	.reg .pred 	%p<85>;
	.reg .b16 	%rs<10>;
	.reg .b32 	%r<392>;
	.reg .b32 	%f<64>;
	.reg .b64 	%rd<29>;
	// demoted variable
	.shared .align 4 .b8 _ZZ32deconv_kernel_share_filter_tiledILi2ELi4ELi32EEvPfS0_S0_9FmapShape11FilterShapeS1_iE13filter_shared[128];
	// demoted variable
	.shared .align 4 .b8 _ZZ32deconv_kernel_share_filter_tiledILi2ELi4ELi32EEvPfS0_S0_9FmapShape11FilterShapeS1_iE12ofmap_shared[32768];
	ld.param.u32 	%r84, [_Z32deconv_kernel_share_filter_tiledILi2ELi4ELi32EEvPfS0_S0_9FmapShape11FilterShapeS1_i_param_4+8];
	ld.param.u32 	%r83, [_Z32deconv_kernel_share_filter_tiledILi2ELi4ELi32EEvPfS0_S0_9FmapShape11FilterShapeS1_i_param_4+4];
	ld.param.u64 	%rd4, [_Z32deconv_kernel_share_filter_tiledILi2ELi4ELi32EEvPfS0_S0_9FmapShape11FilterShapeS1_i_param_0];
	ld.param.u32 	%r3, [_Z32deconv_kernel_share_filter_tiledILi2ELi4ELi32EEvPfS0_S0_9FmapShape11FilterShapeS1_i_param_5+4];
	ld.param.u32 	%r1, [_Z32deconv_kernel_share_filter_tiledILi2ELi4ELi32EEvPfS0_S0_9FmapShape11FilterShapeS1_i_param_3+4];
	ld.param.u64 	%rd5, [_Z32deconv_kernel_share_filter_tiledILi2ELi4ELi32EEvPfS0_S0_9FmapShape11FilterShapeS1_i_param_1];
	ld.param.u64 	%rd6, [_Z32deconv_kernel_share_filter_tiledILi2ELi4ELi32EEvPfS0_S0_9FmapShape11FilterShapeS1_i_param_2];
	ld.param.u32 	%r85, [_Z32deconv_kernel_share_filter_tiledILi2ELi4ELi32EEvPfS0_S0_9FmapShape11FilterShapeS1_i_param_6];
	cvta.to.global.u64 	%rd1, %rd5;
	cvta.to.global.u64 	%rd2, %rd6;
	mov.u32 	%r387, %tid.x;
	mul.lo.s32 	%r5, %r1, %r1;
	mov.u32 	%r6, %ctaid.x;
	mov.u32 	%r7, %ntid.x;
	div.u32 	%r86, %r7, %r5;
	cvt.u16.u32 	%rs3, %r86;
	add.s16 	%rs4, %rs3, 1;
	div.u16 	%rs1, %rs4, %rs3;
	setp.gt.u32 	%p5, %r387, 31;
	@%p5 bra 	$L__BB7_7;
	mul.lo.s32 	%r8, %r84, %r84;
	mad.lo.s32 	%r9, %r83, %r6, %r85;
	add.s32 	%r87, %r387, %r7;
	max.u32 	%r88, %r87, 32;
	setp.lt.u32 	%p6, %r87, 32;
	selp.u32 	%r89, 1, 0, %p6;
	add.s32 	%r90, %r87, %r89;
	sub.s32 	%r91, %r88, %r90;
	div.u32 	%r92, %r91, %r7;
	add.s32 	%r10, %r92, %r89;
	and.b32  	%r93, %r10, 3;
	setp.eq.s32 	%p7, %r93, 3;
	mov.u32 	%r371, %r387;
	@%p7 bra 	$L__BB7_4;
	add.s32 	%r94, %r10, 1;
	and.b32  	%r95, %r94, 3;
	neg.s32 	%r369, %r95;
	mov.u32 	%r371, %r387;
$L__BB7_3:
	.pragma "nounroll";
	div.u32 	%r96, %r371, %r8;
	mul.lo.s32 	%r97, %r96, %r8;
	sub.s32 	%r98, %r371, %r97;
	div.u32 	%r99, %r98, %r84;
	rem.u32 	%r100, %r371, %r84;
	add.s32 	%r101, %r9, %r96;
	mad.lo.s32 	%r102, %r101, %r84, %r99;
	mad.lo.s32 	%r103, %r102, %r84, %r100;
	mul.wide.u32 	%rd7, %r103, 4;
	add.s64 	%rd8, %rd1, %rd7;
	ld.global.f32 	%f1, [%rd8];
	shl.b32 	%r104, %r96, 6;
	mov.u32 	%r105, _ZZ32deconv_kernel_share_filter_tiledILi2ELi4ELi32EEvPfS0_S0_9FmapShape11FilterShapeS1_iE13filter_shared;
	add.s32 	%r106, %r105, %r104;
	shl.b32 	%r107, %r99, 4;
	add.s32 	%r108, %r106, %r107;
	shl.b32 	%r109, %r100, 2;
	add.s32 	%r110, %r108, %r109;
	st.shared.f32 	[%r110], %f1;
	add.s32 	%r371, %r371, %r7;
	add.s32 	%r369, %r369, 1;
	setp.ne.s32 	%p8, %r369, 0;
	@%p8 bra 	$L__BB7_3;
$L__BB7_4:
	setp.lt.u32 	%p9, %r10, 3;
	@%p9 bra 	$L__BB7_7;
	shl.b32 	%r111, %r7, 1;
	add.s32 	%r377, %r371, %r111;
	shl.b32 	%r18, %r7, 2;
	mad.lo.s32 	%r376, %r7, 3, %r371;
	add.s32 	%r375, %r7, %r371;
$L__BB7_6:
	div.u32 	%r112, %r371, %r8;
	mul.lo.s32 	%r113, %r112, %r8;
	sub.s32 	%r114, %r371, %r113;
	div.u32 	%r115, %r114, %r84;
	rem.u32 	%r116, %r371, %r84;
	add.s32 	%r117, %r9, %r112;
	mad.lo.s32 	%r118, %r117, %r84, %r115;
	mad.lo.s32 	%r119, %r118, %r84, %r116;
	mul.wide.u32 	%rd9, %r119, 4;
	add.s64 	%rd10, %rd1, %rd9;
	ld.global.f32 	%f2, [%rd10];
	shl.b32 	%r120, %r112, 6;
	mov.u32 	%r121, _ZZ32deconv_kernel_share_filter_tiledILi2ELi4ELi32EEvPfS0_S0_9FmapShape11FilterShapeS1_iE13filter_shared;
	add.s32 	%r122, %r121, %r120;
	shl.b32 	%r123, %r115, 4;
	add.s32 	%r124, %r122, %r123;
	shl.b32 	%r125, %r116, 2;
	add.s32 	%r126, %r124, %r125;
	st.shared.f32 	[%r126], %f2;
	add.s32 	%r127, %r371, %r7;
	div.u32 	%r128, %r375, %r8;
	mul.lo.s32 	%r129, %r128, %r8;
	sub.s32 	%r130, %r375, %r129;
	div.u32 	%r131, %r130, %r84;
	rem.u32 	%r132, %r375, %r84;
	add.s32 	%r133, %r9, %r128;
	mad.lo.s32 	%r134, %r133, %r84, %r131;
	mad.lo.s32 	%r135, %r134, %r84, %r132;
	mul.wide.u32 	%rd11, %r135, 4;
	add.s64 	%rd12, %rd1, %rd11;
	ld.global.f32 	%f3, [%rd12];
	shl.b32 	%r136, %r128, 6;
	add.s32 	%r137, %r121, %r136;
	shl.b32 	%r138, %r131, 4;
	add.s32 	%r139, %r137, %r138;
	shl.b32 	%r140, %r132, 2;
	add.s32 	%r141, %r139, %r140;
	st.shared.f32 	[%r141], %f3;
	add.s32 	%r142, %r127, %r7;
	div.u32 	%r143, %r377, %r8;
	mul.lo.s32 	%r144, %r143, %r8;
	sub.s32 	%r145, %r377, %r144;
	div.u32 	%r146, %r145, %r84;
	rem.u32 	%r147, %r377, %r84;
	add.s32 	%r148, %r9, %r143;
	mad.lo.s32 	%r149, %r148, %r84, %r146;
	mad.lo.s32 	%r150, %r149, %r84, %r147;
	mul.wide.u32 	%rd13, %r150, 4;
	add.s64 	%rd14, %rd1, %rd13;
	ld.global.f32 	%f4, [%rd14];
	shl.b32 	%r151, %r143, 6;
	add.s32 	%r152, %r121, %r151;
	shl.b32 	%r153, %r146, 4;
	add.s32 	%r154, %r152, %r153;
	shl.b32 	%r155, %r147, 2;
	add.s32 	%r156, %r154, %r155;
	st.shared.f32 	[%r156], %f4;
	add.s32 	%r157, %r142, %r7;
	div.u32 	%r158, %r376, %r8;
	mul.lo.s32 	%r159, %r158, %r8;
	sub.s32 	%r160, %r376, %r159;
	div.u32 	%r161, %r160, %r84;
	rem.u32 	%r162, %r376, %r84;
	add.s32 	%r163, %r9, %r158;
	mad.lo.s32 	%r164, %r163, %r84, %r161;
	mad.lo.s32 	%r165, %r164, %r84, %r162;
	mul.wide.u32 	%rd15, %r165, 4;
	add.s64 	%rd16, %rd1, %rd15;
	ld.global.f32 	%f5, [%rd16];
	shl.b32 	%r166, %r158, 6;
	add.s32 	%r167, %r121, %r166;
	shl.b32 	%r168, %r161, 4;
	add.s32 	%r169, %r167, %r168;
	shl.b32 	%r170, %r162, 2;
	add.s32 	%r171, %r169, %r170;
	st.shared.f32 	[%r171], %f5;
	add.s32 	%r371, %r157, %r7;
	add.s32 	%r377, %r377, %r18;
	add.s32 	%r376, %r376, %r18;
	add.s32 	%r375, %r375, %r18;
	setp.lt.u32 	%p10, %r371, 32;
	@%p10 bra 	$L__BB7_6;
$L__BB7_7:
	mul.lo.s32 	%r21, %r3, %r3;
	add.s32 	%r172, %r387, %r7;
	cvt.u16.u32 	%rs5, %r172;
	xor.b16  	%rs6, %rs5, 8191;
	cvt.u16.u32 	%rs7, %r7;
	div.u16 	%rs8, %rs6, %rs7;
	and.b16  	%rs2, %rs8, 3;
	xor.b16  	%rs9, %rs2, 2;
	cvt.u32.u16 	%r22, %rs9;
	setp.eq.s16 	%p11, %rs2, 2;
	mov.u32 	%r374, %r387;
	@%p11 bra 	$L__BB7_10;
	neg.s32 	%r372, %r22;
	mov.u32 	%r374, %r387;
$L__BB7_9:
	.pragma "nounroll";
	div.u32 	%r173, %r374, %r21;
	mul.lo.s32 	%r174, %r173, %r21;
	sub.s32 	%r175, %r374, %r174;
	div.u32 	%r176, %r175, %r3;
	rem.u32 	%r177, %r374, %r3;
	shl.b32 	%r178, %r173, 14;
	mov.u32 	%r179, _ZZ32deconv_kernel_share_filter_tiledILi2ELi4ELi32EEvPfS0_S0_9FmapShape11FilterShapeS1_iE12ofmap_shared;
	add.s32 	%r180, %r179, %r178;
	shl.b32 	%r181, %r176, 8;
	add.s32 	%r182, %r180, %r181;
	shl.b32 	%r183, %r177, 2;
	add.s32 	%r184, %r182, %r183;
	mov.b32 	%r185, 0;
	st.shared.u32 	[%r184], %r185;
	add.s32 	%r374, %r374, %r7;
	add.s32 	%r372, %r372, 1;
	setp.ne.s32 	%p12, %r372, 0;
	@%p12 bra 	$L__BB7_9;
$L__BB7_10:
	mov.u32 	%r192, _ZZ32deconv_kernel_share_filter_tiledILi2ELi4ELi32EEvPfS0_S0_9FmapShape11FilterShapeS1_iE12ofmap_shared;
$L__BB7_11:
	div.u32 	%r186, %r374, %r21;
	mul.lo.s32 	%r187, %r186, %r21;
	sub.s32 	%r188, %r374, %r187;
	div.u32 	%r189, %r188, %r3;
	rem.u32 	%r190, %r374, %r3;
	shl.b32 	%r191, %r186, 14;
	add.s32 	%r193, %r192, %r191;
	shl.b32 	%r194, %r189, 8;
	add.s32 	%r195, %r193, %r194;
	shl.b32 	%r196, %r190, 2;
	add.s32 	%r197, %r195, %r196;
	mov.b32 	%r198, 0;
	st.shared.u32 	[%r197], %r198;
	add.s32 	%r199, %r374, %r7;
	div.u32 	%r200, %r199, %r21;
	mul.lo.s32 	%r201, %r200, %r21;
	sub.s32 	%r202, %r199, %r201;
	div.u32 	%r203, %r202, %r3;
	rem.u32 	%r204, %r199, %r3;
	shl.b32 	%r205, %r200, 14;
	add.s32 	%r206, %r192, %r205;
	shl.b32 	%r207, %r203, 8;
	add.s32 	%r208, %r206, %r207;
	shl.b32 	%r209, %r204, 2;
	add.s32 	%r210, %r208, %r209;
	st.shared.u32 	[%r210], %r198;
	add.s32 	%r211, %r199, %r7;
	div.u32 	%r212, %r211, %r21;
	mul.lo.s32 	%r213, %r212, %r21;
	sub.s32 	%r214, %r211, %r213;
	div.u32 	%r215, %r214, %r3;
	rem.u32 	%r216, %r211, %r3;
	shl.b32 	%r217, %r212, 14;
	add.s32 	%r218, %r192, %r217;
	shl.b32 	%r219, %r215, 8;
	add.s32 	%r220, %r218, %r219;
	shl.b32 	%r221, %r216, 2;
	add.s32 	%r222, %r220, %r221;
	st.shared.u32 	[%r222], %r198;
	add.s32 	%r223, %r211, %r7;
	div.u32 	%r224, %r223, %r21;
	mul.lo.s32 	%r225, %r224, %r21;
	sub.s32 	%r226, %r223, %r225;
	div.u32 	%r227, %r226, %r3;
	rem.u32 	%r228, %r223, %r3;
	shl.b32 	%r229, %r224, 14;
	add.s32 	%r230, %r192, %r229;
	shl.b32 	%r231, %r227, 8;
	add.s32 	%r232, %r230, %r231;
	shl.b32 	%r233, %r228, 2;
	add.s32 	%r234, %r232, %r233;
	st.shared.u32 	[%r234], %r198;
	add.s32 	%r374, %r223, %r7;
	setp.lt.u32 	%p13, %r374, 8192;
	@%p13 bra 	$L__BB7_11;
	div.u32 	%r236, %r387, %r5;
	mul.lo.s32 	%r237, %r236, %r5;
	sub.s32 	%r238, %r387, %r237;
	div.u32 	%r239, %r238, %r1;
	rem.u32 	%r240, %r387, %r1;
	add.s32 	%r241, %r84, -1;
	shr.u32 	%r242, %r241, 1;
	cvt.u32.u16 	%r243, %rs1;
	bar.sync 	0;
	mad.lo.s32 	%r244, %r1, %r6, %r239;
	mad.lo.s32 	%r245, %r244, %r1, %r240;
	mul.lo.s32 	%r39, %r236, %r243;
	add.s32 	%r40, %r39, %r243;
	shl.b32 	%r246, %r239, 1;
	sub.s32 	%r41, %r246, %r242;
	shl.b32 	%r247, %r240, 1;
	sub.s32 	%r42, %r247, %r242;
	cvta.to.global.u64 	%rd17, %rd4;
	mul.wide.u32 	%rd18, %r245, 4;
	add.s64 	%rd3, %rd17, %rd18;
	and.b32  	%r43, %r243, 1;
	add.s32 	%r44, %r39, 1;
	mov.b32 	%r380, 0;
	mov.pred 	%p83, -1;
$L__BB7_13:
	mov.pred 	%p1, %p83;
	add.s32 	%r46, %r41, %r380;
	shl.b32 	%r249, %r39, 6;
	mov.u32 	%r250, _ZZ32deconv_kernel_share_filter_tiledILi2ELi4ELi32EEvPfS0_S0_9FmapShape11FilterShapeS1_iE13filter_shared;
	shl.b32 	%r251, %r380, 4;
	add.s32 	%r252, %r250, %r251;
	add.s32 	%r47, %r252, %r249;
	shl.b32 	%r253, %r39, 14;
	mov.u32 	%r254, _ZZ32deconv_kernel_share_filter_tiledILi2ELi4ELi32EEvPfS0_S0_9FmapShape11FilterShapeS1_iE12ofmap_shared;
	add.s32 	%r255, %r254, %r253;
	shl.b32 	%r256, %r46, 8;
	add.s32 	%r48, %r255, %r256;
	add.s32 	%r49, %r46, 1;
	add.s32 	%r50, %r252, 64;
	mov.b32 	%r381, 0;
	mov.pred 	%p84, -1;
$L__BB7_14:
	mov.pred 	%p2, %p84;
	setp.eq.s32 	%p16, %r43, 0;
	mov.u32 	%r384, %r39;
	@%p16 bra 	$L__BB7_23;
	setp.gt.u32 	%p17, %r39, 1;
	add.s32 	%r52, %r42, %r381;
	or.b32  	%r258, %r52, %r46;
	setp.lt.s32 	%p18, %r258, 0;
	max.u32 	%r259, %r52, %r46;
	setp.ge.u32 	%p19, %r259, %r3;
	or.pred  	%p20, %p19, %p18;
	shl.b32 	%r260, %r381, 2;
	add.s32 	%r53, %r47, %r260;
	shl.b32 	%r261, %r52, 2;
	add.s32 	%r54, %r48, %r261;
	or.pred  	%p21, %p20, %p17;
	@%p21 bra 	$L__BB7_17;
	ld.global.f32 	%f6, [%rd3];
	ld.shared.f32 	%f7, [%r53];
	ld.shared.f32 	%f8, [%r54];
	fma.rn.f32 	%f9, %f6, %f7, %f8;
	st.shared.f32 	[%r54], %f9;
$L__BB7_17:
	add.s32 	%r55, %r52, 1;
	or.b32  	%r263, %r55, %r46;
	setp.lt.s32 	%p23, %r263, 0;
	max.u32 	%r264, %r55, %r46;
	setp.ge.u32 	%p24, %r264, %r3;
	or.pred  	%p25, %p24, %p23;
	or.pred  	%p26, %p25, %p17;
	@%p26 bra 	$L__BB7_19;
	ld.global.f32 	%f10, [%rd3];
	ld.shared.f32 	%f11, [%r53+4];
	ld.shared.f32 	%f12, [%r54+4];
	fma.rn.f32 	%f13, %f10, %f11, %f12;
	st.shared.f32 	[%r54+4], %f13;
$L__BB7_19:
	or.b32  	%r265, %r52, %r49;
	setp.gt.u32 	%p27, %r39, 1;
	setp.lt.s32 	%p28, %r265, 0;
	max.u32 	%r267, %r52, %r49;
	setp.ge.u32 	%p29, %r267, %r3;
	or.pred  	%p30, %p29, %p28;
	or.pred  	%p31, %p30, %p27;
	@%p31 bra 	$L__BB7_21;
	ld.global.f32 	%f14, [%rd3];
	ld.shared.f32 	%f15, [%r53+16];
	ld.shared.f32 	%f16, [%r54+256];
	fma.rn.f32 	%f17, %f14, %f15, %f16;
	st.shared.f32 	[%r54+256], %f17;
$L__BB7_21:
	or.b32  	%r268, %r55, %r49;
	setp.lt.s32 	%p33, %r268, 0;
	max.u32 	%r270, %r55, %r49;
	setp.ge.u32 	%p34, %r270, %r3;
	or.pred  	%p35, %p34, %p33;
	or.pred  	%p36, %p35, %p27;
	mov.u32 	%r384, %r44;
	@%p36 bra 	$L__BB7_23;
	ld.global.f32 	%f18, [%rd3];
	ld.shared.f32 	%f19, [%r53+20];
	ld.shared.f32 	%f20, [%r54+260];
	fma.rn.f32 	%f21, %f18, %f19, %f20;
	st.shared.f32 	[%r54+260], %f21;
$L__BB7_23:
	setp.eq.s16 	%p37, %rs1, 1;
	@%p37 bra 	$L__BB7_42;
	setp.lt.u32 	%p38, %r49, %r3;
	setp.lt.u32 	%p39, %r46, %r3;
	add.s32 	%r57, %r42, %r381;
	add.s32 	%r271, %r57, 1;
	or.b32  	%r272, %r271, %r49;
	or.b32  	%r273, %r271, %r46;
	setp.gt.s32 	%p40, %r273, -1;
	setp.lt.u32 	%p41, %r271, %r3;
	and.pred  	%p42, %p41, %p39;
	and.pred  	%p3, %p42, %p40;
	setp.gt.s32 	%p43, %r272, -1;
	and.pred  	%p44, %p41, %p38;
	and.pred  	%p4, %p44, %p43;
	shl.b32 	%r274, %r384, 6;
	shl.b32 	%r275, %r381, 2;
	add.s32 	%r276, %r274, %r275;
	add.s32 	%r383, %r50, %r276;
$L__BB7_25:
	setp.gt.u32 	%p45, %r384, 1;
	shl.b32 	%r277, %r384, 14;
	mov.u32 	%r278, _ZZ32deconv_kernel_share_filter_tiledILi2ELi4ELi32EEvPfS0_S0_9FmapShape11FilterShapeS1_iE12ofmap_shared;
	add.s32 	%r279, %r278, %r277;
	shl.b32 	%r280, %r46, 8;
	add.s32 	%r281, %r279, %r280;
	or.b32  	%r282, %r57, %r46;
	setp.lt.s32 	%p46, %r282, 0;
	max.u32 	%r283, %r57, %r46;
	setp.ge.u32 	%p47, %r283, %r3;
	or.pred  	%p48, %p47, %p46;
	shl.b32 	%r284, %r57, 2;
	add.s32 	%r61, %r281, %r284;
	or.pred  	%p49, %p48, %p45;
	@%p49 bra 	$L__BB7_27;
	ld.global.f32 	%f22, [%rd3];
	ld.shared.f32 	%f23, [%r383+-64];
	ld.shared.f32 	%f24, [%r61];
	fma.rn.f32 	%f25, %f22, %f23, %f24;
	st.shared.f32 	[%r61], %f25;
$L__BB7_27:
	setp.gt.u32 	%p50, %r384, 1;
	not.pred 	%p51, %p3;
	or.pred  	%p52, %p51, %p50;
	@%p52 bra 	$L__BB7_29;
	ld.global.f32 	%f26, [%rd3];
	ld.shared.f32 	%f27, [%r383+-60];
	ld.shared.f32 	%f28, [%r61+4];
	fma.rn.f32 	%f29, %f26, %f27, %f28;
	st.shared.f32 	[%r61+4], %f29;
$L__BB7_29:
	setp.gt.u32 	%p53, %r384, 1;
	or.b32  	%r285, %r57, %r49;
	setp.lt.s32 	%p54, %r285, 0;
	max.u32 	%r286, %r57, %r49;
	setp.ge.u32 	%p55, %r286, %r3;
	or.pred  	%p56, %p55, %p54;
	or.pred  	%p57, %p56, %p53;
	@%p57 bra 	$L__BB7_31;
	ld.global.f32 	%f30, [%rd3];
	ld.shared.f32 	%f31, [%r383+-48];
	ld.shared.f32 	%f32, [%r61+256];
	fma.rn.f32 	%f33, %f30, %f31, %f32;
	st.shared.f32 	[%r61+256], %f33;
$L__BB7_31:
	setp.gt.u32 	%p58, %r384, 1;
	not.pred 	%p59, %p4;
	or.pred  	%p60, %p59, %p58;
	@%p60 bra 	$L__BB7_33;
	ld.global.f32 	%f34, [%rd3];
	ld.shared.f32 	%f35, [%r383+-44];
	ld.shared.f32 	%f36, [%r61+260];
	fma.rn.f32 	%f37, %f34, %f35, %f36;
	st.shared.f32 	[%r61+260], %f37;
$L__BB7_33:
	setp.ne.s32 	%p61, %r384, 0;
	or.b32  	%r287, %r57, %r46;
	setp.lt.s32 	%p62, %r287, 0;
	max.u32 	%r288, %r57, %r46;
	setp.ge.u32 	%p63, %r288, %r3;
	or.pred  	%p64, %p63, %p62;
	or.pred  	%p65, %p64, %p61;
	@%p65 bra 	$L__BB7_35;
	ld.global.f32 	%f38, [%rd3];
	ld.shared.f32 	%f39, [%r383];
	ld.shared.f32 	%f40, [%r61+16384];
	fma.rn.f32 	%f41, %f38, %f39, %f40;
	st.shared.f32 	[%r61+16384], %f41;
$L__BB7_35:
	setp.ne.s32 	%p66, %r384, 0;
	or.pred  	%p68, %p51, %p66;
	@%p68 bra 	$L__BB7_37;
	ld.global.f32 	%f42, [%rd3];
	ld.shared.f32 	%f43, [%r383+4];
	ld.shared.f32 	%f44, [%r61+16388];
	fma.rn.f32 	%f45, %f42, %f43, %f44;
	st.shared.f32 	[%r61+16388], %f45;
$L__BB7_37:
	setp.ne.s32 	%p69, %r384, 0;
	or.b32  	%r289, %r57, %r49;
	setp.lt.s32 	%p70, %r289, 0;
	max.u32 	%r290, %r57, %r49;
	setp.ge.u32 	%p71, %r290, %r3;
	or.pred  	%p72, %p71, %p70;
	or.pred  	%p73, %p72, %p69;
	@%p73 bra 	$L__BB7_39;
	ld.global.f32 	%f46, [%rd3];
	ld.shared.f32 	%f47, [%r383+16];
	ld.shared.f32 	%f48, [%r61+16640];
	fma.rn.f32 	%f49, %f46, %f47, %f48;
	st.shared.f32 	[%r61+16640], %f49;
$L__BB7_39:
	setp.ne.s32 	%p74, %r384, 0;
	or.pred  	%p76, %p59, %p74;
	@%p76 bra 	$L__BB7_41;
	ld.global.f32 	%f50, [%rd3];
	ld.shared.f32 	%f51, [%r383+20];
	ld.shared.f32 	%f52, [%r61+16644];
	fma.rn.f32 	%f53, %f50, %f51, %f52;
	st.shared.f32 	[%r61+16644], %f53;
$L__BB7_41:
	add.s32 	%r384, %r384, 2;
	add.s32 	%r383, %r383, 128;
	setp.lt.u32 	%p77, %r384, %r40;
	@%p77 bra 	$L__BB7_25;
$L__BB7_42:
	bar.sync 	0;
	mov.b32 	%r381, 2;
	mov.pred 	%p84, 0;
	@%p2 bra 	$L__BB7_14;
	mov.b32 	%r380, 2;
	mov.pred 	%p83, 0;
	@%p1 bra 	$L__BB7_13;
	setp.eq.s16 	%p80, %rs2, 2;
	@%p80 bra 	$L__BB7_47;
	neg.s32 	%r385, %r22;
	mov.u32 	%r302, _ZZ32deconv_kernel_share_filter_tiledILi2ELi4ELi32EEvPfS0_S0_9FmapShape11FilterShapeS1_iE12ofmap_shared;
$L__BB7_46:
	.pragma "nounroll";
	div.u32 	%r293, %r387, %r21;
	mul.lo.s32 	%r294, %r293, %r21;
	sub.s32 	%r295, %r387, %r294;
	div.u32 	%r296, %r295, %r3;
	rem.u32 	%r297, %r387, %r3;
	add.s32 	%r298, %r293, %r85;
	mad.lo.s32 	%r299, %r298, %r3, %r296;
	mad.lo.s32 	%r300, %r299, %r3, %r297;
	mul.wide.u32 	%rd19, %r300, 4;
	add.s64 	%rd20, %rd2, %rd19;
	shl.b32 	%r301, %r293, 14;
	add.s32 	%r303, %r302, %r301;
	shl.b32 	%r304, %r296, 8;
	add.s32 	%r305, %r303, %r304;
	shl.b32 	%r306, %r297, 2;
	add.s32 	%r307, %r305, %r306;
	ld.shared.f32 	%f54, [%r307];
	atom.global.add.f32 	%f55, [%rd20], %f54;
	add.s32 	%r387, %r387, %r7;
	add.s32 	%r385, %r385, 1;
	setp.ne.s32 	%p81, %r385, 0;
	@%p81 bra 	$L__BB7_46;
$L__BB7_47:
	shl.b32 	%r308, %r7, 1;
	add.s32 	%r390, %r387, %r308;
	shl.b32 	%r71, %r7, 2;
	mad.lo.s32 	%r389, %r7, 3, %r387;
	add.s32 	%r388, %r7, %r387;
$L__BB7_48:
	div.u32 	%r309, %r387, %r21;
	mul.lo.s32 	%r310, %r309, %r21;
	sub.s32 	%r311, %r387, %r310;
	div.u32 	%r312, %r311, %r3;
	rem.u32 	%r313, %r387, %r3;
	add.s32 	%r314, %r309, %r85;
	mad.lo.s32 	%r315, %r314, %r3, %r312;
	mad.lo.s32 	%r316, %r315, %r3, %r313;
	mul.wide.u32 	%rd21, %r316, 4;
	add.s64 	%rd22, %rd2, %rd21;
	shl.b32 	%r317, %r309, 14;
	mov.u32 	%r318, _ZZ32deconv_kernel_share_filter_tiledILi2ELi4ELi32EEvPfS0_S0_9FmapShape11FilterShapeS1_iE12ofmap_shared;
	add.s32 	%r319, %r318, %r317;
	shl.b32 	%r320, %r312, 8;
	add.s32 	%r321, %r319, %r320;
	shl.b32 	%r322, %r313, 2;
	add.s32 	%r323, %r321, %r322;
	ld.shared.f32 	%f56, [%r323];
	atom.global.add.f32 	%f57, [%rd22], %f56;
	add.s32 	%r324, %r387, %r7;
	div.u32 	%r325, %r388, %r21;
	mul.lo.s32 	%r326, %r325, %r21;
	sub.s32 	%r327, %r388, %r326;
	div.u32 	%r328, %r327, %r3;
	rem.u32 	%r329, %r388, %r3;
	add.s32 	%r330, %r325, %r85;
	mad.lo.s32 	%r331, %r330, %r3, %r328;
	mad.lo.s32 	%r332, %r331, %r3, %r329;
	mul.wide.u32 	%rd23, %r332, 4;
	add.s64 	%rd24, %rd2, %rd23;
	shl.b32 	%r333, %r325, 14;
	add.s32 	%r334, %r318, %r333;
	shl.b32 	%r335, %r328, 8;
	add.s32 	%r336, %r334, %r335;
	shl.b32 	%r337, %r329, 2;
	add.s32 	%r338, %r336, %r337;
	ld.shared.f32 	%f58, [%r338];
	atom.global.add.f32 	%f59, [%rd24], %f58;
	add.s32 	%r339, %r324, %r7;
	div.u32 	%r340, %r390, %r21;
	mul.lo.s32 	%r341, %r340, %r21;
	sub.s32 	%r342, %r390, %r341;
	div.u32 	%r343, %r342, %r3;
	rem.u32 	%r344, %r390, %r3;
	add.s32 	%r345, %r340, %r85;
	mad.lo.s32 	%r346, %r345, %r3, %r343;
	mad.lo.s32 	%r347, %r346, %r3, %r344;
	mul.wide.u32 	%rd25, %r347, 4;
	add.s64 	%rd26, %rd2, %rd25;
	shl.b32 	%r348, %r340, 14;
	add.s32 	%r349, %r318, %r348;
	shl.b32 	%r350, %r343, 8;
	add.s32 	%r351, %r349, %r350;
	shl.b32 	%r352, %r344, 2;
	add.s32 	%r353, %r351, %r352;
	ld.shared.f32 	%f60, [%r353];
	atom.global.add.f32 	%f61, [%rd26], %f60;
	add.s32 	%r354, %r339, %r7;
	div.u32 	%r355, %r389, %r21;
	mul.lo.s32 	%r356, %r355, %r21;
	sub.s32 	%r357, %r389, %r356;
	div.u32 	%r358, %r357, %r3;
	rem.u32 	%r359, %r389, %r3;
	add.s32 	%r360, %r355, %r85;
	mad.lo.s32 	%r361, %r360, %r3, %r358;
	mad.lo.s32 	%r362, %r361, %r3, %r359;
	mul.wide.u32 	%rd27, %r362, 4;
	add.s64 	%rd28, %rd2, %rd27;
	shl.b32 	%r363, %r355, 14;
	add.s32 	%r364, %r318, %r363;
	shl.b32 	%r365, %r358, 8;
	add.s32 	%r366, %r364, %r365;
	shl.b32 	%r367, %r359, 2;
	add.s32 	%r368, %r366, %r367;
	ld.shared.f32 	%f62, [%r368];
	atom.global.add.f32 	%f63, [%rd28], %f62;
	add.s32 	%r387, %r354, %r7;
	add.s32 	%r390, %r390, %r71;
	add.s32 	%r389, %r389, %r71;
	add.s32 	%r388, %r388, %r71;
	setp.lt.u32 	%p82, %r387, 8192;
	@%p82 bra 	$L__BB7_48;
	ret;

}
	// .globl	_Z32deconv_kernel_share_filter_tiledILi1ELi4ELi32EEvPfS0_S0_9FmapShape11FilterShapeS1_i
.visible .entry _Z32deconv_kernel_share_filter_tiledILi1ELi4ELi32EEvPfS0_S0_9FmapShape11FilterShapeS1_i(
	.param .u64 .ptr .align 1 _Z32deconv_kernel_share_filter_tiledILi1ELi4ELi32EEvPfS0_S0_9FmapShape11FilterShapeS1_i_param_0,
	.param .u64 .ptr .align 1 _Z32deconv_kernel_share_filter_tiledILi1ELi4ELi32EEvPfS0_S0_9FmapShape11FilterShapeS1_i_param_1,
	.param .u64 .ptr .align 1 _Z32deconv_kernel_share_filter_tiledILi1ELi4ELi32EEvPfS0_S0_9FmapShape11FilterShapeS1_i_param_2,
	.param .align 4 .b8 _Z32deconv_kernel_share_filter_tiledILi1ELi4ELi32EEvPfS0_S0_9FmapShape11FilterShapeS1_i_param_3[8],
	.param .align 4 .b8 _Z32deconv_kernel_share_filter_tiledILi1ELi4ELi32EEvPfS0_S0_9FmapShape11FilterShapeS1_i_param_4[12],
	.param .align 4 .b8 _Z32deconv_kernel_share_filter_tiledILi1ELi4ELi32EEvPfS0_S0_9FmapShape11FilterShapeS1_i_param_5[8],
	.param .u32 _Z32deconv_kernel_share_filter_tiledILi1ELi4ELi32EEvPfS0_S0_9FmapShape11FilterShapeS1_i_param_6
)
{
	.reg .pred 	%p<137>;
	.reg .b16 	%rs<6>;
	.reg .b32 	%r<257>;
	.reg .b32 	%f<76>;
	.reg .b64 	%rd<21>;
	// demoted variable
	.shared .align 4 .b8 _ZZ32deconv_kernel_share_filter_tiledILi1ELi4ELi32EEvPfS0_S0_9FmapShape11FilterShapeS1_iE13filter_shared[64];
	// demoted variable
	.shared .align 4 .b8 _ZZ32deconv_kernel_share_filter_tiledILi1ELi4ELi32EEvPfS0_S0_9FmapShape11FilterShapeS1_iE12ofmap_shared[16384];
	ld.param.u32 	%r61, [_Z32deconv_kernel_share_filter_tiledILi1ELi4ELi32EEvPfS0_S0_9FmapShape11FilterShapeS1_i_param_4+8];
	ld.param.u32 	%r60, [_Z32deconv_kernel_share_filter_tiledILi1ELi4ELi32EEvPfS0_S0_9FmapShape11FilterShapeS1_i_param_4+4];
	ld.param.u64 	%rd4, [_Z32deconv_kernel_share_filter_tiledILi1ELi4ELi32EEvPfS0_S0_9FmapShape11FilterShapeS1_i_param_0];
	ld.param.u32 	%r3, [_Z32deconv_kernel_share_filter_tiledILi1ELi4ELi32EEvPfS0_S0_9FmapShape11FilterShapeS1_i_param_5+4];
	ld.param.u32 	%r1, [_Z32deconv_kernel_share_filter_tiledILi1ELi4ELi32EEvPfS0_S0_9FmapShape11FilterShapeS1_i_param_3+4];
	ld.param.u64 	%rd5, [_Z32deconv_kernel_share_filter_tiledILi1ELi4ELi32EEvPfS0_S0_9FmapShape11FilterShapeS1_i_param_1];
	ld.param.u64 	%rd6, [_Z32deconv_kernel_share_filter_tiledILi1ELi4ELi32EEvPfS0_S0_9FmapShape11FilterShapeS1_i_param_2];
	ld.param.u32 	%r62, [_Z32deconv_kernel_share_filter_tiledILi1ELi4ELi32EEvPfS0_S0_9FmapShape11FilterShapeS1_i_param_6];
	cvta.to.global.u64 	%rd1, %rd6;
	mov.u32 	%r252, %tid.x;
	mul.lo.s32 	%r5, %r1, %r1;
	mov.u32 	%r6, %ctaid.x;
	setp.gt.u32 	%p1, %r252, 15;
	@%p1 bra 	$L__BB8_3;
	mul.lo.s32 	%r7, %r61, %r61;
	mad.lo.s32 	%r8, %r60, %r6, %r62;
	mov.u32 	%r9, %ntid.x;
	cvta.to.global.u64 	%rd2, %rd5;
	mov.u32 	%r245, %r252;
$L__BB8_2:
	div.u32 	%r63, %r245, %r7;
	mul.lo.s32 	%r64, %r63, %r7;
	sub.s32 	%r65, %r245, %r64;
	div.u32 	%r66, %r65, %r61;
	rem.u32 	%r67, %r245, %r61;
	add.s32 	%r68, %r8, %r63;
	mad.lo.s32 	%r69, %r68, %r61, %r66;
	mad.lo.s32 	%r70, %r69, %r61, %r67;
	mul.wide.u32 	%rd7, %r70, 4;
	add.s64 	%rd8, %rd2, %rd7;
	ld.global.f32 	%f1, [%rd8];
	shl.b32 	%r71, %r63, 6;
	mov.u32 	%r72, _ZZ32deconv_kernel_share_filter_tiledILi1ELi4ELi32EEvPfS0_S0_9FmapShape11FilterShapeS1_iE13filter_shared;
	add.s32 	%r73, %r72, %r71;
	shl.b32 	%r74, %r66, 4;
	add.s32 	%r75, %r73, %r74;
	shl.b32 	%r76, %r67, 2;
	add.s32 	%r77, %r75, %r76;
	st.shared.f32 	[%r77], %f1;
	add.s32 	%r245, %r245, %r9;
	setp.lt.u32 	%p2, %r245, 16;
	@%p2 bra 	$L__BB8_2;
$L__BB8_3:
	mul.lo.s32 	%r10, %r3, %r3;
	mov.u32 	%r11, %ntid.x;
	add.s32 	%r78, %r252, %r11;
	cvt.u16.u32 	%rs2, %r78;
	xor.b16  	%rs3, %rs2, 4095;
	cvt.u16.u32 	%rs4, %r11;
	div.u16 	%rs5, %rs3, %rs4;
	and.b16  	%rs1, %rs5, 3;
	cvt.u32.u16 	%r12, %rs1;
	setp.eq.s16 	%p3, %rs1, 2;
	mov.u32 	%r244, %r252;
	@%p3 bra 	$L__BB8_6;
	mov.b32 	%r243, 0;
	mov.u32 	%r244, %r252;
$L__BB8_5:
	.pragma "nounroll";
	div.u32 	%r80, %r244, %r10;
	mul.lo.s32 	%r81, %r80, %r10;
	sub.s32 	%r82, %r244, %r81;
	div.u32 	%r83, %r82, %r3;
	rem.u32 	%r84, %r244, %r3;
	shl.b32 	%r85, %r80, 14;
	mov.u32 	%r86, _ZZ32deconv_kernel_share_filter_tiledILi1ELi4ELi32EEvPfS0_S0_9FmapShape11FilterShapeS1_iE12ofmap_shared;
	add.s32 	%r87, %r86, %r85;
	shl.b32 	%r88, %r83, 8;
	add.s32 	%r89, %r87, %r88;
	shl.b32 	%r90, %r84, 2;
	add.s32 	%r91, %r89, %r90;
	mov.b32 	%r92, 0;
	st.shared.u32 	[%r91], %r92;
	add.s32 	%r244, %r244, %r11;
	add.s32 	%r243, %r243, 1;
	xor.b32  	%r93, %r243, %r12;
	setp.ne.s32 	%p4, %r93, 2;
	@%p4 bra 	$L__BB8_5;
$L__BB8_6:
	shl.b32 	%r18, %r11, 1;
	add.s32 	%r248, %r244, %r18;
	shl.b32 	%r20, %r11, 2;
	mul.lo.s32 	%r21, %r11, 3;
	add.s32 	%r247, %r244, %r21;
	add.s32 	%r246, %r11, %r244;
$L__BB8_7:
	div.u32 	%r94, %r244, %r10;
	mul.lo.s32 	%r95, %r94, %r10;
	sub.s32 	%r96, %r244, %r95;
	div.u32 	%r97, %r96, %r3;
	rem.u32 	%r98, %r244, %r3;
	shl.b32 	%r99, %r94, 14;
	mov.u32 	%r100, _ZZ32deconv_kernel_share_filter_tiledILi1ELi4ELi32EEvPfS0_S0_9FmapShape11FilterShapeS1_iE12ofmap_shared;
	add.s32 	%r101, %r100, %r99;
	shl.b32 	%r102, %r97, 8;
	add.s32 	%r103, %r101, %r102;
	shl.b32 	%r104, %r98, 2;
	add.s32 	%r105, %r103, %r104;
	mov.b32 	%r106, 0;
	st.shared.u32 	[%r105], %r106;
	add.s32 	%r107, %r244, %r11;
	div.u32 	%r108, %r246, %r10;
	mul.lo.s32 	%r109, %r108, %r10;
	sub.s32 	%r110, %r246, %r109;
	div.u32 	%r111, %r110, %r3;
	rem.u32 	%r112, %r246, %r3;
	shl.b32 	%r113, %r108, 14;
	add.s32 	%r114, %r100, %r113;
	shl.b32 	%r115, %r111, 8;
	add.s32 	%r116, %r114, %r115;
	shl.b32 	%r117, %r112, 2;
	add.s32 	%r118, %r116, %r117;
	st.shared.u32 	[%r118], %r106;
	add.s32 	%r119, %r107, %r11;
	div.u32 	%r120, %r248, %r10;
	mul.lo.s32 	%r121, %r120, %r10;
	sub.s32 	%r122, %r248, %r121;
	div.u32 	%r123, %r122, %r3;
	rem.u32 	%r124, %r248, %r3;
	shl.b32 	%r125, %r120, 14;
	add.s32 	%r126, %r100, %r125;
	shl.b32 	%r127, %r123, 8;
	add.s32 	%r128, %r126, %r127;
	shl.b32 	%r129, %r124, 2;
	add.s32 	%r130, %r128, %r129;
	st.shared.u32 	[%r130], %r106;
	add.s32 	%r131, %r119, %r11;
	div.u32 	%r132, %r247, %r10;
	mul.lo.s32 	%r133, %r132, %r10;
	sub.s32 	%r134, %r247, %r133;
	div.u32 	%r135, %r134, %r3;
	rem.u32 	%r136, %r247, %r3;
	shl.b32 	%r137, %r132, 14;
	add.s32 	%r138, %r100, %r137;
	shl.b32 	%r139, %r135, 8;
	add.s32 	%r140, %r138, %r139;
	shl.b32 	%r141, %r136, 2;
	add.s32 	%r142, %r140, %r141;
	st.shared.u32 	[%r142], %r106;
	add.s32 	%r244, %r131, %r11;
	add.s32 	%r248, %r248, %r20;
	add.s32 	%r247, %r247, %r20;
	add.s32 	%r246, %r246, %r20;
	setp.lt.u32 	%p5, %r244, 4096;
	@%p5 bra 	$L__BB8_7;
	rem.u32 	%r143, %r252, %r5;
	div.u32 	%r144, %r143, %r1;
	rem.u32 	%r146, %r252, %r1;
	add.s32 	%r147, %r61, -1;
	shr.u32 	%r148, %r147, 1;
	bar.sync 	0;
	mad.lo.s32 	%r149, %r1, %r6, %r144;
	mad.lo.s32 	%r150, %r149, %r1, %r146;
	shl.b32 	%r151, %r144, 1;
	sub.s32 	%r34, %r151, %r148;
	shl.b32 	%r152, %r146, 1;
	sub.s32 	%r35, %r152, %r148;
	cvta.to.global.u64 	%rd9, %rd4;
	mul.wide.u32 	%rd10, %r150, 4;
	add.s64 	%rd3, %rd9, %rd10;
	setp.le.u32 	%p6, %r5, %r252;
	shl.b32 	%r153, %r34, 8;
	add.s32 	%r155, %r100, %r153;
	or.b32  	%r156, %r35, %r34;
	setp.lt.s32 	%p7, %r156, 0;
	max.u32 	%r157, %r35, %r34;
	setp.ge.u32 	%p8, %r157, %r3;
	or.pred  	%p9, %p8, %p7;
	shl.b32 	%r158, %r35, 2;
	add.s32 	%r36, %r155, %r158;
	or.pred  	%p10, %p6, %p9;
	@%p10 bra 	$L__BB8_10;
	ld.global.f32 	%f2, [%rd3];
	ld.shared.f32 	%f3, [_ZZ32deconv_kernel_share_filter_tiledILi1ELi4ELi32EEvPfS0_S0_9FmapShape11FilterShapeS1_iE13filter_shared];
	ld.shared.f32 	%f4, [%r36];
	fma.rn.f32 	%f5, %f2, %f3, %f4;
	st.shared.f32 	[%r36], %f5;
$L__BB8_10:
	setp.ge.u32 	%p11, %r34, %r3;
	setp.lt.s32 	%p12, %r34, 0;
	setp.le.u32 	%p13, %r5, %r252;
	add.s32 	%r37, %r35, 1;
	setp.lt.s32 	%p14, %r35, -1;
	or.pred  	%p15, %p14, %p12;
	setp.ge.u32 	%p16, %r37, %r3;
	or.pred  	%p17, %p16, %p15;
	or.pred  	%p18, %p17, %p11;
	or.pred  	%p19, %p13, %p18;
	@%p19 bra 	$L__BB8_12;
	ld.global.f32 	%f6, [%rd3];
	ld.shared.f32 	%f7, [_ZZ32deconv_kernel_share_filter_tiledILi1ELi4ELi32EEvPfS0_S0_9FmapShape11FilterShapeS1_iE13filter_shared+4];
	ld.shared.f32 	%f8, [%r36+4];
	fma.rn.f32 	%f9, %f6, %f7, %f8;
	st.shared.f32 	[%r36+4], %f9;
$L__BB8_12:
	setp.ge.u32 	%p20, %r35, %r3;
	setp.lt.s32 	%p21, %r35, 0;
	setp.le.u32 	%p22, %r5, %r252;
	add.s32 	%r38, %r34, 1;
	setp.lt.s32 	%p23, %r34, -1;
	setp.ge.u32 	%p24, %r38, %r3;
	or.pred  	%p25, %p21, %p23;
	or.pred  	%p26, %p20, %p25;
	or.pred  	%p27, %p26, %p24;
	or.pred  	%p28, %p22, %p27;
	@%p28 bra 	$L__BB8_14;
	ld.global.f32 	%f10, [%rd3];
	ld.shared.f32 	%f11, [_ZZ32deconv_kernel_share_filter_tiledILi1ELi4ELi32EEvPfS0_S0_9FmapShape11FilterShapeS1_iE13filter_shared+16];
	ld.shared.f32 	%f12, [%r36+256];
	fma.rn.f32 	%f13, %f10, %f11, %f12;
	st.shared.f32 	[%r36+256], %f13;
$L__BB8_14:
	setp.le.u32 	%p29, %r5, %r252;
	min.s32 	%r159, %r35, %r34;
	setp.lt.s32 	%p30, %r159, -1;
	max.u32 	%r160, %r37, %r38;
	setp.ge.u32 	%p31, %r160, %r3;
	or.pred  	%p32, %p31, %p30;
	or.pred  	%p33, %p29, %p32;
	@%p33 bra 	$L__BB8_16;
	ld.global.f32 	%f14, [%rd3];
	ld.shared.f32 	%f15, [_ZZ32deconv_kernel_share_filter_tiledILi1ELi4ELi32EEvPfS0_S0_9FmapShape11FilterShapeS1_iE13filter_shared+20];
	ld.shared.f32 	%f16, [%r36+260];
	fma.rn.f32 	%f17, %f14, %f15, %f16;
	st.shared.f32 	[%r36+260], %f17;
$L__BB8_16:
	setp.ge.u32 	%p34, %r34, %r3;
	setp.lt.s32 	%p35, %r34, 0;
	setp.le.u32 	%p36, %r5, %r252;
	bar.sync 	0;
	add.s32 	%r39, %r35, 2;
	setp.lt.s32 	%p37, %r35, -2;
	or.pred  	%p38, %p37, %p35;
	setp.ge.u32 	%p39, %r39, %r3;
	or.pred  	%p40, %p39, %p38;
	or.pred  	%p41, %p40, %p34;
	or.pred  	%p42, %p36, %p41;
	@%p42 bra 	$L__BB8_18;
	ld.global.f32 	%f18, [%rd3];
	ld.shared.f32 	%f19, [_ZZ32deconv_kernel_share_filter_tiledILi1ELi4ELi32EEvPfS0_S0_9FmapShape11FilterShapeS1_iE13filter_shared+8];
	ld.shared.f32 	%f20, [%r36+8];
	fma.rn.f32 	%f21, %f18, %f19, %f20;
	st.shared.f32 	[%r36+8], %f21;
$L__BB8_18:
	setp.ge.u32 	%p43, %r34, %r3;
	setp.lt.s32 	%p44, %r34, 0;
	setp.le.u32 	%p45, %r5, %r252;
	add.s32 	%r40, %r35, 3;
	setp.lt.s32 	%p46, %r35, -3;
	or.pred  	%p47, %p46, %p44;
	setp.ge.u32 	%p48, %r40, %r3;
	or.pred  	%p49, %p48, %p47;
	or.pred  	%p50, %p49, %p43;
	or.pred  	%p51, %p45, %p50;
	@%p51 bra 	$L__BB8_20;
	ld.global.f32 	%f22, [%rd3];
	ld.shared.f32 	%f23, [_ZZ32deconv_kernel_share_filter_tiledILi1ELi4ELi32EEvPfS0_S0_9FmapShape11FilterShapeS1_iE13filter_shared+12];
	ld.shared.f32 	%f24, [%r36+12];
	fma.rn.f32 	%f25, %f22, %f23, %f24;
	st.shared.f32 	[%r36+12], %f25;
$L__BB8_20:
	setp.ge.u32 	%p52, %r39, %r3;
	setp.lt.s32 	%p53, %r35, -2;
	setp.ge.u32 	%p54, %r38, %r3;
	setp.lt.s32 	%p55, %r34, -1;
	setp.le.u32 	%p56, %r5, %r252;
	or.pred  	%p57, %p53, %p55;
	or.pred  	%p58, %p52, %p57;
	or.pred  	%p59, %p58, %p54;
	or.pred  	%p60, %p56, %p59;
	@%p60 bra 	$L__BB8_22;
	ld.global.f32 	%f26, [%rd3];
	ld.shared.f32 	%f27, [_ZZ32deconv_kernel_share_filter_tiledILi1ELi4ELi32EEvPfS0_S0_9FmapShape11FilterShapeS1_iE13filter_shared+24];
	ld.shared.f32 	%f28, [%r36+264];
	fma.rn.f32 	%f29, %f26, %f27, %f28;
	st.shared.f32 	[%r36+264], %f29;
$L__BB8_22:
	setp.ge.u32 	%p61, %r40, %r3;
	setp.lt.s32 	%p62, %r35, -3;
	setp.ge.u32 	%p63, %r38, %r3;
	setp.lt.s32 	%p64, %r34, -1;
	setp.le.u32 	%p65, %r5, %r252;
	or.pred  	%p66, %p62, %p64;
	or.pred  	%p67, %p61, %p66;
	or.pred  	%p68, %p67, %p63;
	or.pred  	%p69, %p65, %p68;
	@%p69 bra 	$L__BB8_24;
	ld.global.f32 	%f30, [%rd3];
	ld.shared.f32 	%f31, [_ZZ32deconv_kernel_share_filter_tiledILi1ELi4ELi32EEvPfS0_S0_9FmapShape11FilterShapeS1_iE13filter_shared+28];
	ld.shared.f32 	%f32, [%r36+268];
	fma.rn.f32 	%f33, %f30, %f31, %f32;
	st.shared.f32 	[%r36+268], %f33;
$L__BB8_24:
	setp.ge.u32 	%p70, %r35, %r3;
	setp.lt.s32 	%p71, %r35, 0;
	setp.le.u32 	%p72, %r5, %r252;
	bar.sync 	0;
	add.s32 	%r41, %r34, 2;
	setp.lt.s32 	%p73, %r34, -2;
	setp.ge.u32 	%p74, %r41, %r3;
	or.pred  	%p75, %p71, %p73;
	or.pred  	%p76, %p70, %p75;
	or.pred  	%p77, %p76, %p74;
	or.pred  	%p78, %p72, %p77;
	@%p78 bra 	$L__BB8_26;
	ld.global.f32 	%f34, [%rd3];
	ld.shared.f32 	%f35, [_ZZ32deconv_kernel_share_filter_tiledILi1ELi4ELi32EEvPfS0_S0_9FmapShape11FilterShapeS1_iE13filter_shared+32];
	ld.shared.f32 	%f36, [%r36+512];
	fma.rn.f32 	%f37, %f34, %f35, %f36;
	st.shared.f32 	[%r36+512], %f37;
$L__BB8_26:
	setp.ge.u32 	%p79, %r41, %r3;
	setp.lt.s32 	%p80, %r34, -2;
	setp.ge.u32 	%p81, %r37, %r3;
	setp.lt.s32 	%p82, %r35, -1;
	setp.le.u32 	%p83, %r5, %r252;
	or.pred  	%p84, %p82, %p80;
	or.pred  	%p85, %p81, %p84;
	or.pred  	%p86, %p85, %p79;
	or.pred  	%p87, %p83, %p86;
	@%p87 bra 	$L__BB8_28;
	ld.global.f32 	%f38, [%rd3];
	ld.shared.f32 	%f39, [_ZZ32deconv_kernel_share_filter_tiledILi1ELi4ELi32EEvPfS0_S0_9FmapShape11FilterShapeS1_iE13filter_shared+36];
	ld.shared.f32 	%f40, [%r36+516];
	fma.rn.f32 	%f41, %f38, %f39, %f40;
	st.shared.f32 	[%r36+516], %f41;
$L__BB8_28:
	setp.ge.u32 	%p88, %r35, %r3;
	setp.lt.s32 	%p89, %r35, 0;
	setp.le.u32 	%p90, %r5, %r252;
	add.s32 	%r42, %r34, 3;
	setp.lt.s32 	%p91, %r34, -3;
	setp.ge.u32 	%p92, %r42, %r3;
	or.pred  	%p93, %p89, %p91;
	or.pred  	%p94, %p88, %p93;
	or.pred  	%p95, %p94, %p92;
	or.pred  	%p96, %p90, %p95;
	@%p96 bra 	$L__BB8_30;
	ld.global.f32 	%f42, [%rd3];
	ld.shared.f32 	%f43, [_ZZ32deconv_kernel_share_filter_tiledILi1ELi4ELi32EEvPfS0_S0_9FmapShape11FilterShapeS1_iE13filter_shared+48];
	ld.shared.f32 	%f44, [%r36+768];
	fma.rn.f32 	%f45, %f42, %f43, %f44;
	st.shared.f32 	[%r36+768], %f45;
$L__BB8_30:
	setp.ge.u32 	%p97, %r42, %r3;
	setp.lt.s32 	%p98, %r34, -3;
	setp.ge.u32 	%p99, %r37, %r3;
	setp.lt.s32 	%p100, %r35, -1;
	setp.le.u32 	%p101, %r5, %r252;
	or.pred  	%p102, %p100, %p98;
	or.pred  	%p103, %p99, %p102;
	or.pred  	%p104, %p103, %p97;
	or.pred  	%p105, %p101, %p104;
	@%p105 bra 	$L__BB8_32;
	ld.global.f32 	%f46, [%rd3];
	ld.shared.f32 	%f47, [_ZZ32deconv_kernel_share_filter_tiledILi1ELi4ELi32EEvPfS0_S0_9FmapShape11FilterShapeS1_iE13filter_shared+52];
	ld.shared.f32 	%f48, [%r36+772];
	fma.rn.f32 	%f49, %f46, %f47, %f48;
	st.shared.f32 	[%r36+772], %f49;
$L__BB8_32:
	setp.le.u32 	%p106, %r5, %r252;
	bar.sync 	0;
	setp.lt.s32 	%p107, %r159, -2;
	max.u32 	%r162, %r39, %r41;
	setp.ge.u32 	%p108, %r162, %r3;
	or.pred  	%p109, %p108, %p107;
	or.pred  	%p110, %p106, %p109;
	@%p110 bra 	$L__BB8_34;
	ld.global.f32 	%f50, [%rd3];
	ld.shared.f32 	%f51, [_ZZ32deconv_kernel_share_filter_tiledILi1ELi4ELi32EEvPfS0_S0_9FmapShape11FilterShapeS1_iE13filter_shared+40];
	ld.shared.f32 	%f52, [%r36+520];
	fma.rn.f32 	%f53, %f50, %f51, %f52;
	st.shared.f32 	[%r36+520], %f53;
$L__BB8_34:
	setp.ge.u32 	%p111, %r41, %r3;
	setp.lt.s32 	%p112, %r34, -2;
	setp.ge.u32 	%p113, %r40, %r3;
	setp.lt.s32 	%p114, %r35, -3;
	setp.le.u32 	%p115, %r5, %r252;
	or.pred  	%p116, %p114, %p112;
	or.pred  	%p117, %p113, %p116;
	or.pred  	%p118, %p117, %p111;
	or.pred  	%p119, %p115, %p118;
	@%p119 bra 	$L__BB8_36;
	ld.global.f32 	%f54, [%rd3];
	ld.shared.f32 	%f55, [_ZZ32deconv_kernel_share_filter_tiledILi1ELi4ELi32EEvPfS0_S0_9FmapShape11FilterShapeS1_iE13filter_shared+44];
	ld.shared.f32 	%f56, [%r36+524];
	fma.rn.f32 	%f57, %f54, %f55, %f56;
	st.shared.f32 	[%r36+524], %f57;
$L__BB8_36:
	setp.ge.u32 	%p120, %r42, %r3;
	setp.lt.s32 	%p121, %r34, -3;
	setp.ge.u32 	%p122, %r39, %r3;
	setp.lt.s32 	%p123, %r35, -2;
	setp.le.u32 	%p124, %r5, %r252;
	or.pred  	%p125, %p123, %p121;
	or.pred  	%p126, %p122, %p125;
	or.pred  	%p127, %p126, %p120;
	or.pred  	%p128, %p124, %p127;
	@%p128 bra 	$L__BB8_38;
	ld.global.f32 	%f58, [%rd3];
	ld.shared.f32 	%f59, [_ZZ32deconv_kernel_share_filter_tiledILi1ELi4ELi32EEvPfS0_S0_9FmapShape11FilterShapeS1_iE13filter_shared+56];
	ld.shared.f32 	%f60, [%r36+776];
	fma.rn.f32 	%f61, %f58, %f59, %f60;
	st.shared.f32 	[%r36+776], %f61;
$L__BB8_38:
	setp.le.u32 	%p129, %r5, %r252;
	setp.lt.s32 	%p130, %r159, -3;
	max.u32 	%r164, %r40, %r42;
	setp.ge.u32 	%p131, %r164, %r3;
	or.pred  	%p132, %p131, %p130;
	or.pred  	%p133, %p129, %p132;
	@%p133 bra 	$L__BB8_40;
	ld.global.f32 	%f62, [%rd3];
	ld.shared.f32 	%f63, [_ZZ32deconv_kernel_share_filter_tiledILi1ELi4ELi32EEvPfS0_S0_9FmapShape11FilterShapeS1_iE13filter_shared+60];
	ld.shared.f32 	%f64, [%r36+780];
	fma.rn.f32 	%f65, %f62, %f63, %f64;
	st.shared.f32 	[%r36+780], %f65;
$L__BB8_40:
	setp.eq.s16 	%p134, %rs1, 2;
	bar.sync 	0;
	@%p134 bra 	$L__BB8_43;
	mov.b32 	%r251, 0;
$L__BB8_42:
	.pragma "nounroll";
	div.u32 	%r166, %r252, %r10;
	mul.lo.s32 	%r167, %r166, %r10;
	sub.s32 	%r168, %r252, %r167;
	div.u32 	%r169, %r168, %r3;
	rem.u32 	%r170, %r252, %r3;
	add.s32 	%r171, %r166, %r62;
	mad.lo.s32 	%r172, %r171, %r3, %r169;
	mad.lo.s32 	%r173, %r172, %r3, %r170;
	mul.wide.u32 	%rd11, %r173, 4;
	add.s64 	%rd12, %rd1, %rd11;
	shl.b32 	%r174, %r166, 14;
	add.s32 	%r176, %r100, %r174;
	shl.b32 	%r177, %r169, 8;
	add.s32 	%r178, %r176, %r177;
	shl.b32 	%r179, %r170, 2;
	add.s32 	%r180, %r178, %r179;
	ld.shared.f32 	%f66, [%r180];
	atom.global.add.f32 	%f67, [%rd12], %f66;
	add.s32 	%r252, %r252, %r11;
	add.s32 	%r251, %r251, 1;
	xor.b32  	%r181, %r251, %r12;
	setp.ne.s32 	%p135, %r181, 2;
	@%p135 bra 	$L__BB8_42;
$L__BB8_43:
	add.s32 	%r255, %r252, %r18;
	add.s32 	%r254, %r252, %r21;
	add.s32 	%r253, %r11, %r252;
$L__BB8_44:
	div.u32 	%r182, %r252, %r10;
	mul.lo.s32 	%r183, %r182, %r10;
	sub.s32 	%r184, %r252, %r183;
	div.u32 	%r185, %r184, %r3;
	rem.u32 	%r186, %r252, %r3;
	add.s32 	%r187, %r182, %r62;
	mad.lo.s32 	%r188, %r187, %r3, %r185;
	mad.lo.s32 	%r189, %r188, %r3, %r186;
	mul.wide.u32 	%rd13, %r189, 4;
	add.s64 	%rd14, %rd1, %rd13;
	shl.b32 	%r190, %r182, 14;
	add.s32 	%r192, %r100, %r190;
	shl.b32 	%r193, %r185, 8;
	add.s32 	%r194, %r192, %r193;
	shl.b32 	%r195, %r186, 2;
	add.s32 	%r196, %r194, %r195;
	ld.shared.f32 	%f68, [%r196];
	atom.global.add.f32 	%f69, [%rd14], %f68;
	add.s32 	%r197, %r252, %r11;
	div.u32 	%r198, %r253, %r10;
	mul.lo.s32 	%r199, %r198, %r10;
	sub.s32 	%r200, %r253, %r199;
	div.u32 	%r201, %r200, %r3;
	rem.u32 	%r202, %r253, %r3;
	add.s32 	%r203, %r198, %r62;
	mad.lo.s32 	%r204, %r203, %r3, %r201;
	mad.lo.s32 	%r205, %r204, %r3, %r202;
	mul.wide.u32 	%rd15, %r205, 4;
	add.s64 	%rd16, %rd1, %rd15;
	shl.b32 	%r206, %r198, 14;
	add.s32 	%r207, %r100, %r206;
	shl.b32 	%r208, %r201, 8;
	add.s32 	%r209, %r207, %r208;
	shl.b32 	%r210, %r202, 2;
	add.s32 	%r211, %r209, %r210;
	ld.shared.f32 	%f70, [%r211];
	atom.global.add.f32 	%f71, [%rd16], %f70;
	add.s32 	%r212, %r197, %r11;
	div.u32 	%r213, %r255, %r10;
	mul.lo.s32 	%r214, %r213, %r10;
	sub.s32 	%r215, %r255, %r214;
	div.u32 	%r216, %r215, %r3;
	rem.u32 	%r217, %r255, %r3;
	add.s32 	%r218, %r213, %r62;
	mad.lo.s32 	%r219, %r218, %r3, %r216;
	mad.lo.s32 	%r220, %r219, %r3, %r217;
	mul.wide.u32 	%rd17, %r220, 4;
	add.s64 	%rd18, %rd1, %rd17;
	shl.b32 	%r221, %r213, 14;
	add.s32 	%r222, %r100, %r221;
	shl.b32 	%r223, %r216, 8;
	add.s32 	%r224, %r222, %r223;
	shl.b32 	%r225, %r217, 2;
	add.s32 	%r226, %r224, %r225;
	ld.shared.f32 	%f72, [%r226];
	atom.global.add.f32 	%f73, [%rd18], %f72;
	add.s32 	%r227, %r212, %r11;
	div.u32 	%r228, %r254, %r10;
	mul.lo.s32 	%r229, %r228, %r10;
	sub.s32 	%r230, %r254, %r229;
	div.u32 	%r231, %r230, %r3;
	rem.u32 	%r232, %r254, %r3;
	add.s32 	%r233, %r228, %r62;
	mad.lo.s32 	%r234, %r233, %r3, %r231;
	mad.lo.s32 	%r235, %r234, %r3, %r232;
	mul.wide.u32 	%rd19, %r235, 4;
	add.s64 	%rd20, %rd1, %rd19;
	shl.b32 	%r236, %r228, 14;
	add.s32 	%r237, %r100, %r236;
	shl.b32 	%r238, %r231, 8;
	add.s32 	%r239, %r237, %r238;
	shl.b32 	%r240, %r232, 2;
	add.s32 	%r241, %r239, %r240;
	ld.shared.f32 	%f74, [%r241];
	atom.global.add.f32 	%f75, [%rd20], %f74;
	add.s32 	%r252, %r227, %r11;
	add.s32 	%r255, %r255, %r20;
	add.s32 	%r254, %r254, %r20;
	add.s32 	%r253, %r253, %r20;
	setp.lt.u32 	%p136, %r252, 4096;
	@%p136 bra 	$L__BB8_44;
	ret;

}


// ===== COMPILED SASS (sm_100) =====

	.target	sm_100

	.elftype	@"ET_EXEC"


//--------------------- .note.nv.tkinfo           --------------------------
	.section	.note.nv.tkinfo,"",@"SHT_NOTE"
	.sectionflags	@"SHF_NOTE_NV_TKINFO"
	.tkinfo
        /*0018*/ 	.word	0x00000002
        /*0030*/ 	.string	""
        /*0030*/ 	.string	"ptxas"
        /*0030*/ 	.string	"Cuda compilation tools, release 13.0, V13.0.88"
        /*0030*/ 	.string	"Build cuda_13.0.r13.0/compiler.36424714_0"
        /*0030*/ 	.string	"-arch sm_100 -m 64 "



//--------------------- .note.nv.cuinfo           --------------------------
	.section	.note.nv.cuinfo,"",@"SHT_NOTE"
	.sectionflags	@"SHF_NOTE_NV_CUINFO"
        /*0018*/ 	.short	0x0002
        /*001a*/ 	.short	0x0064
        /*001c*/ 	.short	0x0082
	.zero		2


//--------------------- .nv.info                  --------------------------
	.section	.nv.info,"",@"SHT_CUDA_INFO"
	.align	4


	//----- nvinfo : EIATTR_REGCOUNT
	.align		4
        /*0000*/ 	.byte	0x04, 0x2f
        /*0002*/ 	.short	(.L_1 - .L_0)
	.align		4
.L_0:
        /*0004*/ 	.word	index@(_Z13deconv_kernelPfS_S_9FmapShape11FilterShapeS0_)
        /*0008*/ 	.word	0x0000001f


	//----- nvinfo : EIATTR_FRAME_SIZE
	.align		4
.L_1:
        /*000c*/ 	.byte	0x04, 0x11
        /*000e*/ 	.short	(.L_3 - .L_2)
	.align		4
.L_2:
        /*0010*/ 	.word	index@(_Z13deconv_kernelPfS_S_9FmapShape11FilterShapeS0_)
        /*0014*/ 	.word	0x00000000


	//----- nvinfo : EIATTR_REGCOUNT
	.align		4
.L_3:
        /*0018*/ 	.byte	0x04, 0x2f
        /*001a*/ 	.short	(.L_5 - .L_4)
	.align		4
.L_4:
        /*001c*/ 	.word	index@(_Z32deconv_kernel_share_filter_tiledILi150ELi4ELi4EEvPfS0_S0_9FmapShape11FilterShapeS1_i)
        /*0020*/ 	.word	0x00000020


	//----- nvinfo : EIATTR_FRAME_SIZE
	.align		4
.L_5:
        /*0024*/ 	.byte	0x04, 0x11
        /*0026*/ 	.short	(.L_7 - .L_6)
	.align		4
.L_6:
        /*0028*/ 	.word	index@($__internal_7_$__cuda_sm20_div_u16)
        /*002c*/ 	.word	0x00000000


	//----- nvinfo : EIATTR_FRAME_SIZE
	.align		4
.L_7:
        /*0030*/ 	.byte	0x04, 0x11
        /*0032*/ 	.short	(.L_9 - .L_8)
	.align		4
.L_8:
        /*0034*/ 	.word	index@(_Z32deconv_kernel_share_filter_tiledILi150ELi4ELi4EEvPfS0_S0_9FmapShape11FilterShapeS1_i)
        /*0038*/ 	.word	0x00000000


	//----- nvinfo : EIATTR_REGCOUNT
	.align		4
.L_9:
        /*003c*/ 	.byte	0x04, 0x2f
        /*003e*/ 	.short	(.L_11 - .L_10)
	.align		4
.L_10:
        /*0040*/ 	.word	index@(_Z32deconv_kernel_share_filter_tiledILi106ELi4ELi4EEvPfS0_S0_9FmapShape11FilterShapeS1_i)
        /*0044*/ 	.word	0x00000020


	//----- nvinfo : EIATTR_FRAME_SIZE
	.align		4
.L_11:
        /*0048*/ 	.byte	0x04, 0x11
        /*004a*/ 	.short	(.L_13 - .L_12)
	.align		4
.L_12:
        /*004c*/ 	.word	index@($__internal_6_$__cuda_sm20_div_u16)
        /*0050*/ 	.word	0x00000000


	//----- nvinfo : EIATTR_FRAME_SIZE
	.align		4
.L_13:
        /*0054*/ 	.byte	0x04, 0x11
        /*0056*/ 	.short	(.L_15 - .L_14)
	.align		4
.L_14:
        /*0058*/ 	.word	index@(_Z32deconv_kernel_share_filter_tiledILi106ELi4ELi4EEvPfS0_S0_9FmapShape11FilterShapeS1_i)
        /*005c*/ 	.word	0x00000000


	//----- nvinfo : EIATTR_REGCOUNT
	.align		4
.L_15:
        /*0060*/ 	.byte	0x04, 0x2f
        /*0062*/ 	.short	(.L_17 - .L_16)
	.align		4
.L_16:
        /*0064*/ 	.word	index@(_Z32deconv_kernel_share_filter_tiledILi45ELi4ELi8EEvPfS0_S0_9FmapShape11FilterShapeS1_i)
        /*0068*/ 	.word	0x00000020


	//----- nvinfo : EIATTR_FRAME_SIZE
	.align		4
.L_17:
        /*006c*/ 	.byte	0x04, 0x11
        /*006e*/ 	.short	(.L_19 - .L_18)
	.align		4
.L_18:
        /*0070*/ 	.word	index@($__internal_5_$__cuda_sm20_div_u16)
        /*0074*/ 	.word	0x00000000


	//----- nvinfo : EIATTR_FRAME_SIZE
	.align		4
.L_19:
        /*0078*/ 	.byte	0x04, 0x11
        /*007a*/ 	.short	(.L_21 - .L_20)
	.align		4
.L_20:
        /*007c*/ 	.word	index@(_Z32deconv_kernel_share_filter_tiledILi45ELi4ELi8EEvPfS0_S0_9FmapShape11FilterShapeS1_i)
        /*0080*/ 	.word	0x00000000


	//----- nvinfo : EIATTR_REGCOUNT
	.align		4
.L_21:
        /*0084*/ 	.byte	0x04, 0x2f
        /*0086*/ 	.short	(.L_23 - .L_22)
	.align		4
.L_22:
        /*0088*/ 	.word	index@(_Z32deconv_kernel_share_filter_tiledILi38ELi4ELi8EEvPfS0_S0_9FmapShape11FilterShapeS1_i)
        /*008c*/ 	.word	0x00000020


	//----- nvinfo : EIATTR_FRAME_SIZE
	.align		4
.L_23:
        /*0090*/ 	.byte	0x04, 0x11
        /*0092*/ 	.short	(.L_25 - .L_24)
	.align		4
.L_24:
        /*0094*/ 	.word	index@($__internal_4_$__cuda_sm20_div_u16)
        /*0098*/ 	.word	0x00000000


	//----- nvinfo : EIATTR_FRAME_SIZE
	.align		4
.L_25:
        /*009c*/ 	.byte	0x04, 0x11
        /*009e*/ 	.short	(.L_27 - .L_26)
	.align		4
.L_26:
        /*00a0*/ 	.word	index@(_Z32deconv_kernel_share_filter_tiledILi38ELi4ELi8EEvPfS0_S0_9FmapShape11FilterShapeS1_i)
        /*00a4*/ 	.word	0x00000000


	//----- nvinfo : EIATTR_REGCOUNT
	.align		4
.L_27:
        /*00a8*/ 	.byte	0x04, 0x2f
        /*00aa*/ 	.short	(.L_29 - .L_28)
	.align		4
.L_28:
        /*00ac*/ 	.word	index@(_Z32deconv_kernel_share_filter_tiledILi10ELi4ELi16EEvPfS0_S0_9FmapShape11FilterShapeS1_i)
        /*00b0*/ 	.word	0x00000020


	//----- nvinfo : EIATTR_FRAME_SIZE
	.align		4
.L_29:
        /*00b4*/ 	.byte	0x04, 0x11
        /*00b6*/ 	.short	(.L_31 - .L_30)
	.align		4
.L_30:
        /*00b8*/ 	.word	index@($__internal_3_$__cuda_sm20_div_u16)
        /*00bc*/ 	.word	0x00000000


	//----- nvinfo : EIATTR_FRAME_SIZE
	.align		4
.L_31:
        /*00c0*/ 	.byte	0x04, 0x11
        /*00c2*/ 	.short	(.L_33 - .L_32)
	.align		4
.L_32:
        /*00c4*/ 	.word	index@(_Z32deconv_kernel_share_filter_tiledILi10ELi4ELi16EEvPfS0_S0_9FmapShape11FilterShapeS1_i)
        /*00c8*/ 	.word	0x00000000


	//----- nvinfo : EIATTR_REGCOUNT
	.align		4
.L_33:
        /*00cc*/ 	.byte	0x04, 0x2f
        /*00ce*/ 	.short	(.L_35 - .L_34)
	.align		4
.L_34:
        /*00d0*/ 	.word	index@(_Z32deconv_kernel_share_filter_tiledILi4ELi4ELi16EEvPfS0_S0_9FmapShape11FilterShapeS1_i)
        /*00d4*/ 	.word	0x00000020


	//----- nvinfo : EIATTR_FRAME_SIZE
	.align		4
.L_35:
        /*00d8*/ 	.byte	0x04, 0x11
        /*00da*/ 	.short	(.L_37 - .L_36)
	.align		4
.L_36:
        /*00dc*/ 	.word	index@($__internal_2_$__cuda_sm20_div_u16)
        /*00e0*/ 	.word	0x00000000


	//----- nvinfo : EIATTR_FRAME_SIZE
	.align		4
.L_37:
        /*00e4*/ 	.byte	0x04, 0x11
        /*00e6*/ 	.short	(.L_39 - .L_38)
	.align		4
.L_38:
        /*00e8*/ 	.word	index@(_Z32deconv_kernel_share_filter_tiledILi4ELi4ELi16EEvPfS0_S0_9FmapShape11FilterShapeS1_i)
        /*00ec*/ 	.word	0x00000000


	//----- nvinfo : EIATTR_REGCOUNT
	.align		4
.L_39:
        /*00f0*/ 	.byte	0x04, 0x2f
        /*00f2*/ 	.short	(.L_41 - .L_40)
	.align		4
.L_40:
        /*00f4*/ 	.word	index@(_Z32deconv_kernel_share_filter_tiledILi2ELi4ELi32EEvPfS0_S0_9FmapShape11FilterShapeS1_i)
        /*00f8*/ 	.word	0x00000020


	//----- nvinfo : EIATTR_FRAME_SIZE
	.align		4
.L_41:
        /*00fc*/ 	.byte	0x04, 0x11
        /*00fe*/ 	.short	(.L_43 - .L_42)
	.align		4
.L_42:
        /*0100*/ 	.word	index@($__internal_1_$__cuda_sm20_div_u16)
        /*0104*/ 	.word	0x00000000


	//----- nvinfo : EIATTR_FRAME_SIZE
	.align		4
.L_43:
        /*0108*/ 	.byte	0x04, 0x11
        /*010a*/ 	.short	(.L_45 - .L_44)
	.align		4
.L_44:
        /*010c*/ 	.word	index@(_Z32deconv_kernel_share_filter_tiledILi2ELi4ELi32EEvPfS0_S0_9FmapShape11FilterShapeS1_i)
        /*0110*/ 	.word	0x00000000


	//----- nvinfo : EIATTR_REGCOUNT
	.align		4
.L_45:
        /*0114*/ 	.byte	0x04, 0x2f
        /*0116*/ 	.short	(.L_47 - .L_46)
	.align		4
.L_46:
        /*0118*/ 	.word	index@(_Z32deconv_kernel_share_filter_tiledILi1ELi4ELi32EEvPfS0_S0_9FmapShape11FilterShapeS1_i)
        /*011c*/ 	.word	0x00000020


	//----- nvinfo : EIATTR_FRAME_SIZE
	.align		4
.L_47:
        /*0120*/ 	.byte	0x04, 0x11
        /*0122*/ 	.short	(.L_49 - .L_48)
	.align		4
.L_48:
        /*0124*/ 	.word	index@($__internal_0_$__cuda_sm20_div_u16)
        /*0128*/ 	.word	0x00000000


	//----- nvinfo : EIATTR_FRAME_SIZE
	.align		4
.L_49:
        /*012c*/ 	.byte	0x04, 0x11
        /*012e*/ 	.short	(.L_51 - .L_50)
	.align		4
.L_50:
        /*0130*/ 	.word	index@(_Z32deconv_kernel_share_filter_tiledILi1ELi4ELi32EEvPfS0_S0_9FmapShape11FilterShapeS1_i)
        /*0134*/ 	.word	0x00000000


	//----- nvinfo : EIATTR_MIN_STACK_SIZE
	.align		4
.L_51:
        /*0138*/ 	.byte	0x04, 0x12
        /*013a*/ 	.short	(.L_53 - .L_52)
	.align		4
.L_52:
        /*013c*/ 	.word	index@(_Z32deconv_kernel_share_filter_tiledILi1ELi4ELi32EEvPfS0_S0_9FmapShape11FilterShapeS1_i)
        /*0140*/ 	.word	0x00000000


	//----- nvinfo : EIATTR_MIN_STACK_SIZE
	.align		4
.L_53:
        /*0144*/ 	.byte	0x04, 0x12
        /*0146*/ 	.short	(.L_55 - .L_54)
	.align		4
.L_54:
        /*0148*/ 	.word	index@(_Z32deconv_kernel_share_filter_tiledILi2ELi4ELi32EEvPfS0_S0_9FmapShape11FilterShapeS1_i)
        /*014c*/ 	.word	0x00000000


	//----- nvinfo : EIATTR_MIN_STACK_SIZE
	.align		4
.L_55:
        /*0150*/ 	.byte	0x04, 0x12
        /*0152*/ 	.short	(.L_57 - .L_56)
	.align		4
.L_56:
        /*0154*/ 	.word	index@(_Z32deconv_kernel_share_filter_tiledILi4ELi4ELi16EEvPfS0_S0_9FmapShape11FilterShapeS1_i)
        /*0158*/ 	.word	0x00000000


	//----- nvinfo : EIATTR_MIN_STACK_SIZE
	.align		4
.L_57:
        /*015c*/ 	.byte	0x04, 0x12
        /*015e*/ 	.short	(.L_59 - .L_58)
	.align		4
.L_58:
        /*0160*/ 	.word	index@(_Z32deconv_kernel_share_filter_tiledILi10ELi4ELi16EEvPfS0_S0_9FmapShape11FilterShapeS1_i)
        /*0164*/ 	.word	0x00000000


	//----- nvinfo : EIATTR_MIN_STACK_SIZE
	.align		4
.L_59:
        /*0168*/ 	.byte	0x04, 0x12
        /*016a*/ 	.short	(.L_61 - .L_60)
	.align		4
.L_60:
        /*016c*/ 	.word	index@(_Z32deconv_kernel_share_filter_tiledILi38ELi4ELi8EEvPfS0_S0_9FmapShape11FilterShapeS1_i)
        /*0170*/ 	.word	0x00000000


	//----- nvinfo : EIATTR_MIN_STACK_SIZE
	.align		4
.L_61:
        /*0174*/ 	.byte	0x04, 0x12
        /*0176*/ 	.short	(.L_63 - .L_62)
	.align		4
.L_62:
        /*0178*/ 	.word	index@(_Z32deconv_kernel_share_filter_tiledILi45ELi4ELi8EEvPfS0_S0_9FmapShape11FilterShapeS1_i)
        /*017c*/ 	.word	0x00000000


	//----- nvinfo : EIATTR_MIN_STACK_SIZE
	.align		4
.L_63:
        /*0180*/ 	.byte	0x04, 0x12
        /*0182*/ 	.short	(.L_65 - .L_64)
	.align		4
.L_64:
        /*0184*/ 	.word	index@(_Z32deconv_kernel_share_filter_tiledILi106ELi4ELi4EEvPfS0_S0_9FmapShape11FilterShapeS1_i)
        /*0188*/ 	.word	0x00000000


	//----- nvinfo : EIATTR_MIN_STACK_SIZE
	.align		4
.L_65:
        /*018c*/ 	.byte	0x04, 0x12
        /*018e*/ 	.short	(.L_67 - .L_66)
	.align		4
.L_66:
        /*0190*/ 	.word	index@(_Z32deconv_kernel_share_filter_tiledILi150ELi4ELi4EEvPfS0_S0_9FmapShape11FilterShapeS1_i)
        /*0194*/ 	.word	0x00000000


	//----- nvinfo : EIATTR_MIN_STACK_SIZE
	.align		4
.L_67:
        /*0198*/ 	.byte	0x04, 0x12
        /*019a*/ 	.short	(.L_69 - .L_68)
	.align		4
.L_68:
        /*019c*/ 	.word	index@(_Z13deconv_kernelPfS_S_9FmapShape11FilterShapeS0_)
        /*01a0*/ 	.word	0x00000000
.L_69:


//--------------------- .nv.compat                --------------------------
	.section	.nv.compat,"",@"SHT_CUDA_COMPAT_INFO"
	.align	4
        /*0000*/ 	.byte	0x02, 0x09, 0x00, 0x00, 0x02, 0x02, 0x01, 0x00, 0x02, 0x05, 0x05, 0x00, 0x03, 0x07, 0x01, 0x01
        /*0010*/ 	.byte	0x02, 0x03, 0x00, 0x00, 0x02, 0x06, 0x01, 0x00, 0x04, 0x0b, 0x08, 0x00, 0x01, 0x00, 0x00, 0x00
        /*0020*/ 	.byte	0x00, 0x00, 0x00, 0x00


//--------------------- .nv.info._Z32deconv_kernel_share_filter_tiledILi1ELi4ELi32EEvPfS0_S0_9FmapShape11FilterShapeS1_i --------------------------
	.section	.nv.info._Z32deconv_kernel_share_filter_tiledILi1ELi4ELi32EEvPfS0_S0_9FmapShape11FilterShapeS1_i,"",@"SHT_CUDA_INFO"
	.sectionflags	@""
	.align	4


	//----- nvinfo : EIATTR_CUDA_API_VERSION
	.align		4
        /*0000*/ 	.byte	0x04, 0x37
        /*0002*/ 	.short	(.L_71 - .L_70)
.L_70:
        /*0004*/ 	.word	0x00000082


	//----- nvinfo : EIATTR_KPARAM_INFO
	.align		4
.L_71:
        /*0008*/ 	.byte	0x04, 0x17
        /*000a*/ 	.short	(.L_73 - .L_72)
.L_72:
        /*000c*/ 	.word	0x00000000
        /*0010*/ 	.short	0x0006
        /*0012*/ 	.short	0x0034
        /*0014*/ 	.byte	0x00, 0xf0, 0x11, 0x00


	//----- nvinfo : EIATTR_KPARAM_INFO
	.align		4
.L_73:
        /*0018*/ 	.byte	0x04, 0x17
        /*001a*/ 	.short	(.L_75 - .L_74)
.L_74:
        /*001c*/ 	.word	0x00000000
        /*0020*/ 	.short	0x0005
        /*0022*/ 	.short	0x002c
        /*0024*/ 	.byte	0x00, 0xf0, 0x21, 0x00


	//----- nvinfo : EIATTR_KPARAM_INFO
	.align		4
.L_75:
        /*0028*/ 	.byte	0x04, 0x17
        /*002a*/ 	.short	(.L_77 - .L_76)
.L_76:
        /*002c*/ 	.word	0x00000000
        /*0030*/ 	.short	0x0004
        /*0032*/ 	.short	0x0020
        /*0034*/ 	.byte	0x00, 0xf0, 0x31, 0x00


	//----- nvinfo : EIATTR_KPARAM_INFO
	.align		4
.L_77:
        /*0038*/ 	.byte	0x04, 0x17
        /*003a*/ 	.short	(.L_79 - .L_78)
.L_78:
        /*003c*/ 	.word	0x00000000
        /*0040*/ 	.short	0x0003
        /*0042*/ 	.short	0x0018
        /*0044*/ 	.byte	0x00, 0xf0, 0x21, 0x00


	//----- nvinfo : EIATTR_KPARAM_INFO
	.align		4
.L_79:
        /*0048*/ 	.byte	0x04, 0x17
        /*004a*/ 	.short	(.L_81 - .L_80)
.L_80:
        /*004c*/ 	.word	0x00000000
        /*0050*/ 	.short	0x0002
        /*0052*/ 	.short	0x0010
        /*0054*/ 	.byte	0x00, 0xf5, 0x21, 0x00


	//----- nvinfo : EIATTR_KPARAM_INFO
	.align		4
.L_81:
        /*0058*/ 	.byte	0x04, 0x17
        /*005a*/ 	.short	(.L_83 - .L_82)
.L_82:
        /*005c*/ 	.word	0x00000000
        /*0060*/ 	.short	0x0001
        /*0062*/ 	.short	0x0008
        /*0064*/ 	.byte	0x00, 0xf5, 0x21, 0x00


	//----- nvinfo : EIATTR_KPARAM_INFO
	.align		4
.L_83:
        /*0068*/ 	.byte	0x04, 0x17
        /*006a*/ 	.short	(.L_85 - .L_84)
.L_84:
        /*006c*/ 	.word	0x00000000
        /*0070*/ 	.short	0x0000
        /*0072*/ 	.short	0x0000
        /*0074*/ 	.byte	0x00, 0xf5, 0x21, 0x00


	//----- nvinfo : EIATTR_SPARSE_MMA_MASK
	.align		4
.L_85:
        /*0078*/ 	.byte	0x03, 0x50
        /*007a*/ 	.short	0x0000


	//----- nvinfo : EIATTR_MAXREG_COUNT
	.align		4
        /*007c*/ 	.byte	0x03, 0x1b
        /*007e*/ 	.short	0x00ff


	//----- nvinfo : EIATTR_NUM_BARRIERS
	.align		4
        /*0080*/ 	.byte	0x02, 0x4c
        /*0082*/ 	.byte	0x01
	.zero		1


	//----- nvinfo : EIATTR_MERCURY_ISA_VERSION
	.align		4
        /*0084*/ 	.byte	0x03, 0x5f
        /*0086*/ 	.short	0x0101


	//----- nvinfo : EIATTR_VRC_CTA_INIT_COUNT
	.align		4
        /*0088*/ 	.byte	0x02, 0x4a
	.zero		1
	.zero		1


	//----- nvinfo : EIATTR_EXIT_INSTR_OFFSETS
	.align		4
        /*008c*/ 	.byte	0x04, 0x1c
        /*008e*/ 	.short	(.L_87 - .L_86)


	//   ....[0]....
.L_86:
        /*0090*/ 	.word	0x00003070


	//----- nvinfo : EIATTR_CRS_STACK_SIZE
	.align		4
.L_87:
        /*0094*/ 	.byte	0x04, 0x1e
        /*0096*/ 	.short	(.L_89 - .L_88)
.L_88:
        /*0098*/ 	.word	0x00000000


	//----- nvinfo : EIATTR_CBANK_PARAM_SIZE
	.align		4
.L_89:
        /*009c*/ 	.byte	0x03, 0x19
        /*009e*/ 	.short	0x0038


	//----- nvinfo : EIATTR_PARAM_CBANK
	.align		4
        /*00a0*/ 	.byte	0x04, 0x0a
        /*00a2*/ 	.short	(.L_91 - .L_90)
	.align		4
.L_90:
        /*00a4*/ 	.word	index@(.nv.constant0._Z32deconv_kernel_share_filter_tiledILi1ELi4ELi32EEvPfS0_S0_9FmapShape11FilterShapeS1_i)
        /*00a8*/ 	.short	0x0380
        /*00aa*/ 	.short	0x0038


	//----- nvinfo : EIATTR_SW_WAR
	.align		4
.L_91:
        /*00ac*/ 	.byte	0x04, 0x36
        /*00ae*/ 	.short	(.L_93 - .L_92)
.L_92:
        /*00b0*/ 	.word	0x00000008
.L_93:


//--------------------- .nv.info._Z32deconv_kernel_share_filter_tiledILi2ELi4ELi32EEvPfS0_S0_9FmapShape11FilterShapeS1_i --------------------------
	.section	.nv.info._Z32deconv_kernel_share_filter_tiledILi2ELi4ELi32EEvPfS0_S0_9FmapShape11FilterShapeS1_i,"",@"SHT_CUDA_INFO"
	.sectionflags	@""
	.align	4


	//----- nvinfo : EIATTR_CUDA_API_VERSION
	.align		4
        /*0000*/ 	.byte	0x04, 0x37
        /*0002*/ 	.short	(.L_95 - .L_94)
.L_94:
        /*0004*/ 	.word	0x00000082


	//----- nvinfo : EIATTR_KPARAM_INFO
	.align		4
.L_95:
        /*0008*/ 	.byte	0x04, 0x17
        /*000a*/ 	.short	(.L_97 - .L_96)
.L_96:
        /*000c*/ 	.word	0x00000000
        /*0010*/ 	.short	0x0006
        /*0012*/ 	.short	0x0034
        /*0014*/ 	.byte	0x00, 0xf0, 0x11, 0x00


	//----- nvinfo : EIATTR_KPARAM_INFO
	.align		4
.L_97:
        /*0018*/ 	.byte	0x04, 0x17
        /*001a*/ 	.short	(.L_99 - .L_98)
.L_98:
        /*001c*/ 	.word	0x00000000
        /*0020*/ 	.short	0x0005
        /*0022*/ 	.short	0x002c
        /*0024*/ 	.byte	0x00, 0xf0, 0x21, 0x00


	//----- nvinfo : EIATTR_KPARAM_INFO
	.align		4
.L_99:
        /*0028*/ 	.byte	0x04, 0x17
        /*002a*/ 	.short	(.L_101 - .L_100)
.L_100:
        /*002c*/ 	.word	0x00000000
        /*0030*/ 	.short	0x0004
        /*0032*/ 	.short	0x0020
        /*0034*/ 	.byte	0x00, 0xf0, 0x31, 0x00


	//----- nvinfo : EIATTR_KPARAM_INFO
	.align		4
.L_101:
        /*0038*/ 	.byte	0x04, 0x17
        /*003a*/ 	.short	(.L_103 - .L_102)
.L_102:
        /*003c*/ 	.word	0x00000000
        /*0040*/ 	.short	0x0003
        /*0042*/ 	.short	0x0018
        /*0044*/ 	.byte	0x00, 0xf0, 0x21, 0x00


	//----- nvinfo : EIATTR_KPARAM_INFO
	.align		4
.L_103:
        /*0048*/ 	.byte	0x04, 0x17
        /*004a*/ 	.short	(.L_105 - .L_104)
.L_104:
        /*004c*/ 	.word	0x00000000
        /*0050*/ 	.short	0x0002
        /*0052*/ 	.short	0x0010
        /*0054*/ 	.byte	0x00, 0xf5, 0x21, 0x00


	//----- nvinfo : EIATTR_KPARAM_INFO
	.align		4
.L_105:
        /*0058*/ 	.byte	0x04, 0x17
        /*005a*/ 	.short	(.L_107 - .L_106)
.L_106:
        /*005c*/ 	.word	0x00000000
        /*0060*/ 	.short	0x0001
        /*0062*/ 	.short	0x0008
        /*0064*/ 	.byte	0x00, 0xf5, 0x21, 0x00


	//----- nvinfo : EIATTR_KPARAM_INFO
	.align		4
.L_107:
        /*0068*/ 	.byte	0x04, 0x17
        /*006a*/ 	.short	(.L_109 - .L_108)
.L_108:
        /*006c*/ 	.word	0x00000000
        /*0070*/ 	.short	0x0000
        /*0072*/ 	.short	0x0000
        /*0074*/ 	.byte	0x00, 0xf5, 0x21, 0x00


	//----- nvinfo : EIATTR_SPARSE_MMA_MASK
	.align		4
.L_109:
        /*0078*/ 	.byte	0x03, 0x50
        /*007a*/ 	.short	0x0000


	//----- nvinfo : EIATTR_MAXREG_COUNT
	.align		4
        /*007c*/ 	.byte	0x03, 0x1b
        /*007e*/ 	.short	0x00ff


	//----- nvinfo : EIATTR_NUM_BARRIERS
	.align		4
        /*0080*/ 	.byte	0x02, 0x4c
        /*0082*/ 	.byte	0x01
	.zero		1


	//----- nvinfo : EIATTR_MERCURY_ISA_VERSION
	.align		4
        /*0084*/ 	.byte	0x03, 0x5f
        /*0086*/ 	.short	0x0101


	//----- nvinfo : EIATTR_VRC_CTA_INIT_COUNT
	.align		4
        /*0088*/ 	.byte	0x02, 0x4a
	.zero		1
	.zero		1


	//----- nvinfo : EIATTR_EXIT_INSTR_OFFSETS
	.align		4
        /*008c*/ 	.byte	0x04, 0x1c
        /*008e*/ 	.short	(.L_111 - .L_110)


	//   ....[0]....
.L_110:
        /*0090*/ 	.word	0x000041a0


	//----- nvinfo : EIATTR_CRS_STACK_SIZE
	.align		4
.L_111:
        /*0094*/ 	.byte	0x04, 0x1e
        /*0096*/ 	.short	(.L_113 - .L_112)
.L_112:
        /*0098*/ 	.word	0x00000000


	//----- nvinfo : EIATTR_CBANK_PARAM_SIZE
	.align		4
.L_113:
        /*009c*/ 	.byte	0x03, 0x19
        /*009e*/ 	.short	0x0038


	//----- nvinfo : EIATTR_PARAM_CBANK
	.align		4
        /*00a0*/ 	.byte	0x04, 0x0a
        /*00a2*/ 	.short	(.L_115 - .L_114)
	.align		4
.L_114:
        /*00a4*/ 	.word	index@(.nv.constant0._Z32deconv_kernel_share_filter_tiledILi2ELi4ELi32EEvPfS0_S0_9FmapShape11FilterShapeS1_i)
        /*00a8*/ 	.short	0x0380
        /*00aa*/ 	.short	0x0038


	//----- nvinfo : EIATTR_SW_WAR
	.align		4
.L_115:
        /*00ac*/ 	.byte	0x04, 0x36
        /*00ae*/ 	.short	(.L_117 - .L_116)
.L_116:
        /*00b0*/ 	.word	0x00000008
.L_117:


//--------------------- .nv.info._Z32deconv_kernel_share_filter_tiledILi4ELi4ELi16EEvPfS0_S0_9FmapShape11FilterShapeS1_i --------------------------
	.section	.nv.info._Z32deconv_kernel_share_filter_tiledILi4ELi4ELi16EEvPfS0_S0_9FmapShape11FilterShapeS1_i,"",@"SHT_CUDA_INFO"
	.sectionflags	@""
	.align	4


	//----- nvinfo : EIATTR_CUDA_API_VERSION
	.align		4
        /*0000*/ 	.byte	0x04, 0x37
        /*0002*/ 	.short	(.L_119 - .L_118)
.L_118:
        /*0004*/ 	.word	0x00000082


	//----- nvinfo : EIATTR_KPARAM_INFO
	.align		4
.L_119:
        /*0008*/ 	.byte	0x04, 0x17
        /*000a*/ 	.short	(.L_121 - .L_120)
.L_120:
        /*000c*/ 	.word	0x00000000
        /*0010*/ 	.short	0x0006
        /*0012*/ 	.short	0x0034
        /*0014*/ 	.byte	0x00, 0xf0, 0x11, 0x00


	//----- nvinfo : EIATTR_KPARAM_INFO
	.align		4
.L_121:
        /*0018*/ 	.byte	0x04, 0x17
        /*001a*/ 	.short	(.L_123 - .L_122)
.L_122:
        /*001c*/ 	.word	0x00000000
        /*0020*/ 	.short	0x0005
        /*0022*/ 	.short	0x002c
        /*0024*/ 	.byte	0x00, 0xf0, 0x21, 0x00


	//----- nvinfo : EIATTR_KPARAM_INFO
	.align		4
.L_123:
        /*0028*/ 	.byte	0x04, 0x17
        /*002a*/ 	.short	(.L_125 - .L_124)
.L_124:
        /*002c*/ 	.word	0x00000000
        /*0030*/ 	.short	0x0004
        /*0032*/ 	.short	0x0020
        /*0034*/ 	.byte	0x00, 0xf0, 0x31, 0x00


	//----- nvinfo : EIATTR_KPARAM_INFO
	.align		4
.L_125:
        /*0038*/ 	.byte	0x04, 0x17
        /*003a*/ 	.short	(.L_127 - .L_126)
.L_126:
        /*003c*/ 	.word	0x00000000
        /*0040*/ 	.short	0x0003
        /*0042*/ 	.short	0x0018
        /*0044*/ 	.byte	0x00, 0xf0, 0x21, 0x00


	//----- nvinfo : EIATTR_KPARAM_INFO
	.align		4
.L_127:
        /*0048*/ 	.byte	0x04, 0x17
        /*004a*/ 	.short	(.L_129 - .L_128)
.L_128:
        /*004c*/ 	.word	0x00000000
        /*0050*/ 	.short	0x0002
        /*0052*/ 	.short	0x0010
        /*0054*/ 	.byte	0x00, 0xf5, 0x21, 0x00


	//----- nvinfo : EIATTR_KPARAM_INFO
	.align		4
.L_129:
        /*0058*/ 	.byte	0x04, 0x17
        /*005a*/ 	.short	(.L_131 - .L_130)
.L_130:
        /*005c*/ 	.word	0x00000000
        /*0060*/ 	.short	0x0001
        /*0062*/ 	.short	0x0008
        /*0064*/ 	.byte	0x00, 0xf5, 0x21, 0x00


	//----- nvinfo : EIATTR_KPARAM_INFO
	.align		4
.L_131:
        /*0068*/ 	.byte	0x04, 0x17
        /*006a*/ 	.short	(.L_133 - .L_132)
.L_132:
        /*006c*/ 	.word	0x00000000
        /*0070*/ 	.short	0x0000
        /*0072*/ 	.short	0x0000
        /*0074*/ 	.byte	0x00, 0xf5, 0x21, 0x00


	//----- nvinfo : EIATTR_SPARSE_MMA_MASK
	.align		4
.L_133:
        /*0078*/ 	.byte	0x03, 0x50
        /*007a*/ 	.short	0x0000


	//----- nvinfo : EIATTR_MAXREG_COUNT
	.align		4
        /*007c*/ 	.byte	0x03, 0x1b
        /*007e*/ 	.short	0x00ff


	//----- nvinfo : EIATTR_NUM_BARRIERS
	.align		4
        /*0080*/ 	.byte	0x02, 0x4c
        /*0082*/ 	.byte	0x01
	.zero		1


	//----- nvinfo : EIATTR_MERCURY_ISA_VERSION
	.align		4
        /*0084*/ 	.byte	0x03, 0x5f
        /*0086*/ 	.short	0x0101


	//----- nvinfo : EIATTR_VRC_CTA_INIT_COUNT
	.align		4
        /*0088*/ 	.byte	0x02, 0x4a
	.zero		1
	.zero		1


	//----- nvinfo : EIATTR_EXIT_INSTR_OFFSETS
	.align		4
        /*008c*/ 	.byte	0x04, 0x1c
        /*008e*/ 	.short	(.L_135 - .L_134)


	//   ....[0]....
.L_134:
        /*0090*/ 	.word	0x000041a0


	//----- nvinfo : EIATTR_CRS_STACK_SIZE
	.align		4
.L_135:
        /*0094*/ 	.byte	0x04, 0x1e
        /*0096*/ 	.short	(.L_137 - .L_136)
.L_136:
        /*0098*/ 	.word	0x00000000


	//----- nvinfo : EIATTR_CBANK_PARAM_SIZE
	.align		4
.L_137:
        /*009c*/ 	.byte	0x03, 0x19
        /*009e*/ 	.short	0x0038


	//----- nvinfo : EIATTR_PARAM_CBANK
	.align		4
        /*00a0*/ 	.byte	0x04, 0x0a
        /*00a2*/ 	.short	(.L_139 - .L_138)
	.align		4
.L_138:
        /*00a4*/ 	.word	index@(.nv.constant0._Z32deconv_kernel_share_filter_tiledILi4ELi4ELi16EEvPfS0_S0_9FmapShape11FilterShapeS1_i)
        /*00a8*/ 	.short	0x0380
        /*00aa*/ 	.short	0x0038


	//----- nvinfo : EIATTR_SW_WAR
	.align		4
.L_139:
        /*00ac*/ 	.byte	0x04, 0x36
        /*00ae*/ 	.short	(.L_141 - .L_140)
.L_140:
        /*00b0*/ 	.word	0x00000008
.L_141:


//--------------------- .nv.info._Z32deconv_kernel_share_filter_tiledILi10ELi4ELi16EEvPfS0_S0_9FmapShape11FilterShapeS1_i --------------------------
	.section	.nv.info._Z32deconv_kernel_share_filter_tiledILi10ELi4ELi16EEvPfS0_S0_9FmapShape11FilterShapeS1_i,"",@"SHT_CUDA_INFO"
	.sectionflags	@""
	.align	4


	//----- nvinfo : EIATTR_CUDA_API_VERSION
	.align		4
        /*0000*/ 	.byte	0x04, 0x37
        /*0002*/ 	.short	(.L_143 - .L_142)
.L_142:
        /*0004*/ 	.word	0x00000082


	//----- nvinfo : EIATTR_KPARAM_INFO
	.align		4
.L_143:
        /*0008*/ 	.byte	0x04, 0x17
        /*000a*/ 	.short	(.L_145 - .L_144)
.L_144:
        /*000c*/ 	.word	0x00000000
        /*0010*/ 	.short	0x0006
        /*0012*/ 	.short	0x0034
        /*0014*/ 	.byte	0x00, 0xf0, 0x11, 0x00


	//----- nvinfo : EIATTR_KPARAM_INFO
	.align		4
.L_145:
        /*0018*/ 	.byte	0x04, 0x17
        /*001a*/ 	.short	(.L_147 - .L_146)
.L_146:
        /*001c*/ 	.word	0x00000000
        /*0020*/ 	.short	0x0005
        /*0022*/ 	.short	0x002c
        /*0024*/ 	.byte	0x00, 0xf0, 0x21, 0x00


	//----- nvinfo : EIATTR_KPARAM_INFO
	.align		4
.L_147:
        /*0028*/ 	.byte	0x04, 0x17
        /*002a*/ 	.short	(.L_149 - .L_148)
.L_148:
        /*002c*/ 	.word	0x00000000
        /*0030*/ 	.short	0x0004
        /*0032*/ 	.short	0x0020
        /*0034*/ 	.byte	0x00, 0xf0, 0x31, 0x00


	//----- nvinfo : EIATTR_KPARAM_INFO
	.align		4
.L_149:
        /*0038*/ 	.byte	0x04, 0x17
        /*003a*/ 	.short	(.L_151 - .L_150)
.L_150:
        /*003c*/ 	.word	0x00000000
        /*0040*/ 	.short	0x0003
        /*0042*/ 	.short	0x0018
        /*0044*/ 	.byte	0x00, 0xf0, 0x21, 0x00


	//----- nvinfo : EIATTR_KPARAM_INFO
	.align		4
.L_151:
        /*0048*/ 	.byte	0x04, 0x17
        /*004a*/ 	.short	(.L_153 - .L_152)
.L_152:
        /*004c*/ 	.word	0x00000000
        /*0050*/ 	.short	0x0002
        /*0052*/ 	.short	0x0010
        /*0054*/ 	.byte	0x00, 0xf5, 0x21, 0x00


	//----- nvinfo : EIATTR_KPARAM_INFO
	.align		4
.L_153:
        /*0058*/ 	.byte	0x04, 0x17
        /*005a*/ 	.short	(.L_155 - .L_154)
.L_154:
        /*005c*/ 	.word	0x00000000
        /*0060*/ 	.short	0x0001
        /*0062*/ 	.short	0x0008
        /*0064*/ 	.byte	0x00, 0xf5, 0x21, 0x00


	//----- nvinfo : EIATTR_KPARAM_INFO
	.align		4
.L_155:
        /*0068*/ 	.byte	0x04, 0x17
        /*006a*/ 	.short	(.L_157 - .L_156)
.L_156:
        /*006c*/ 	.word	0x00000000
        /*0070*/ 	.short	0x0000
        /*0072*/ 	.short	0x0000
        /*0074*/ 	.byte	0x00, 0xf5, 0x21, 0x00


	//----- nvinfo : EIATTR_SPARSE_MMA_MASK
	.align		4
.L_157:
        /*0078*/ 	.byte	0x03, 0x50
        /*007a*/ 	.short	0x0000


	//----- nvinfo : EIATTR_MAXREG_COUNT
	.align		4
        /*007c*/ 	.byte	0x03, 0x1b
        /*007e*/ 	.short	0x00ff


	//----- nvinfo : EIATTR_NUM_BARRIERS
	.align		4
        /*0080*/ 	.byte	0x02, 0x4c
        /*0082*/ 	.byte	0x01
	.zero		1


	//----- nvinfo : EIATTR_MERCURY_ISA_VERSION
	.align		4
        /*0084*/ 	.byte	0x03, 0x5f
        /*0086*/ 	.short	0x0101


	//----- nvinfo : EIATTR_VRC_CTA_INIT_COUNT
	.align		4
        /*0088*/ 	.byte	0x02, 0x4a
	.zero		1
	.zero		1


	//----- nvinfo : EIATTR_EXIT_INSTR_OFFSETS
	.align		4
        /*008c*/ 	.byte	0x04, 0x1c
        /*008e*/ 	.short	(.L_159 - .L_158)


	//   ....[0]....
.L_158:
        /*0090*/ 	.word	0x000041c0


	//----- nvinfo : EIATTR_CRS_STACK_SIZE
	.align		4
.L_159:
        /*0094*/ 	.byte	0x04, 0x1e
        /*0096*/ 	.short	(.L_161 - .L_160)
.L_160:
        /*0098*/ 	.word	0x00000000


	//----- nvinfo : EIATTR_CBANK_PARAM_SIZE
	.align		4
.L_161:
        /*009c*/ 	.byte	0x03, 0x19
        /*009e*/ 	.short	0x0038


	//----- nvinfo : EIATTR_PARAM_CBANK
	.align		4
        /*00a0*/ 	.byte	0x04, 0x0a
        /*00a2*/ 	.short	(.L_163 - .L_162)
	.align		4
.L_162:
        /*00a4*/ 	.word	index@(.nv.constant0._Z32deconv_kernel_share_filter_tiledILi10ELi4ELi16EEvPfS0_S0_9FmapShape11FilterShapeS1_i)
        /*00a8*/ 	.short	0x0380
        /*00aa*/ 	.short	0x0038


	//----- nvinfo : EIATTR_SW_WAR
	.align		4
.L_163:
        /*00ac*/ 	.byte	0x04, 0x36
        /*00ae*/ 	.short	(.L_165 - .L_164)
.L_164:
        /*00b0*/ 	.word	0x00000008
.L_165:


//--------------------- .nv.info._Z32deconv_kernel_share_filter_tiledILi38ELi4ELi8EEvPfS0_S0_9FmapShape11FilterShapeS1_i --------------------------
	.section	.nv.info._Z32deconv_kernel_share_filter_tiledILi38ELi4ELi8EEvPfS0_S0_9FmapShape11FilterShapeS1_i,"",@"SHT_CUDA_INFO"
	.sectionflags	@""
	.align	4


	//----- nvinfo : EIATTR_CUDA_API_VERSION
	.align		4
        /*0000*/ 	.byte	0x04, 0x37
        /*0002*/ 	.short	(.L_167 - .L_166)
.L_166:
        /*0004*/ 	.word	0x00000082


	//----- nvinfo : EIATTR_KPARAM_INFO
	.align		4
.L_167:
        /*0008*/ 	.byte	0x04, 0x17
        /*000a*/ 	.short	(.L_169 - .L_168)
.L_168:
        /*000c*/ 	.word	0x00000000
        /*0010*/ 	.short	0x0006
        /*0012*/ 	.short	0x0034
        /*0014*/ 	.byte	0x00, 0xf0, 0x11, 0x00


	//----- nvinfo : EIATTR_KPARAM_INFO
	.align		4
.L_169:
        /*0018*/ 	.byte	0x04, 0x17
        /*001a*/ 	.short	(.L_171 - .L_170)
.L_170:
        /*001c*/ 	.word	0x00000000
        /*0020*/ 	.short	0x0005
        /*0022*/ 	.short	0x002c
        /*0024*/ 	.byte	0x00, 0xf0, 0x21, 0x00


	//----- nvinfo : EIATTR_KPARAM_INFO
	.align		4
.L_171:
        /*0028*/ 	.byte	0x04, 0x17
        /*002a*/ 	.short	(.L_173 - .L_172)
.L_172:
        /*002c*/ 	.word	0x00000000
        /*0030*/ 	.short	0x0004
        /*0032*/ 	.short	0x0020
        /*0034*/ 	.byte	0x00, 0xf0, 0x31, 0x00


	//----- nvinfo : EIATTR_KPARAM_INFO
	.align		4
.L_173:
        /*0038*/ 	.byte	0x04, 0x17
        /*003a*/ 	.short	(.L_175 - .L_174)
.L_174:
        /*003c*/ 	.word	0x00000000
        /*0040*/ 	.short	0x0003
        /*0042*/ 	.short	0x0018
        /*0044*/ 	.byte	0x00, 0xf0, 0x21, 0x00


	//----- nvinfo : EIATTR_KPARAM_INFO
	.align		4
.L_175:
        /*0048*/ 	.byte	0x04, 0x17
        /*004a*/ 	.short	(.L_177 - .L_176)
.L_176:
        /*004c*/ 	.word	0x00000000
        /*0050*/ 	.short	0x0002
        /*0052*/ 	.short	0x0010
        /*0054*/ 	.byte	0x00, 0xf5, 0x21, 0x00


	//----- nvinfo : EIATTR_KPARAM_INFO
	.align		4
.L_177:
        /*0058*/ 	.byte	0x04, 0x17
        /*005a*/ 	.short	(.L_179 - .L_178)
.L_178:
        /*005c*/ 	.word	0x00000000
        /*0060*/ 	.short	0x0001
        /*0062*/ 	.short	0x0008
        /*0064*/ 	.byte	0x00, 0xf5, 0x21, 0x00


	//----- nvinfo : EIATTR_KPARAM_INFO
	.align		4
.L_179:
        /*0068*/ 	.byte	0x04, 0x17
        /*006a*/ 	.short	(.L_181 - .L_180)
.L_180:
        /*006c*/ 	.word	0x00000000
        /*0070*/ 	.short	0x0000
        /*0072*/ 	.short	0x0000
        /*0074*/ 	.byte	0x00, 0xf5, 0x21, 0x00


	//----- nvinfo : EIATTR_SPARSE_MMA_MASK
	.align		4
.L_181:
        /*0078*/ 	.byte	0x03, 0x50
        /*007a*/ 	.short	0x0000


	//----- nvinfo : EIATTR_MAXREG_COUNT
	.align		4
        /*007c*/ 	.byte	0x03, 0x1b
        /*007e*/ 	.short	0x00ff


	//----- nvinfo : EIATTR_NUM_BARRIERS
	.align		4
        /*0080*/ 	.byte	0x02, 0x4c
        /*0082*/ 	.byte	0x01
	.zero		1


	//----- nvinfo : EIATTR_MERCURY_ISA_VERSION
	.align		4
        /*0084*/ 	.byte	0x03, 0x5f
        /*0086*/ 	.short	0x0101


	//----- nvinfo : EIATTR_VRC_CTA_INIT_COUNT
	.align		4
        /*0088*/ 	.byte	0x02, 0x4a
	.zero		1
	.zero		1


	//----- nvinfo : EIATTR_EXIT_INSTR_OFFSETS
	.align		4
        /*008c*/ 	.byte	0x04, 0x1c
        /*008e*/ 	.short	(.L_183 - .L_182)


	//   ....[0]....
.L_182:
        /*0090*/ 	.word	0x000041c0


	//----- nvinfo : EIATTR_CRS_STACK_SIZE
	.align		4
.L_183:
        /*0094*/ 	.byte	0x04, 0x1e
        /*0096*/ 	.short	(.L_185 - .L_184)
.L_184:
        /*0098*/ 	.word	0x00000000


	//----- nvinfo : EIATTR_CBANK_PARAM_SIZE
	.align		4
.L_185:
        /*009c*/ 	.byte	0x03, 0x19
        /*009e*/ 	.short	0x0038


	//----- nvinfo : EIATTR_PARAM_CBANK
	.align		4
        /*00a0*/ 	.byte	0x04, 0x0a
        /*00a2*/ 	.short	(.L_187 - .L_186)
	.align		4
.L_186:
        /*00a4*/ 	.word	index@(.nv.constant0._Z32deconv_kernel_share_filter_tiledILi38ELi4ELi8EEvPfS0_S0_9FmapShape11FilterShapeS1_i)
        /*00a8*/ 	.short	0x0380
        /*00aa*/ 	.short	0x0038


	//----- nvinfo : EIATTR_SW_WAR
	.align		4
.L_187:
        /*00ac*/ 	.byte	0x04, 0x36
        /*00ae*/ 	.short	(.L_189 - .L_188)
.L_188:
        /*00b0*/ 	.word	0x00000008
.L_189:


//--------------------- .nv.info._Z32deconv_kernel_share_filter_tiledILi45ELi4ELi8EEvPfS0_S0_9FmapShape11FilterShapeS1_i --------------------------
	.section	.nv.info._Z32deconv_kernel_share_filter_tiledILi45ELi4ELi8EEvPfS0_S0_9FmapShape11FilterShapeS1_i,"",@"SHT_CUDA_INFO"
	.sectionflags	@""
	.align	4


	//----- nvinfo : EIATTR_CUDA_API_VERSION
	.align		4
        /*0000*/ 	.byte	0x04, 0x37
        /*0002*/ 	.short	(.L_191 - .L_190)
.L_190:
        /*0004*/ 	.word	0x00000082


	//----- nvinfo : EIATTR_KPARAM_INFO
	.align		4
.L_191:
        /*0008*/ 	.byte	0x04, 0x17
        /*000a*/ 	.short	(.L_193 - .L_192)
.L_192:
        /*000c*/ 	.word	0x00000000
        /*0010*/ 	.short	0x0006
        /*0012*/ 	.short	0x0034
        /*0014*/ 	.byte	0x00, 0xf0, 0x11, 0x00


	//----- nvinfo : EIATTR_KPARAM_INFO
	.align		4
.L_193:
        /*0018*/ 	.byte	0x04, 0x17
        /*001a*/ 	.short	(.L_195 - .L_194)
.L_194:
        /*001c*/ 	.word	0x00000000
        /*0020*/ 	.short	0x0005
        /*0022*/ 	.short	0x002c
        /*0024*/ 	.byte	0x00, 0xf0, 0x21, 0x00


	//----- nvinfo : EIATTR_KPARAM_INFO
	.align		4
.L_195:
        /*0028*/ 	.byte	0x04, 0x17
        /*002a*/ 	.short	(.L_197 - .L_196)
.L_196:
        /*002c*/ 	.word	0x00000000
        /*0030*/ 	.short	0x0004
        /*0032*/ 	.short	0x0020
        /*0034*/ 	.byte	0x00, 0xf0, 0x31, 0x00


	//----- nvinfo : EIATTR_KPARAM_INFO
	.align		4
.L_197:
        /*0038*/ 	.byte	0x04, 0x17
        /*003a*/ 	.short	(.L_199 - .L_198)
.L_198:
        /*003c*/ 	.word	0x00000000
        /*0040*/ 	.short	0x0003
        /*0042*/ 	.short	0x0018
        /*0044*/ 	.byte	0x00, 0xf0, 0x21, 0x00


	//----- nvinfo : EIATTR_KPARAM_INFO
	.align		4
.L_199:
        /*0048*/ 	.byte	0x04, 0x17
        /*004a*/ 	.short	(.L_201 - .L_200)
.L_200:
        /*004c*/ 	.word	0x00000000
        /*0050*/ 	.short	0x0002
        /*0052*/ 	.short	0x0010
        /*0054*/ 	.byte	0x00, 0xf5, 0x21, 0x00


	//----- nvinfo : EIATTR_KPARAM_INFO
	.align		4
.L_201:
        /*0058*/ 	.byte	0x04, 0x17
        /*005a*/ 	.short	(.L_203 - .L_202)
.L_202:
        /*005c*/ 	.word	0x00000000
        /*0060*/ 	.short	0x0001
        /*0062*/ 	.short	0x0008
        /*0064*/ 	.byte	0x00, 0xf5, 0x21, 0x00


	//----- nvinfo : EIATTR_KPARAM_INFO
	.align		4
.L_203:
        /*0068*/ 	.byte	0x04, 0x17
        /*006a*/ 	.short	(.L_205 - .L_204)
.L_204:
        /*006c*/ 	.word	0x00000000
        /*0070*/ 	.short	0x0000
        /*0072*/ 	.short	0x0000
        /*0074*/ 	.byte	0x00, 0xf5, 0x21, 0x00


	//----- nvinfo : EIATTR_SPARSE_MMA_MASK
	.align		4
.L_205:
        /*0078*/ 	.byte	0x03, 0x50
        /*007a*/ 	.short	0x0000


	//----- nvinfo : EIATTR_MAXREG_COUNT
	.align		4
        /*007c*/ 	.byte	0x03, 0x1b
        /*007e*/ 	.short	0x00ff


	//----- nvinfo : EIATTR_NUM_BARRIERS
	.align		4
        /*0080*/ 	.byte	0x02, 0x4c
        /*0082*/ 	.byte	0x01
	.zero		1


	//----- nvinfo : EIATTR_MERCURY_ISA_VERSION
	.align		4
        /*0084*/ 	.byte	0x03, 0x5f
        /*0086*/ 	.short	0x0101


	//----- nvinfo : EIATTR_VRC_CTA_INIT_COUNT
	.align		4
        /*0088*/ 	.byte	0x02, 0x4a
	.zero		1
	.zero		1


	//----- nvinfo : EIATTR_EXIT_INSTR_OFFSETS
	.align		4
        /*008c*/ 	.byte	0x04, 0x1c
        /*008e*/ 	.short	(.L_207 - .L_206)


	//   ....[0]....
.L_206:
        /*0090*/ 	.word	0x000041c0


	//----- nvinfo : EIATTR_CRS_STACK_SIZE
	.align		4
.L_207:
        /*0094*/ 	.byte	0x04, 0x1e
        /*0096*/ 	.short	(.L_209 - .L_208)
.L_208:
        /*0098*/ 	.word	0x00000000


	//----- nvinfo : EIATTR_CBANK_PARAM_SIZE
	.align		4
.L_209:
        /*009c*/ 	.byte	0x03, 0x19
        /*009e*/ 	.short	0x0038


	//----- nvinfo : EIATTR_PARAM_CBANK
	.align		4
        /*00a0*/ 	.byte	0x04, 0x0a
        /*00a2*/ 	.short	(.L_211 - .L_210)
	.align		4
.L_210:
        /*00a4*/ 	.word	index@(.nv.constant0._Z32deconv_kernel_share_filter_tiledILi45ELi4ELi8EEvPfS0_S0_9FmapShape11FilterShapeS1_i)
        /*00a8*/ 	.short	0x0380
        /*00aa*/ 	.short	0x0038


	//----- nvinfo : EIATTR_SW_WAR
	.align		4
.L_211:
        /*00ac*/ 	.byte	0x04, 0x36
        /*00ae*/ 	.short	(.L_213 - .L_212)
.L_212:
        /*00b0*/ 	.word	0x00000008
.L_213:


//--------------------- .nv.info._Z32deconv_kernel_share_filter_tiledILi106ELi4ELi4EEvPfS0_S0_9FmapShape11FilterShapeS1_i --------------------------
	.section	.nv.info._Z32deconv_kernel_share_filter_tiledILi106ELi4ELi4EEvPfS0_S0_9FmapShape11FilterShapeS1_i,"",@"SHT_CUDA_INFO"
	.sectionflags	@""
	.align	4


	//----- nvinfo : EIATTR_CUDA_API_VERSION
	.align		4
        /*0000*/ 	.byte	0x04, 0x37
        /*0002*/ 	.short	(.L_215 - .L_214)
.L_214:
        /*0004*/ 	.word	0x00000082


	//----- nvinfo : EIATTR_KPARAM_INFO
	.align		4
.L_215:
        /*0008*/ 	.byte	0x04, 0x17
        /*000a*/ 	.short	(.L_217 - .L_216)
.L_216:
        /*000c*/ 	.word	0x00000000
        /*0010*/ 	.short	0x0006
        /*0012*/ 	.short	0x0034
        /*0014*/ 	.byte	0x00, 0xf0, 0x11, 0x00


	//----- nvinfo : EIATTR_KPARAM_INFO
	.align		4
.L_217:
        /*0018*/ 	.byte	0x04, 0x17
        /*001a*/ 	.short	(.L_219 - .L_218)
.L_218:
        /*001c*/ 	.word	0x00000000
        /*0020*/ 	.short	0x0005
        /*0022*/ 	.short	0x002c
        /*0024*/ 	.byte	0x00, 0xf0, 0x21, 0x00


	//----- nvinfo : EIATTR_KPARAM_INFO
	.align		4
.L_219:
        /*0028*/ 	.byte	0x04, 0x17
        /*002a*/ 	.short	(.L_221 - .L_220)
.L_220:
        /*002c*/ 	.word	0x00000000
        /*0030*/ 	.short	0x0004
        /*0032*/ 	.short	0x0020
        /*0034*/ 	.byte	0x00, 0xf0, 0x31, 0x00


	//----- nvinfo : EIATTR_KPARAM_INFO
	.align		4
.L_221:
        /*0038*/ 	.byte	0x04, 0x17
        /*003a*/ 	.short	(.L_223 - .L_222)
.L_222:
        /*003c*/ 	.word	0x00000000
        /*0040*/ 	.short	0x0003
        /*0042*/ 	.short	0x0018
        /*0044*/ 	.byte	0x00, 0xf0, 0x21, 0x00


	//----- nvinfo : EIATTR_KPARAM_INFO
	.align		4
.L_223:
        /*0048*/ 	.byte	0x04, 0x17
        /*004a*/ 	.short	(.L_225 - .L_224)
.L_224:
        /*004c*/ 	.word	0x00000000
        /*0050*/ 	.short	0x0002
        /*0052*/ 	.short	0x0010
        /*0054*/ 	.byte	0x00, 0xf5, 0x21, 0x00


	//----- nvinfo : EIATTR_KPARAM_INFO
	.align		4
.L_225:
        /*0058*/ 	.byte	0x04, 0x17
        /*005a*/ 	.short	(.L_227 - .L_226)
.L_226:
        /*005c*/ 	.word	0x00000000
        /*0060*/ 	.short	0x0001
        /*0062*/ 	.short	0x0008
        /*0064*/ 	.byte	0x00, 0xf5, 0x21, 0x00


	//----- nvinfo : EIATTR_KPARAM_INFO
	.align		4
.L_227:
        /*0068*/ 	.byte	0x04, 0x17
        /*006a*/ 	.short	(.L_229 - .L_228)
.L_228:
        /*006c*/ 	.word	0x00000000
        /*0070*/ 	.short	0x0000
        /*0072*/ 	.short	0x0000
        /*0074*/ 	.byte	0x00, 0xf5, 0x21, 0x00


	//----- nvinfo : EIATTR_SPARSE_MMA_MASK
	.align		4
.L_229:
        /*0078*/ 	.byte	0x03, 0x50
        /*007a*/ 	.short	0x0000


	//----- nvinfo : EIATTR_MAXREG_COUNT
	.align		4
        /*007c*/ 	.byte	0x03, 0x1b
        /*007e*/ 	.short	0x00ff


	//----- nvinfo : EIATTR_NUM_BARRIERS
	.align		4
        /*0080*/ 	.byte	0x02, 0x4c
        /*0082*/ 	.byte	0x01
	.zero		1


	//----- nvinfo : EIATTR_MERCURY_ISA_VERSION
	.align		4
        /*0084*/ 	.byte	0x03, 0x5f
        /*0086*/ 	.short	0x0101


	//----- nvinfo : EIATTR_VRC_CTA_INIT_COUNT
	.align		4
        /*0088*/ 	.byte	0x02, 0x4a
	.zero		1
	.zero		1


	//----- nvinfo : EIATTR_EXIT_INSTR_OFFSETS
	.align		4
        /*008c*/ 	.byte	0x04, 0x1c
        /*008e*/ 	.short	(.L_231 - .L_230)


	//   ....[0]....
.L_230:
        /*0090*/ 	.word	0x00004180


	//----- nvinfo : EIATTR_CRS_STACK_SIZE
	.align		4
.L_231:
        /*0094*/ 	.byte	0x04, 0x1e
        /*0096*/ 	.short	(.L_233 - .L_232)
.L_232:
        /*0098*/ 	.word	0x00000000


	//----- nvinfo : EIATTR_CBANK_PARAM_SIZE
	.align		4
.L_233:
        /*009c*/ 	.byte	0x03, 0x19
        /*009e*/ 	.short	0x0038


	//----- nvinfo : EIATTR_PARAM_CBANK
	.align		4
        /*00a0*/ 	.byte	0x04, 0x0a
        /*00a2*/ 	.short	(.L_235 - .L_234)
	.align		4
.L_234:
        /*00a4*/ 	.word	index@(.nv.constant0._Z32deconv_kernel_share_filter_tiledILi106ELi4ELi4EEvPfS0_S0_9FmapShape11FilterShapeS1_i)
        /*00a8*/ 	.short	0x0380
        /*00aa*/ 	.short	0x0038


	//----- nvinfo : EIATTR_SW_WAR
	.align		4
.L_235:
        /*00ac*/ 	.byte	0x04, 0x36
        /*00ae*/ 	.short	(.L_237 - .L_236)
.L_236:
        /*00b0*/ 	.word	0x00000008
.L_237:


//--------------------- .nv.info._Z32deconv_kernel_share_filter_tiledILi150ELi4ELi4EEvPfS0_S0_9FmapShape11FilterShapeS1_i --------------------------
	.section	.nv.info._Z32deconv_kernel_share_filter_tiledILi150ELi4ELi4EEvPfS0_S0_9FmapShape11FilterShapeS1_i,"",@"SHT_CUDA_INFO"
	.sectionflags	@""
	.align	4


	//----- nvinfo : EIATTR_CUDA_API_VERSION
	.align		4
        /*0000*/ 	.byte	0x04, 0x37
        /*0002*/ 	.short	(.L_239 - .L_238)
.L_238:
        /*0004*/ 	.word	0x00000082


	//----- nvinfo : EIATTR_KPARAM_INFO
	.align		4
.L_239:
        /*0008*/ 	.byte	0x04, 0x17
        /*000a*/ 	.short	(.L_241 - .L_240)
.L_240:
        /*000c*/ 	.word	0x00000000
        /*0010*/ 	.short	0x0006
        /*0012*/ 	.short	0x0034
        /*0014*/ 	.byte	0x00, 0xf0, 0x11, 0x00


	//----- nvinfo : EIATTR_KPARAM_INFO
	.align		4
.L_241:
        /*0018*/ 	.byte	0x04, 0x17
        /*001a*/ 	.short	(.L_243 - .L_242)
.L_242:
        /*001c*/ 	.word	0x00000000
        /*0020*/ 	.short	0x0005
        /*0022*/ 	.short	0x002c
        /*0024*/ 	.byte	0x00, 0xf0, 0x21, 0x00


	//----- nvinfo : EIATTR_KPARAM_INFO
	.align		4
.L_243:
        /*0028*/ 	.byte	0x04, 0x17
        /*002a*/ 	.short	(.L_245 - .L_244)
.L_244:
        /*002c*/ 	.word	0x00000000
        /*0030*/ 	.short	0x0004
        /*0032*/ 	.short	0x0020
        /*0034*/ 	.byte	0x00, 0xf0, 0x31, 0x00


	//----- nvinfo : EIATTR_KPARAM_INFO
	.align		4
.L_245:
        /*0038*/ 	.byte	0x04, 0x17
        /*003a*/ 	.short	(.L_247 - .L_246)
.L_246:
        /*003c*/ 	.word	0x00000000
        /*0040*/ 	.short	0x0003
        /*0042*/ 	.short	0x0018
        /*0044*/ 	.byte	0x00, 0xf0, 0x21, 0x00


	//----- nvinfo : EIATTR_KPARAM_INFO
	.align		4
.L_247:
        /*0048*/ 	.byte	0x04, 0x17
        /*004a*/ 	.short	(.L_249 - .L_248)
.L_248:
        /*004c*/ 	.word	0x00000000
        /*0050*/ 	.short	0x0002
        /*0052*/ 	.short	0x0010
        /*0054*/ 	.byte	0x00, 0xf5, 0x21, 0x00


	//----- nvinfo : EIATTR_KPARAM_INFO
	.align		4
.L_249:
        /*0058*/ 	.byte	0x04, 0x17
        /*005a*/ 	.short	(.L_251 - .L_250)
.L_250:
        /*005c*/ 	.word	0x00000000
        /*0060*/ 	.short	0x0001
        /*0062*/ 	.short	0x0008
        /*0064*/ 	.byte	0x00, 0xf5, 0x21, 0x00


	//----- nvinfo : EIATTR_KPARAM_INFO
	.align		4
.L_251:
        /*0068*/ 	.byte	0x04, 0x17
        /*006a*/ 	.short	(.L_253 - .L_252)
.L_252:
        /*006c*/ 	.word	0x00000000
        /*0070*/ 	.short	0x0000
        /*0072*/ 	.short	0x0000
        /*0074*/ 	.byte	0x00, 0xf5, 0x21, 0x00


	//----- nvinfo : EIATTR_SPARSE_MMA_MASK
	.align		4
.L_253:
        /*0078*/ 	.byte	0x03, 0x50
        /*007a*/ 	.short	0x0000


	//----- nvinfo : EIATTR_MAXREG_COUNT
	.align		4
        /*007c*/ 	.byte	0x03, 0x1b
        /*007e*/ 	.short	0x00ff


	//----- nvinfo : EIATTR_NUM_BARRIERS
	.align		4
        /*0080*/ 	.byte	0x02, 0x4c
        /*0082*/ 	.byte	0x01
	.zero		1


	//----- nvinfo : EIATTR_MERCURY_ISA_VERSION
	.align		4
        /*0084*/ 	.byte	0x03, 0x5f
        /*0086*/ 	.short	0x0101


	//----- nvinfo : EIATTR_VRC_CTA_INIT_COUNT
	.align		4
        /*0088*/ 	.byte	0x02, 0x4a
	.zero		1
	.zero		1


	//----- nvinfo : EIATTR_EXIT_INSTR_OFFSETS
	.align		4
        /*008c*/ 	.byte	0x04, 0x1c
        /*008e*/ 	.short	(.L_255 - .L_254)


	//   ....[0]....
.L_254:
        /*0090*/ 	.word	0x00004080


	//----- nvinfo : EIATTR_CRS_STACK_SIZE
	.align		4
.L_255:
        /*0094*/ 	.byte	0x04, 0x1e
        /*0096*/ 	.short	(.L_257 - .L_256)
.L_256:
        /*0098*/ 	.word	0x00000000


	//----- nvinfo : EIATTR_CBANK_PARAM_SIZE
	.align		4
.L_257:
        /*009c*/ 	.byte	0x03, 0x19
        /*009e*/ 	.short	0x0038


	//----- nvinfo : EIATTR_PARAM_CBANK
	.align		4
        /*00a0*/ 	.byte	0x04, 0x0a
        /*00a2*/ 	.short	(.L_259 - .L_258)
	.align		4
.L_258:
        /*00a4*/ 	.word	index@(.nv.constant0._Z32deconv_kernel_share_filter_tiledILi150ELi4ELi4EEvPfS0_S0_9FmapShape11FilterShapeS1_i)
        /*00a8*/ 	.short	0x0380
        /*00aa*/ 	.short	0x0038


	//----- nvinfo : EIATTR_SW_WAR
	.align		4
.L_259:
        /*00ac*/ 	.byte	0x04, 0x36
        /*00ae*/ 	.short	(.L_261 - .L_260)
.L_260:
        /*00b0*/ 	.word	0x00000008
.L_261:


//--------------------- .nv.info._Z13deconv_kernelPfS_S_9FmapShape11FilterShapeS0_ --------------------------
	.section	.nv.info._Z13deconv_kernelPfS_S_9FmapShape11FilterShapeS0_,"",@"SHT_CUDA_INFO"
	.sectionflags	@""
	.align	4


	//----- nvinfo : EIATTR_CUDA_API_VERSION
	.align		4
        /*0000*/ 	.byte	0x04, 0x37
        /*0002*/ 	.short	(.L_263 - .L_262)
.L_262:
        /*0004*/ 	.word	0x00000082


	//----- nvinfo : EIATTR_KPARAM_INFO
	.align		4
.L_263:
        /*0008*/ 	.byte	0x04, 0x17
        /*000a*/ 	.short	(.L_265 - .L_264)
.L_264:
        /*000c*/ 	.word	0x00000000
        /*0010*/ 	.short	0x0005
        /*0012*/ 	.short	0x002c
        /*0014*/ 	.byte	0x00, 0xf0, 0x21, 0x00


	//----- nvinfo : EIATTR_KPARAM_INFO
	.align		4
.L_265:
        /*0018*/ 	.byte	0x04, 0x17
        /*001a*/ 	.short	(.L_267 - .L_266)
.L_266:
        /*001c*/ 	.word	0x00000000
        /*0020*/ 	.short	0x0004
        /*0022*/ 	.short	0x0020
        /*0024*/ 	.byte	0x00, 0xf0, 0x31, 0x00


	//----- nvinfo : EIATTR_KPARAM_INFO
	.align		4
.L_267:
        /*0028*/ 	.byte	0x04, 0x17
        /*002a*/ 	.short	(.L_269 - .L_268)
.L_268:
        /*002c*/ 	.word	0x00000000
        /*0030*/ 	.short	0x0003
        /*0032*/ 	.short	0x0018
        /*0034*/ 	.byte	0x00, 0xf0, 0x21, 0x00


	//----- nvinfo : EIATTR_KPARAM_INFO
	.align		4
.L_269:
        /*0038*/ 	.byte	0x04, 0x17
        /*003a*/ 	.short	(.L_271 - .L_270)
.L_270:
        /*003c*/ 	.word	0x00000000
        /*0040*/ 	.short	0x0002
        /*0042*/ 	.short	0x0010
        /*0044*/ 	.byte	0x00, 0xf5, 0x21, 0x00


	//----- nvinfo : EIATTR_KPARAM_INFO
	.align		4
.L_271:
        /*0048*/ 	.byte	0x04, 0x17
        /*004a*/ 	.short	(.L_273 - .L_272)
.L_272:
        /*004c*/ 	.word	0x00000000
        /*0050*/ 	.short	0x0001
        /*0052*/ 	.short	0x0008
        /*0054*/ 	.byte	0x00, 0xf5, 0x21, 0x00


	//----- nvinfo : EIATTR_KPARAM_INFO
	.align		4
.L_273:
        /*0058*/ 	.byte	0x04, 0x17
        /*005a*/ 	.short	(.L_275 - .L_274)
.L_274:
        /*005c*/ 	.word	0x00000000
        /*0060*/ 	.short	0x0000
        /*0062*/ 	.short	0x0000
        /*0064*/ 	.byte	0x00, 0xf5, 0x21, 0x00


	//----- nvinfo : EIATTR_SPARSE_MMA_MASK
	.align		4
.L_275:
        /*0068*/ 	.byte	0x03, 0x50
        /*006a*/ 	.short	0x0000


	//----- nvinfo : EIATTR_MAXREG_COUNT
	.align		4
        /*006c*/ 	.byte	0x03, 0x1b
        /*006e*/ 	.short	0x00ff


	//----- nvinfo : EIATTR_MERCURY_ISA_VERSION
	.align		4
        /*0070*/ 	.byte	0x03, 0x5f
        /*0072*/ 	.short	0x0101


	//----- nvinfo : EIATTR_VRC_CTA_INIT_COUNT
	.align		4
        /*0074*/ 	.byte	0x02, 0x4a
	.zero		1
	.zero		1


	//----- nvinfo : EIATTR_EXIT_INSTR_OFFSETS
	.align		4
        /*0078*/ 	.byte	0x04, 0x1c
        /*007a*/ 	.short	(.L_277 - .L_276)


	//   ....[0]....
.L_276:
        /*007c*/ 	.word	0x00000030


	//   ....[1]....
        /*0080*/ 	.word	0x000003e0


	//   ....[2]....
        /*0084*/ 	.word	0x00001850


	//----- nvinfo : EIATTR_CRS_STACK_SIZE
	.align		4
.L_277:
        /*0088*/ 	.byte	0x04, 0x1e
        /*008a*/ 	.short	(.L_279 - .L_278)
.L_278:
        /*008c*/ 	.word	0x00000000


	//----- nvinfo : EIATTR_CBANK_PARAM_SIZE
	.align		4
.L_279:
        /*0090*/ 	.byte	0x03, 0x19
        /*0092*/ 	.short	0x0034


	//----- nvinfo : EIATTR_PARAM_CBANK
	.align		4
        /*0094*/ 	.byte	0x04, 0x0a
        /*0096*/ 	.short	(.L_281 - .L_280)
	.align		4
.L_280:
        /*0098*/ 	.word	index@(.nv.constant0._Z13deconv_kernelPfS_S_9FmapShape11FilterShapeS0_)
        /*009c*/ 	.short	0x0380
        /*009e*/ 	.short	0x0034


	//----- nvinfo : EIATTR_SW_WAR
	.align		4
.L_281:
        /*00a0*/ 	.byte	0x04, 0x36
        /*00a2*/ 	.short	(.L_283 - .L_282)
.L_282:
        /*00a4*/ 	.word	0x00000008
.L_283:


//--------------------- .nv.callgraph             --------------------------
	.section	.nv.callgraph,"",@"SHT_CUDA_CALLGRAPH"
	.align	4
	.sectionentsize	8
	.align		4
        /*0000*/ 	.word	0x00000000
	.align		4
        /*0004*/ 	.word	0xffffffff
	.align		4
        /*0008*/ 	.word	0x00000000
	.align		4
        /*000c*/ 	.word	0xfffffffe
	.align		4
        /*0010*/ 	.word	0x00000000
	.align		4
        /*0014*/ 	.word	0xfffffffd
	.align		4
        /*0018*/ 	.word	0x00000000
	.align		4
        /*001c*/ 	.word	0xfffffffc


//--------------------- .text._Z32deconv_kernel_share_filter_tiledILi1ELi4ELi32EEvPfS0_S0_9FmapShape11FilterShapeS1_i --------------------------
	.section	.text._Z32deconv_kernel_share_filter_tiledILi1ELi4ELi32EEvPfS0_S0_9FmapShape11FilterShapeS1_i,"ax",@progbits
	.align	128
        .global         _Z32deconv_kernel_share_filter_tiledILi1ELi4ELi32EEvPfS0_S0_9FmapShape11FilterShapeS1_i
        .type           _Z32deconv_kernel_share_filter_tiledILi1ELi4ELi32EEvPfS0_S0_9FmapShape11FilterShapeS1_i,@function
        .size           _Z32deconv_kernel_share_filter_tiledILi1ELi4ELi32EEvPfS0_S0_9FmapShape11FilterShapeS1_i,(.L_x_211 - _Z32deconv_kernel_share_filter_tiledILi1ELi4ELi32EEvPfS0_S0_9FmapShape11FilterShapeS1_i)
        .other          _Z32deconv_kernel_share_filter_tiledILi1ELi4ELi32EEvPfS0_S0_9FmapShape11FilterShapeS1_i,@"STO_CUDA_ENTRY STV_DEFAULT"
_Z32deconv_kernel_share_filter_tiledILi1ELi4ELi32EEvPfS0_S0_9FmapShape11FilterShapeS1_i:
.text._Z32deconv_kernel_share_filter_tiledILi1ELi4ELi32EEvPfS0_S0_9FmapShape11FilterShapeS1_i:
[----:B------:R-:W-:Y:S01]  /*0000*/  LDC R1, c[0x0][0x37c] ;  /* 0x0000df00ff017b82 */ /* 0x000fe20000000800 */
[----:B------:R-:W0:Y:S01]  /*0010*/  S2R R0, SR_TID.X ;  /* 0x0000000000007919 */ /* 0x000e220000002100 */
[----:B------:R-:W1:Y:S06]  /*0020*/  LDCU.64 UR6, c[0x0][0x358] ;  /* 0x00006b00ff0677ac */ /* 0x000e6c0008000a00 */
[----:B------:R-:W2:Y:S01]  /*0030*/  S2UR UR5, SR_CTAID.X ;  /* 0x00000000000579c3 */ /* 0x000ea20000002500 */
[----:B------:R-:W-:Y:S01]  /*0040*/  BSSY.RECONVERGENT B0, `(.L_x_0) ;  /* 0x000004a000007945 */ /* 0x000fe20003800200 */
[----:B0-----:R-:W-:-:S13]  /*0050*/  ISETP.GT.U32.AND P0, PT, R0, 0xf, PT ;  /* 0x0000000f0000780c */ /* 0x001fda0003f04070 */
[----:B-12---:R-:W-:Y:S05]  /*0060*/  @P0 BRA `(.L_x_1) ;  /* 0x00000004001c0947 */ /* 0x006fea0003800000 */
[----:B------:R-:W0:Y:S01]  /*0070*/  LDC R5, c[0x0][0x3a8] ;  /* 0x0000ea00ff057b82 */ /* 0x000e220000000800 */
[----:B------:R-:W1:Y:S01]  /*0080*/  S2R R12, SR_CgaCtaId ;  /* 0x00000000000c7919 */ /* 0x000e620000008800 */
[----:B------:R-:W-:-:S06]  /*0090*/  MOV R9, 0x400 ;  /* 0x0000040000097802 */ /* 0x000fcc0000000f00 */
[----:B------:R-:W2:Y:S08]  /*00a0*/  LDC R13, c[0x0][0x3a4] ;  /* 0x0000e900ff0d7b82 */ /* 0x000eb00000000800 */
[----:B------:R-:W2:Y:S01]  /*00b0*/  LDC R14, c[0x0][0x3b4] ;  /* 0x0000ed00ff0e7b82 */ /* 0x000ea20000000800 */
[C---:B0-----:R-:W-:Y:S01]  /*00c0*/  IMAD R4, R5.reuse, R5, RZ ;  /* 0x0000000505047224 */ /* 0x041fe200078e02ff */
[----:B------:R-:W0:Y:S06]  /*00d0*/  I2F.U32.RP R3, R5 ;  /* 0x0000000500037306 */ /* 0x000e2c0000209000 */
[----:B------:R-:W3:Y:S01]  /*00e0*/  LDC R8, c[0x0][0x360] ;  /* 0x0000d800ff087b82 */ /* 0x000ee20000000800 */
[----:B------:R-:W-:Y:S01]  /*00f0*/  ISETP.NE.U32.AND P0, PT, R5, RZ, PT ;  /* 0x000000ff0500720c */ /* 0x000fe20003f05070 */
[----:B------:R-:W-:Y:S01]  /*0100*/  IMAD.MOV R15, RZ, RZ, -R4 ;  /* 0x000000ffff0f7224 */ /* 0x000fe200078e0a04 */
[----:B------:R-:W-:Y:S01]  /*0110*/  ISETP.NE.U32.AND P1, PT, R4, RZ, PT ;  /* 0x000000ff0400720c */ /* 0x000fe20003f25070 */
[----:B------:R-:W4:Y:S01]  /*0120*/  I2F.U32.RP R2, R4 ;  /* 0x0000000400027306 */ /* 0x000f220000209000 */
[----:B-1----:R-:W-:Y:S01]  /*0130*/  LEA R9, R12, R9, 0x18 ;  /* 0x000000090c097211 */ /* 0x002fe200078ec0ff */
[----:B--2---:R-:W-:-:S06]  /*0140*/  IMAD R12, R13, UR5, R14 ;  /* 0x000000050d0c7c24 */ /* 0x004fcc000f8e020e */
[----:B0-----:R-:W0:Y:S01]  /*0150*/  MUFU.RCP R3, R3 ;  /* 0x0000000300037308 */ /* 0x001e220000001000 */
[----:B------:R-:W-:Y:S02]  /*0160*/  LOP3.LUT R14, RZ, R5, RZ, 0x33, !PT ;  /* 0x00000005ff0e7212 */ /* 0x000fe400078e33ff */
[----:B------:R-:W-:-:S05]  /*0170*/  LOP3.LUT R13, RZ, R4, RZ, 0x33, !PT ;  /* 0x00000004ff0d7212 */ /* 0x000fca00078e33ff */
[----:B----4-:R-:W1:Y:S01]  /*0180*/  MUFU.RCP R2, R2 ;  /* 0x0000000200027308 */ /* 0x010e620000001000 */
[----:B0-----:R-:W-:-:S07]  /*0190*/  VIADD R6, R3, 0xffffffe ;  /* 0x0ffffffe03067836 */ /* 0x001fce0000000000 */
[----:B------:R-:W0:Y:S01]  /*01a0*/  F2I.FTZ.U32.TRUNC.NTZ R7, R6 ;  /* 0x0000000600077305 */ /* 0x000e22000021f000 */
[----:B-1----:R-:W-:Y:S02]  /*01b0*/  VIADD R10, R2, 0xffffffe ;  /* 0x0ffffffe020a7836 */ /* 0x002fe40000000000 */
[----:B------:R-:W1:Y:S05]  /*01c0*/  LDC.64 R2, c[0x0][0x388] ;  /* 0x0000e200ff027b82 */ /* 0x000e6a0000000a00 */
[----:B------:R2:W4:Y:S01]  /*01d0*/  F2I.FTZ.U32.TRUNC.NTZ R11, R10 ;  /* 0x0000000a000b7305 */ /* 0x000522000021f000 */
[----:B0-----:R-:W-:Y:S01]  /*01e0*/  IADD3 R6, PT, PT, RZ, -R7, RZ ;  /* 0x80000007ff067210 */ /* 0x001fe20007ffe0ff */
[----:B--2---:R-:W-:-:S02]  /*01f0*/  IMAD.MOV.U32 R10, RZ, RZ, RZ ;  /* 0x000000ffff0a7224 */ /* 0x004fc400078e00ff */
[----:B----4-:R-:W-:-:S04]  /*0200*/  IMAD R15, R15, R11, RZ ;  /* 0x0000000b0f0f7224 */ /* 0x010fc800078e02ff */
[----:B------:R-:W-:-:S04]  /*0210*/  IMAD.HI.U32 R10, R11, R15, R10 ;  /* 0x0000000f0b0a7227 */ /* 0x000fc800078e000a */
[----:B------:R-:W-:Y:S02]  /*0220*/  IMAD R11, R6, R5, RZ ;  /* 0x00000005060b7224 */ /* 0x000fe400078e02ff */
[----:B------:R-:W-:Y:S02]  /*0230*/  IMAD.MOV.U32 R6, RZ, RZ, RZ ;  /* 0x000000ffff067224 */ /* 0x000fe400078e00ff */
[----:B------:R-:W-:Y:S02]  /*0240*/  IMAD.MOV.U32 R15, RZ, RZ, R0 ;  /* 0x000000ffff0f7224 */ /* 0x000fe400078e0000 */
[----:B---3--:R-:W-:-:S07]  /*0250*/  IMAD.HI.U32 R11, R7, R11, R6 ;  /* 0x0000000b070b7227 */ /* 0x008fce00078e0006 */
.L_x_2:
[----:B------:R-:W-:-:S04]  /*0260*/  IMAD.HI.U32 R16, R10, R15, RZ ;  /* 0x0000000f0a107227 */ /* 0x000fc800078e00ff */
[----:B0-----:R-:W-:Y:S01]  /*0270*/  IMAD.HI.U32 R17, R11, R15, RZ ;  /* 0x0000000f0b117227 */ /* 0x001fe200078e00ff */
[----:B------:R-:W-:-:S03]  /*0280*/  IADD3 R7, PT, PT, -R16, RZ, RZ ;  /* 0x000000ff10077210 */ /* 0x000fc60007ffe1ff */
[----:B------:R-:W-:Y:S02]  /*0290*/  IMAD.MOV R20, RZ, RZ, -R17 ;  /* 0x000000ffff147224 */ /* 0x000fe400078e0a11 */
[--C-:B------:R-:W-:Y:S02]  /*02a0*/  IMAD R7, R4, R7, R15.reuse ;  /* 0x0000000704077224 */ /* 0x100fe400078e020f */
[----:B------:R-:W-:-:S03]  /*02b0*/  IMAD R20, R5, R20, R15 ;  /* 0x0000001405147224 */ /* 0x000fc600078e020f */
[----:B------:R-:W-:-:S13]  /*02c0*/  ISETP.GE.U32.AND P2, PT, R7, R4, PT ;  /* 0x000000040700720c */ /* 0x000fda0003f46070 */
[----:B------:R-:W-:Y:S02]  /*02d0*/  @P2 IMAD.IADD R7, R7, 0x1, -R4 ;  /* 0x0000000107072824 */ /* 0x000fe400078e0a04 */
[----:B------:R-:W-:-:S03]  /*02e0*/  @P2 VIADD R16, R16, 0x1 ;  /* 0x0000000110102836 */ /* 0x000fc60000000000 */
[----:B------:R-:W-:-:S13]  /*02f0*/  ISETP.GE.U32.AND P3, PT, R7, R4, PT ;  /* 0x000000040700720c */ /* 0x000fda0003f66070 */
[----:B------:R-:W-:Y:S01]  /*0300*/  @P3 VIADD R16, R16, 0x1 ;  /* 0x0000000110103836 */ /* 0x000fe20000000000 */
[----:B------:R-:W-:-:S04]  /*0310*/  ISETP.GE.U32.AND P3, PT, R20, R5, PT ;  /* 0x000000051400720c */ /* 0x000fc80003f66070 */
[----:B------:R-:W-:-:S04]  /*0320*/  SEL R16, R13, R16, !P1 ;  /* 0x000000100d107207 */ /* 0x000fc80004800000 */
[----:B------:R-:W-:-:S05]  /*0330*/  IADD3 R6, PT, PT, -R16, RZ, RZ ;  /* 0x000000ff10067210 */ /* 0x000fca0007ffe1ff */
[----:B------:R-:W-:Y:S01]  /*0340*/  IMAD R6, R4, R6, R15 ;  /* 0x0000000604067224 */ /* 0x000fe200078e020f */
[----:B------:R-:W-:-:S03]  /*0350*/  @P3 IADD3 R20, PT, PT, R20, -R5, RZ ;  /* 0x8000000514143210 */ /* 0x000fc60007ffe0ff */
[----:B------:R-:W-:Y:S01]  /*0360*/  IMAD.HI.U32 R7, R11, R6, RZ ;  /* 0x000000060b077227 */ /* 0x000fe200078e00ff */
[----:B------:R-:W-:-:S03]  /*0370*/  ISETP.GE.U32.AND P4, PT, R20, R5, PT ;  /* 0x000000051400720c */ /* 0x000fc60003f86070 */
[----:B------:R-:W-:-:S04]  /*0380*/  IMAD.MOV R18, RZ, RZ, -R7 ;  /* 0x000000ffff127224 */ /* 0x000fc800078e0a07 */
[----:B------:R-:W-:-:S05]  /*0390*/  IMAD R6, R5, R18, R6 ;  /* 0x0000001205067224 */ /* 0x000fca00078e0206 */
[----:B------:R-:W-:Y:S01]  /*03a0*/  ISETP.GE.U32.AND P2, PT, R6, R5, PT ;  /* 0x000000050600720c */ /* 0x000fe20003f46070 */
[----:B------:R-:W-:-:S05]  /*03b0*/  @P4 IMAD.IADD R20, R20, 0x1, -R5 ;  /* 0x0000000114144824 */ /* 0x000fca00078e0a05 */
[----:B------:R-:W-:-:S07]  /*03c0*/  SEL R20, R14, R20, !P0 ;  /* 0x000000140e147207 */ /* 0x000fce0004000000 */
[----:B------:R-:W-:Y:S02]  /*03d0*/  @P2 IMAD.IADD R6, R6, 0x1, -R5 ;  /* 0x0000000106062824 */ /* 0x000fe400078e0a05 */
[----:B------:R-:W-:-:S03]  /*03e0*/  @P2 VIADD R7, R7, 0x1 ;  /* 0x0000000107072836 */ /* 0x000fc60000000000 */
[----:B------:R-:W-:Y:S02]  /*03f0*/  ISETP.GE.U32.AND P3, PT, R6, R5, PT ;  /* 0x000000050600720c */ /* 0x000fe40003f66070 */
[----:B------:R-:W-:-:S11]  /*0400*/  IADD3 R6, PT, PT, R12, R16, RZ ;  /* 0x000000100c067210 */ /* 0x000fd60007ffe0ff */
[----:B------:R-:W-:-:S05]  /*0410*/  @P3 VIADD R7, R7, 0x1 ;  /* 0x0000000107073836 */ /* 0x000fca0000000000 */
[----:B------:R-:W-:-:S05]  /*0420*/  SEL R18, R14, R7, !P0 ;  /* 0x000000070e127207 */ /* 0x000fca0004000000 */
[----:B------:R-:W-:-:S04]  /*0430*/  IMAD R6, R6, R5, R18 ;  /* 0x0000000506067224 */ /* 0x000fc800078e0212 */
[----:B------:R-:W-:-:S04]  /*0440*/  IMAD R7, R6, R5, R20 ;  /* 0x0000000506077224 */ /* 0x000fc800078e0214 */
[----:B-1----:R-:W-:-:S06]  /*0450*/  IMAD.WIDE.U32 R6, R7, 0x4, R2 ;  /* 0x0000000407067825 */ /* 0x002fcc00078e0002 */
[----:B------:R-:W2:Y:S01]  /*0460*/  LDG.E R6, desc[UR6][R6.64] ;  /* 0x0000000606067981 */ /* 0x000ea2000c1e1900 */
[----:B------:R-:W-:Y:S01]  /*0470*/  IMAD R17, R16, 0x40, R9 ;  /* 0x0000004010117824 */ /* 0x000fe200078e0209 */
[----:B------:R-:W-:-:S03]  /*0480*/  IADD3 R15, PT, PT, R8, R15, RZ ;  /* 0x0000000f080f7210 */ /* 0x000fc60007ffe0ff */
[----:B------:R-:W-:Y:S01]  /*0490*/  IMAD R17, R18, 0x10, R17 ;  /* 0x0000001012117824 */ /* 0x000fe200078e0211 */
[----:B------:R-:W-:-:S03]  /*04a0*/  ISETP.GE.U32.AND P2, PT, R15, 0x10, PT ;  /* 0x000000100f00780c */ /* 0x000fc60003f46070 */
[----:B------:R-:W-:-:S05]  /*04b0*/  IMAD R17, R20, 0x4, R17 ;  /* 0x0000000414117824 */ /* 0x000fca00078e0211 */
[----:B--2---:R0:W-:Y:S05]  /*04c0*/  STS [R17], R6 ;  /* 0x0000000611007388 */ /* 0x0041ea0000000800 */
[----:B------:R-:W-:Y:S05]  /*04d0*/  @!P2 BRA `(.L_x_2) ;  /* 0xfffffffc0060a947 */ /* 0x000fea000383ffff */
.L_x_1:
[----:B------:R-:W-:Y:S05]  /*04e0*/  BSYNC.RECONVERGENT B0 ;  /* 0x0000000000007941 */ /* 0x000fea0003800200 */
.L_x_0:
[----:B------:R-:W1:Y:S01]  /*04f0*/  LDC R13, c[0x0][0x360] ;  /* 0x0000d800ff0d7b82 */ /* 0x000e620000000800 */
[----:B0-----:R-:W-:Y:S01]  /*0500*/  MOV R6, 0x560 ;  /* 0x0000056000067802 */ /* 0x001fe20000000f00 */
[----:B-1----:R-:W-:Y:S01]  /*0510*/  IMAD.IADD R2, R0, 0x1, R13 ;  /* 0x0000000100027824 */ /* 0x002fe200078e020d */
[----:B------:R-:W-:-:S04]  /*0520*/  LOP3.LUT R3, R13, 0xffff, RZ, 0xc0, !PT ;  /* 0x0000ffff0d037812 */ /* 0x000fc800078ec0ff */
[----:B------:R-:W-:-:S04]  /*0530*/  LOP3.LUT R2, R2, 0xfff, RZ, 0x3c, !PT ;  /* 0x00000fff02027812 */ /* 0x000fc800078e3cff */
[----:B------:R-:W-:-:S07]  /*0540*/  LOP3.LUT R7, R2, 0xffff, RZ, 0xc0, !PT ;  /* 0x0000ffff02077812 */ /* 0x000fce00078ec0ff */
[----:B------:R-:W-:Y:S05]  /*0550*/  CALL.REL.NOINC `($__internal_0_$__cuda_sm20_div_u16) ;  /* 0x0000002800c87944 */ /* 0x000fea0003c00000 */
[----:B------:R-:W0:Y:S01]  /*0560*/  LDCU UR9, c[0x0][0x3b0] ;  /* 0x00007600ff0977ac */ /* 0x000e220008000800 */
[----:B------:R-:W1:Y:S01]  /*0570*/  S2R R10, SR_CgaCtaId ;  /* 0x00000000000a7919 */ /* 0x000e620000008800 */
[----:B------:R-:W2:Y:S01]  /*0580*/  LDC R19, c[0x0][0x39c] ;  /* 0x0000e700ff137b82 */ /* 0x000ea20000000800 */
[----:B------:R-:W-:Y:S01]  /*0590*/  LOP3.LUT R9, R9, 0x3, RZ, 0xc0, !PT ;  /* 0x0000000309097812 */ /* 0x000fe200078ec0ff */
[----:B------:R-:W-:Y:S03]  /*05a0*/  BSSY.RECONVERGENT B0, `(.L_x_3) ;  /* 0x000005c000007945 */ /* 0x000fe60003800200 */
[----:B------:R-:W-:Y:S01]  /*05b0*/  ISETP.NE.AND P0, PT, R9, 0x2, PT ;  /* 0x000000020900780c */ /* 0x000fe20003f05270 */
[----:B0-----:R-:W-:Y:S02]  /*05c0*/  UIMAD UR8, UR9, UR9, URZ ;  /* 0x00000009090872a4 */ /* 0x001fe4000f8e02ff */
[----:B------:R-:W0:Y:S01]  /*05d0*/  I2F.U32.RP R7, UR9 ;  /* 0x0000000900077d06 */ /* 0x000e220008209000 */
[----:B------:R-:W-:-:S02]  /*05e0*/  ISETP.NE.U32.AND P4, PT, RZ, UR9, PT ;  /* 0x00000009ff007c0c */ /* 0x000fc4000bf85070 */
[----:B------:R-:W-:Y:S02]  /*05f0*/  LOP3.LUT R16, RZ, UR9, RZ, 0x33, !PT ;  /* 0x00000009ff107c12 */ /* 0x000fe4000f8e33ff */
[----:B------:R-:W-:Y:S01]  /*0600*/  ISETP.NE.U32.AND P5, PT, RZ, UR8, PT ;  /* 0x00000008ff007c0c */ /* 0x000fe2000bfa5070 */
[----:B--2---:R-:W-:Y:S02]  /*0610*/  IMAD R17, R19, R19, RZ ;  /* 0x0000001313117224 */ /* 0x004fe400078e02ff */
[----:B------:R-:W2:Y:S01]  /*0620*/  I2F.U32.RP R6, UR8 ;  /* 0x0000000800067d06 */ /* 0x000ea20008209000 */
[----:B------:R-:W-:-:S07]  /*0630*/  LOP3.LUT R18, RZ, UR8, RZ, 0x33, !PT ;  /* 0x00000008ff127c12 */ /* 0x000fce000f8e33ff */
[----:B0-----:R-:W0:Y:S08]  /*0640*/  MUFU.RCP R7, R7 ;  /* 0x0000000700077308 */ /* 0x001e300000001000 */
[----:B--2---:R-:W2:Y:S01]  /*0650*/  MUFU.RCP R6, R6 ;  /* 0x0000000600067308 */ /* 0x004ea20000001000 */
[----:B0-----:R-:W-:-:S07]  /*0660*/  VIADD R4, R7, 0xffffffe ;  /* 0x0ffffffe07047836 */ /* 0x001fce0000000000 */
[----:B------:R0:W3:Y:S01]  /*0670*/  F2I.FTZ.U32.TRUNC.NTZ R5, R4 ;  /* 0x0000000400057305 */ /* 0x0000e2000021f000 */
[----:B--2---:R-:W-:-:S07]  /*0680*/  VIADD R2, R6, 0xffffffe ;  /* 0x0ffffffe06027836 */ /* 0x004fce0000000000 */
[----:B------:R2:W4:Y:S01]  /*0690*/  F2I.FTZ.U32.TRUNC.NTZ R3, R2 ;  /* 0x0000000200037305 */ /* 0x000522000021f000 */
[----:B0-----:R-:W-:Y:S02]  /*06a0*/  IMAD.MOV.U32 R4, RZ, RZ, RZ ;  /* 0x000000ffff047224 */ /* 0x001fe400078e00ff */
[----:B---3--:R-:W-:Y:S02]  /*06b0*/  IMAD R8, R5, UR9, RZ ;  /* 0x0000000905087c24 */ /* 0x008fe4000f8e02ff */
[----:B--2---:R-:W-:Y:S02]  /*06c0*/  HFMA2 R2, -RZ, RZ, 0, 0 ;  /* 0x00000000ff027431 */ /* 0x004fe400000001ff */
[----:B------:R-:W-:-:S04]  /*06d0*/  IMAD.MOV R11, RZ, RZ, -R8 ;  /* 0x000000ffff0b7224 */ /* 0x000fc800078e0a08 */
[----:B------:R-:W-:Y:S01]  /*06e0*/  IMAD.HI.U32 R14, R5, R11, R4 ;  /* 0x0000000b050e7227 */ /* 0x000fe200078e0004 */
[----:B----4-:R-:W-:Y:S02]  /*06f0*/  IADD3 R15, PT, PT, RZ, -R3, RZ ;  /* 0x80000003ff0f7210 */ /* 0x010fe40007ffe0ff */
[----:B------:R-:W-:-:S03]  /*0700*/  MOV R11, 0x400 ;  /* 0x00000400000b7802 */ /* 0x000fc60000000f00 */
[----:B------:R-:W-:Y:S02]  /*0710*/  IMAD R15, R15, UR8, RZ ;  /* 0x000000080f0f7c24 */ /* 0x000fe4000f8e02ff */
[----:B------:R-:W-:Y:S02]  /*0720*/  VIADD R7, R11, 0x40 ;  /* 0x000000400b077836 */ /* 0x000fe40000000000 */
[----:B------:R-:W-:-:S03]  /*0730*/  IMAD.HI.U32 R15, R3, R15, R2 ;  /* 0x0000000f030f7227 */ /* 0x000fc600078e0002 */
[----:B-1----:R-:W-:Y:S01]  /*0740*/  LEA R12, R10, R7, 0x18 ;  /* 0x000000070a0c7211 */ /* 0x002fe200078ec0ff */
[----:B------:R-:W-:Y:S01]  /*0750*/  IMAD.MOV.U32 R2, RZ, RZ, R0 ;  /* 0x000000ffff027224 */ /* 0x000fe200078e0000 */
[----:B------:R-:W-:Y:S06]  /*0760*/  @!P0 BRA `(.L_x_4) ;  /* 0x0000000000fc8947 */ /* 0x000fec0003800000 */
[----:B------:R-:W0:Y:S01]  /*0770*/  I2F.U32.RP R21, UR8 ;  /* 0x0000000800157d06 */ /* 0x000e220008209000 */
[----:B------:R-:W1:Y:S01]  /*0780*/  S2R R20, SR_CgaCtaId ;  /* 0x0000000000147919 */ /* 0x000e620000008800 */
[----:B------:R-:W-:Y:S02]  /*0790*/  MOV R23, 0x400 ;  /* 0x0000040000177802 */ /* 0x000fe40000000f00 */
[----:B------:R-:W-:Y:S02]  /*07a0*/  ISETP.NE.U32.AND P0, PT, RZ, UR8, PT ;  /* 0x00000008ff007c0c */ /* 0x000fe4000bf05070 */
[----:B------:R-:W-:Y:S02]  /*07b0*/  ISETP.NE.U32.AND P1, PT, RZ, UR9, PT ;  /* 0x00000009ff007c0c */ /* 0x000fe4000bf25070 */
[----:B------:R-:W2:Y:S08]  /*07c0*/  I2F.U32.RP R22, UR9 ;  /* 0x0000000900167d06 */ /* 0x000eb00008209000 */
[----:B0-----:R-:W0:Y:S08]  /*07d0*/  MUFU.RCP R21, R21 ;  /* 0x0000001500157308 */ /* 0x001e300000001000 */
[----:B--2---:R-:W2:Y:S01]  /*07e0*/  MUFU.RCP R22, R22 ;  /* 0x0000001600167308 */ /* 0x004ea20000001000 */
[----:B0-----:R-:W-:-:S02]  /*07f0*/  VIADD R2, R21, 0xffffffe ;  /* 0x0ffffffe15027836 */ /* 0x001fc40000000000 */
[----:B------:R-:W-:-:S05]  /*0800*/  VIADD R21, R23, 0x40 ;  /* 0x0000004017157836 */ /* 0x000fca0000000000 */
[----:B------:R0:W3:Y:S01]  /*0810*/  F2I.FTZ.U32.TRUNC.NTZ R3, R2 ;  /* 0x0000000200037305 */ /* 0x0000e2000021f000 */
[----:B-1----:R-:W-:Y:S01]  /*0820*/  LEA R20, R20, R21, 0x18 ;  /* 0x0000001514147211 */ /* 0x002fe200078ec0ff */
[----:B--2---:R-:W-:-:S06]  /*0830*/  VIADD R6, R22, 0xffffffe ;  /* 0x0ffffffe16067836 */ /* 0x004fcc0000000000 */
[----:B------:R1:W2:Y:S01]  /*0840*/  F2I.FTZ.U32.TRUNC.NTZ R7, R6 ;  /* 0x0000000600077305 */ /* 0x0002a2000021f000 */
[----:B0-----:R-:W-:Y:S01]  /*0850*/  IMAD.MOV.U32 R2, RZ, RZ, RZ ;  /* 0x000000ffff027224 */ /* 0x001fe200078e00ff */
[----:B---3--:R-:W-:Y:S02]  /*0860*/  IADD3 R24, PT, PT, RZ, -R3, RZ ;  /* 0x80000003ff187210 */ /* 0x008fe40007ffe0ff */
[----:B-1----:R-:W-:-:S03]  /*0870*/  MOV R6, RZ ;  /* 0x000000ff00067202 */ /* 0x002fc60000000f00 */
[----:B------:R-:W-:Y:S02]  /*0880*/  IMAD R23, R24, UR8, RZ ;  /* 0x0000000818177c24 */ /* 0x000fe4000f8e02ff */
[----:B--2---:R-:W-:Y:S02]  /*0890*/  IMAD.MOV R22, RZ, RZ, -R7 ;  /* 0x000000ffff167224 */ /* 0x004fe400078e0a07 */
[----:B------:R-:W-:-:S04]  /*08a0*/  IMAD.HI.U32 R3, R3, R23, R2 ;  /* 0x0000001703037227 */ /* 0x000fc800078e0002 */
[----:B------:R-:W-:Y:S02]  /*08b0*/  IMAD R21, R22, UR9, RZ ;  /* 0x0000000916157c24 */ /* 0x000fe4000f8e02ff */
[----:B------:R-:W-:Y:S02]  /*08c0*/  IMAD.MOV.U32 R22, RZ, RZ, RZ ;  /* 0x000000ffff167224 */ /* 0x000fe400078e00ff */
[----:B------:R-:W-:Y:S01]  /*08d0*/  IMAD.HI.U32 R7, R7, R21, R6 ;  /* 0x0000001507077227 */ /* 0x000fe200078e0006 */
[----:B------:R-:W-:Y:S02]  /*08e0*/  LOP3.LUT R21, RZ, UR8, RZ, 0x33, !PT ;  /* 0x00000008ff157c12 */ /* 0x000fe4000f8e33ff */
[----:B------:R-:W-:Y:S01]  /*08f0*/  LOP3.LUT R6, RZ, UR9, RZ, 0x33, !PT ;  /* 0x00000009ff067c12 */ /* 0x000fe2000f8e33ff */
[----:B------:R-:W-:-:S07]  /*0900*/  IMAD.MOV.U32 R2, RZ, RZ, R0 ;  /* 0x000000ffff027224 */ /* 0x000fce00078e0000 */
.L_x_5:
[----:B------:R-:W-:-:S04]  /*0910*/  IMAD.HI.U32 R24, R3, R2, RZ ;  /* 0x0000000203187227 */ /* 0x000fc800078e00ff */
[----:B------:R-:W-:Y:S02]  /*0920*/  IMAD.MOV R23, RZ, RZ, -R24 ;  /* 0x000000ffff177224 */ /* 0x000fe400078e0a18 */
[----:B------:R-:W-:-:S04]  /*0930*/  IMAD.HI.U32 R26, R7, R2, RZ ;  /* 0x00000002071a7227 */ /* 0x000fc800078e00ff */
[----:B------:R-:W-:Y:S02]  /*0940*/  IMAD R23, R23, UR8, R2 ;  /* 0x0000000817177c24 */ /* 0x000fe4000f8e0202 */
[----:B------:R-:W-:Y:S02]  /*0950*/  IMAD.MOV R29, RZ, RZ, -R26 ;  /* 0x000000ffff1d7224 */ /* 0x000fe400078e0a1a */
[----:B------:R-:W-:Y:S01]  /*0960*/  VIADD R22, R22, 0x1 ;  /* 0x0000000116167836 */ /* 0x000fe20000000000 */
[----:B------:R-:W-:-:S13]  /*0970*/  ISETP.GE.U32.AND P2, PT, R23, UR8, PT ;  /* 0x0000000817007c0c */ /* 0x000fda000bf46070 */
[----:B------:R-:W-:Y:S01]  /*0980*/  @P2 IADD3 R23, PT, PT, R23, -UR8, RZ ;  /* 0x8000000817172c10 */ /* 0x000fe2000fffe0ff */
[----:B------:R-:W-:-:S03]  /*0990*/  @P2 VIADD R24, R24, 0x1 ;  /* 0x0000000118182836 */ /* 0x000fc60000000000 */
[----:B------:R-:W-:-:S13]  /*09a0*/  ISETP.GE.U32.AND P3, PT, R23, UR8, PT ;  /* 0x0000000817007c0c */ /* 0x000fda000bf66070 */
[----:B------:R-:W-:-:S05]  /*09b0*/  @P3 VIADD R24, R24, 0x1 ;  /* 0x0000000118183836 */ /* 0x000fca0000000000 */
[----:B------:R-:W-:-:S05]  /*09c0*/  SEL R25, R21, R24, !P0 ;  /* 0x0000001815197207 */ /* 0x000fca0004000000 */
[----:B------:R-:W-:-:S04]  /*09d0*/  IMAD.MOV R23, RZ, RZ, -R25 ;  /* 0x000000ffff177224 */ /* 0x000fc800078e0a19 */
[----:B------:R-:W-:-:S04]  /*09e0*/  IMAD R24, R23, UR8, R2 ;  /* 0x0000000817187c24 */ /* 0x000fc8000f8e0202 */
[----:B------:R-:W-:-:S05]  /*09f0*/  IMAD.HI.U32 R23, R7, R24, RZ ;  /* 0x0000001807177227 */ /* 0x000fca00078e00ff */
[----:B------:R-:W-:-:S05]  /*0a00*/  IADD3 R27, PT, PT, -R23, RZ, RZ ;  /* 0x000000ff171b7210 */ /* 0x000fca0007ffe1ff */
[----:B------:R-:W-:Y:S02]  /*0a10*/  IMAD R24, R27, UR9, R24 ;  /* 0x000000091b187c24 */ /* 0x000fe4000f8e0218 */
[--C-:B------:R-:W-:Y:S02]  /*0a20*/  IMAD R27, R29, UR9, R2.reuse ;  /* 0x000000091d1b7c24 */ /* 0x100fe4000f8e0202 */
[----:B------:R-:W-:Y:S01]  /*0a30*/  IMAD.IADD R2, R13, 0x1, R2 ;  /* 0x000000010d027824 */ /* 0x000fe200078e0202 */
[----:B------:R-:W-:Y:S02]  /*0a40*/  ISETP.GE.U32.AND P2, PT, R24, UR9, PT ;  /* 0x0000000918007c0c */ /* 0x000fe4000bf46070 */
[----:B------:R-:W-:-:S11]  /*0a50*/  ISETP.GE.U32.AND P3, PT, R27, UR9, PT ;  /* 0x000000091b007c0c */ /* 0x000fd6000bf66070 */
[----:B------:R-:W-:Y:S01]  /*0a60*/  @P2 VIADD R24, R24, -UR9 ;  /* 0x8000000918182c36 */ /* 0x000fe20008000000 */
[----:B------:R-:W-:Y:S01]  /*0a70*/  @P2 IADD3 R23, PT, PT, R23, 0x1, RZ ;  /* 0x0000000117172810 */ /* 0x000fe20007ffe0ff */
[----:B------:R-:W-:-:S03]  /*0a80*/  @P3 VIADD R27, R27, -UR9 ;  /* 0x800000091b1b3c36 */ /* 0x000fc60008000000 */
[----:B------:R-:W-:Y:S01]  /*0a90*/  ISETP.GE.U32.AND P3, PT, R24, UR9, PT ;  /* 0x0000000918007c0c */ /* 0x000fe2000bf66070 */
[----:B------:R-:W-:Y:S01]  /*0aa0*/  IMAD R24, R25, 0x4000, R20 ;  /* 0x0000400019187824 */ /* 0x000fe200078e0214 */
[----:B------:R-:W-:-:S11]  /*0ab0*/  ISETP.GE.U32.AND P6, PT, R27, UR9, PT ;  /* 0x000000091b007c0c */ /* 0x000fd6000bfc6070 */
[----:B------:R-:W-:Y:S02]  /*0ac0*/  @P3 VIADD R23, R23, 0x1 ;  /* 0x0000000117173836 */ /* 0x000fe40000000000 */
[----:B------:R-:W-:-:S03]  /*0ad0*/  @P6 VIADD R27, R27, -UR9 ;  /* 0x800000091b1b6c36 */ /* 0x000fc60008000000 */
[C---:B------:R-:W-:Y:S02]  /*0ae0*/  SEL R23, R6.reuse, R23, !P1 ;  /* 0x0000001706177207 */ /* 0x040fe40004800000 */
[----:B------:R-:W-:Y:S02]  /*0af0*/  SEL R27, R6, R27, !P1 ;  /* 0x0000001b061b7207 */ /* 0x000fe40004800000 */
[----:B------:R-:W-:Y:S02]  /*0b00*/  LEA R24, R23, R24, 0x8 ;  /* 0x0000001817187211 */ /* 0x000fe400078e40ff */
[----:B------:R-:W-:-:S03]  /*0b10*/  LOP3.LUT R23, R22, R9, RZ, 0x3c, !PT ;  /* 0x0000000916177212 */ /* 0x000fc600078e3cff */
[----:B------:R-:W-:Y:S01]  /*0b20*/  IMAD R24, R27, 0x4, R24 ;  /* 0x000000041b187824 */ /* 0x000fe200078e0218 */
[----:B------:R-:W-:-:S04]  /*0b30*/  ISETP.NE.AND P2, PT, R23, 0x2, PT ;  /* 0x000000021700780c */ /* 0x000fc80003f45270 */
[----:B------:R0:W-:Y:S09]  /*0b40*/  STS [R24], RZ ;  /* 0x000000ff18007388 */ /* 0x0001f20000000800 */
[----:B0-----:R-:W-:Y:S05]  /*0b50*/  @P2 BRA `(.L_x_5) ;  /* 0xfffffffc006c2947 */ /* 0x001fea000383ffff */
.L_x_4:
[----:B------:R-:W-:Y:S05]  /*0b60*/  BSYNC.RECONVERGENT B0 ;  /* 0x0000000000007941 */ /* 0x000fea0003800200 */
.L_x_3:
[----:B------:R-:W-:Y:S01]  /*0b70*/  BSSY.RECONVERGENT B0, `(.L_x_6) ;  /* 0x000008b000007945 */ /* 0x000fe20003800200 */
[C---:B------:R-:W-:Y:S01]  /*0b80*/  LEA R22, R13.reuse, R2, 0x1 ;  /* 0x000000020d167211 */ /* 0x040fe200078e08ff */
[----:B------:R-:W-:Y:S02]  /*0b90*/  IMAD R20, R13, 0x3, R2 ;  /* 0x000000030d147824 */ /* 0x000fe400078e0202 */
[----:B------:R-:W-:-:S07]  /*0ba0*/  IMAD.IADD R6, R2, 0x1, R13 ;  /* 0x0000000102067824 */ /* 0x000fce00078e020d */
.L_x_7:
[----:B------:R-:W-:-:S04]  /*0bb0*/  IMAD.HI.U32 R27, R15, R6, RZ ;  /* 0x000000060f1b7227 */ /* 0x000fc800078e00ff */
[----:B0-----:R-:W-:Y:S02]  /*0bc0*/  IMAD.MOV R3, RZ, RZ, -R27 ;  /* 0x000000ffff037224 */ /* 0x001fe400078e0a1b */
[----:B------:R-:W-:-:S04]  /*0bd0*/  IMAD.HI.U32 R21, R15, R22, RZ ;  /* 0x000000160f157227 */ /* 0x000fc800078e00ff */
[----:B------:R-:W-:Y:S02]  /*0be0*/  IMAD R3, R3, UR8, R6 ;  /* 0x0000000803037c24 */ /* 0x000fe4000f8e0206 */
[----:B------:R-:W-:Y:S02]  /*0bf0*/  IMAD.MOV R7, RZ, RZ, -R21 ;  /* 0x000000ffff077224 */ /* 0x000fe400078e0a15 */
[----:B------:R-:W-:Y:S01]  /*0c00*/  IMAD.HI.U32 R23, R15, R2, RZ ;  /* 0x000000020f177227 */ /* 0x000fe200078e00ff */
[----:B------:R-:W-:-:S03]  /*0c10*/  ISETP.GE.U32.AND P0, PT, R3, UR8, PT ;  /* 0x0000000803007c0c */ /* 0x000fc6000bf06070 */
[----:B------:R-:W-:-:S05]  /*0c20*/  IMAD R7, R7, UR8, R22 ;  /* 0x0000000807077c24 */ /* 0x000fca000f8e0216 */
[----:B------:R-:W-:-:S05]  /*0c30*/  ISETP.GE.U32.AND P2, PT, R7, UR8, PT ;  /* 0x0000000807007c0c */ /* 0x000fca000bf46070 */
[----:B------:R-:W-:Y:S01]  /*0c40*/  @P0 IADD3 R3, PT, PT, R3, -UR8, RZ ;  /* 0x8000000803030c10 */ /* 0x000fe2000fffe0ff */
[----:B------:R-:W-:-:S03]  /*0c50*/  @P0 VIADD R27, R27, 0x1 ;  /* 0x000000011b1b0836 */ /* 0x000fc60000000000 */
[----:B------:R-:W-:-:S04]  /*0c60*/  ISETP.GE.U32.AND P1, PT, R3, UR8, PT ;  /* 0x0000000803007c0c */ /* 0x000fc8000bf26070 */
[----:B------:R-:W-:Y:S01]  /*0c70*/  @P2 VIADD R7, R7, -UR8 ;  /* 0x8000000807072c36 */ /* 0x000fe20008000000 */
[----:B------:R-:W-:-:S04]  /*0c80*/  @P2 IADD3 R21, PT, PT, R21, 0x1, RZ ;  /* 0x0000000115152810 */ /* 0x000fc80007ffe0ff */
[----:B------:R-:W-:-:S04]  /*0c90*/  ISETP.GE.U32.AND P3, PT, R7, UR8, PT ;  /* 0x0000000807007c0c */ /* 0x000fc8000bf66070 */
[----:B------:R-:W-:-:S05]  /*0ca0*/  @P1 VIADD R27, R27, 0x1 ;  /* 0x000000011b1b1836 */ /* 0x000fca0000000000 */
[----:B------:R-:W-:-:S04]  /*0cb0*/  SEL R27, R18, R27, !P5 ;  /* 0x0000001b121b7207 */ /* 0x000fc80006800000 */
[----:B------:R-:W-:Y:S02]  /*0cc0*/  @P3 VIADD R21, R21, 0x1 ;  /* 0x0000000115153836 */ /* 0x000fe40000000000 */
[----:B------:R-:W-:Y:S02]  /*0cd0*/  IMAD.MOV R7, RZ, RZ, -R27 ;  /* 0x000000ffff077224 */ /* 0x000fe400078e0a1b */
[----:B------:R-:W-:Y:S01]  /*0ce0*/  IMAD R27, R27, 0x4000, R12 ;  /* 0x000040001b1b7824 */ /* 0x000fe200078e020c */
[----:B------:R-:W-:Y:S01]  /*0cf0*/  SEL R21, R18, R21, !P5 ;  /* 0x0000001512157207 */ /* 0x000fe20006800000 */
[----:B------:R-:W-:-:S03]  /*0d00*/  IMAD R7, R7, UR8, R6 ;  /* 0x0000000807077c24 */ /* 0x000fc6000f8e0206 */
[----:B------:R-:W-:Y:S01]  /*0d10*/  LEA R26, R21, R12, 0xe ;  /* 0x0000000c151a7211 */ /* 0x000fe200078e70ff */
[----:B------:R-:W-:Y:S02]  /*0d20*/  IMAD.MOV R29, RZ, RZ, -R21 ;  /* 0x000000ffff1d7224 */ /* 0x000fe400078e0a15 */
[----:B------:R-:W-:-:S04]  /*0d30*/  IMAD.HI.U32 R25, R14, R7, RZ ;  /* 0x000000070e197227 */ /* 0x000fc800078e00ff */
[----:B------:R-:W-:Y:S01]  /*0d40*/  IMAD R29, R29, UR8, R22 ;  /* 0x000000081d1d7c24 */ /* 0x000fe2000f8e0216 */
[----:B------:R-:W-:Y:S01]  /*0d50*/  IADD3 R24, PT, PT, -R25, RZ, RZ ;  /* 0x000000ff19187210 */ /* 0x000fe20007ffe1ff */
[----:B------:R-:W-:-:S04]  /*0d60*/  IMAD.HI.U32 R21, R14, R6, RZ ;  /* 0x000000060e157227 */ /* 0x000fc800078e00ff */
[----:B------:R-:W-:Y:S01]  /*0d70*/  IMAD.HI.U32 R3, R14, R29, RZ ;  /* 0x0000001d0e037227 */ /* 0x000fe200078e00ff */
[----:B------:R-:W-:-:S03]  /*0d80*/  IADD3 R21, PT, PT, -R21, RZ, RZ ;  /* 0x000000ff15157210 */ /* 0x000fc60007ffe1ff */
[----:B------:R-:W-:Y:S02]  /*0d90*/  IMAD R7, R24, UR9, R7 ;  /* 0x0000000918077c24 */ /* 0x000fe4000f8e0207 */
[----:B------:R-:W-:-:S03]  /*0da0*/  IMAD.MOV R24, RZ, RZ, -R3 ;  /* 0x000000ffff187224 */ /* 0x000fc600078e0a03 */
[----:B------:R-:W-:Y:S01]  /*0db0*/  ISETP.GE.U32.AND P1, PT, R7, UR9, PT ;  /* 0x0000000907007c0c */ /* 0x000fe2000bf26070 */
[----:B------:R-:W-:Y:S02]  /*0dc0*/  IMAD R24, R24, UR9, R29 ;  /* 0x0000000918187c24 */ /* 0x000fe4000f8e021d */
[----:B------:R-:W-:-:S04]  /*0dd0*/  IMAD.MOV R29, RZ, RZ, -R23 ;  /* 0x000000ffff1d7224 */ /* 0x000fc800078e0a17 */
[----:B------:R-:W-:-:S05]  /*0de0*/  IMAD R29, R29, UR8, R2 ;  /* 0x000000081d1d7c24 */ /* 0x000fca000f8e0202 */
[----:B------:R-:W-:Y:S01]  /*0df0*/  ISETP.GE.U32.AND P0, PT, R29, UR8, PT ;  /* 0x000000081d007c0c */ /* 0x000fe2000bf06070 */
[----:B------:R-:W-:Y:S02]  /*0e00*/  @P1 VIADD R7, R7, -UR9 ;  /* 0x8000000907071c36 */ /* 0x000fe40008000000 */
[----:B------:R-:W-:-:S03]  /*0e10*/  @P1 VIADD R25, R25, 0x1 ;  /* 0x0000000119191836 */ /* 0x000fc60000000000 */
[----:B------:R-:W-:-:S07]  /*0e20*/  ISETP.GE.U32.AND P3, PT, R7, UR9, PT ;  /* 0x0000000907007c0c */ /* 0x000fce000bf66070 */
[----:B------:R-:W-:Y:S01]  /*0e30*/  @P0 VIADD R29, R29, -UR8 ;  /* 0x800000081d1d0c36 */ /* 0x000fe20008000000 */
[----:B------:R-:W-:-:S04]  /*0e40*/  @P0 IADD3 R23, PT, PT, R23, 0x1, RZ ;  /* 0x0000000117170810 */ /* 0x000fc80007ffe0ff */
[----:B------:R-:W-:Y:S01]  /*0e50*/  ISETP.GE.U32.AND P2, PT, R29, UR8, PT ;  /* 0x000000081d007c0c */ /* 0x000fe2000bf46070 */
[----:B------:R-:W-:-:S12]  /*0e60*/  @P3 VIADD R25, R25, 0x1 ;  /* 0x0000000119193836 */ /* 0x000fd80000000000 */
[----:B------:R-:W-:Y:S01]  /*0e70*/  @P2 VIADD R23, R23, 0x1 ;  /* 0x0000000117172836 */ /* 0x000fe20000000000 */
[----:B------:R-:W-:-:S04]  /*0e80*/  ISETP.GE.U32.AND P2, PT, R24, UR9, PT ;  /* 0x0000000918007c0c */ /* 0x000fc8000bf46070 */
[----:B------:R-:W-:-:S05]  /*0e90*/  SEL R23, R18, R23, !P5 ;  /* 0x0000001712177207 */ /* 0x000fca0006800000 */
[----:B------:R-:W-:-:S04]  /*0ea0*/  IMAD.MOV R29, RZ, RZ, -R23 ;  /* 0x000000ffff1d7224 */ /* 0x000fc800078e0a17 */
[----:B------:R-:W-:Y:S01]  /*0eb0*/  IMAD R29, R29, UR8, R2 ;  /* 0x000000081d1d7c24 */ /* 0x000fe2000f8e0202 */
[----:B------:R-:W-:Y:S02]  /*0ec0*/  @P2 IADD3 R24, PT, PT, R24, -UR9, RZ ;  /* 0x8000000918182c10 */ /* 0x000fe4000fffe0ff */
[----:B------:R-:W-:Y:S01]  /*0ed0*/  @P2 IADD3 R3, PT, PT, R3, 0x1, RZ ;  /* 0x0000000103032810 */ /* 0x000fe20007ffe0ff */
[----:B------:R-:W-:Y:S01]  /*0ee0*/  IMAD.HI.U32 R7, R14, R29, RZ ;  /* 0x0000001d0e077227 */ /* 0x000fe200078e00ff */
[----:B------:R-:W-:-:S03]  /*0ef0*/  ISETP.GE.U32.AND P6, PT, R24, UR9, PT ;  /* 0x0000000918007c0c */ /* 0x000fc6000bfc6070 */
[----:B------:R-:W-:-:S04]  /*0f00*/  IMAD.MOV R24, RZ, RZ, -R7 ;  /* 0x000000ffff187224 */ /* 0x000fc800078e0a07 */
[----:B------:R-:W-:-:S05]  /*0f10*/  IMAD R24, R24, UR9, R29 ;  /* 0x0000000918187c24 */ /* 0x000fca000f8e021d */
[----:B------:R-:W-:Y:S01]  /*0f20*/  ISETP.GE.U32.AND P0, PT, R24, UR9, PT ;  /* 0x0000000918007c0c */ /* 0x000fe2000bf06070 */
[----:B------:R-:W-:-:S05]  /*0f30*/  @P6 VIADD R3, R3, 0x1 ;  /* 0x0000000103036836 */ /* 0x000fca0000000000 */
[----:B------:R-:W-:-:S05]  /*0f40*/  SEL R3, R16, R3, !P4 ;  /* 0x0000000310037207 */ /* 0x000fca0006000000 */
[----:B------:R-:W-:Y:S02]  /*0f50*/  IMAD R3, R3, 0x100, R26 ;  /* 0x0000010003037824 */ /* 0x000fe400078e021a */
[----:B------:R-:W-:Y:S01]  /*0f60*/  @P0 VIADD R24, R24, -UR9 ;  /* 0x8000000918180c36 */ /* 0x000fe20008000000 */
[----:B------:R-:W-:-:S04]  /*0f70*/  @P0 IADD3 R7, PT, PT, R7, 0x1, RZ ;  /* 0x0000000107070810 */ /* 0x000fc80007ffe0ff */
[----:B------:R-:W-:Y:S02]  /*0f80*/  ISETP.GE.U32.AND P1, PT, R24, UR9, PT ;  /* 0x0000000918007c0c */ /* 0x000fe4000bf26070 */
[----:B------:R-:W-:Y:S01]  /*0f90*/  SEL R24, R16, R25, !P4 ;  /* 0x0000001910187207 */ /* 0x000fe20006000000 */
[----:B------:R-:W-:-:S04]  /*0fa0*/  IMAD.HI.U32 R25, R15, R20, RZ ;  /* 0x000000140f197227 */ /* 0x000fc800078e00ff */
[----:B------:R-:W-:Y:S02]  /*0fb0*/  IMAD R24, R24, 0x100, R27 ;  /* 0x0000010018187824 */ /* 0x000fe400078e021b */
[----:B------:R-:W-:-:S04]  /*0fc0*/  IMAD.MOV R27, RZ, RZ, -R25 ;  /* 0x000000ffff1b7224 */ /* 0x000fc800078e0a19 */
[----:B------:R-:W-:Y:S02]  /*0fd0*/  IMAD R26, R27, UR8, R20 ;  /* 0x000000081b1a7c24 */ /* 0x000fe4000f8e0214 */
[----:B------:R-:W-:Y:S02]  /*0fe0*/  IMAD R27, R21, UR9, R6 ;  /* 0x00000009151b7c24 */ /* 0x000fe4000f8e0206 */
[----:B------:R-:W-:Y:S01]  /*0ff0*/  IMAD.HI.U32 R21, R14, R2, RZ ;  /* 0x000000020e157227 */ /* 0x000fe200078e00ff */
[----:B------:R-:W-:Y:S02]  /*1000*/  ISETP.GE.U32.AND P6, PT, R26, UR8, PT ;  /* 0x000000081a007c0c */ /* 0x000fe4000bfc6070 */
[----:B------:R-:W-:Y:S01]  /*1010*/  ISETP.GE.U32.AND P3, PT, R27, UR9, PT ;  /* 0x000000091b007c0c */ /* 0x000fe2000bf66070 */
[----:B------:R-:W-:Y:S02]  /*1020*/  IMAD.MOV R21, RZ, RZ, -R21 ;  /* 0x000000ffff157224 */ /* 0x000fe400078e0a15 */
[----:B------:R-:W-:-:S02]  /*1030*/  @P1 VIADD R7, R7, 0x1 ;  /* 0x0000000107071836 */ /* 0x000fc40000000000 */
[----:B------:R-:W-:Y:S01]  /*1040*/  IMAD R21, R21, UR9, R2 ;  /* 0x0000000915157c24 */ /* 0x000fe2000f8e0202 */
[C---:B------:R-:W-:Y:S01]  /*1050*/  IADD3 R2, PT, PT, R13.reuse, R2, R13 ;  /* 0x000000020d027210 */ /* 0x040fe20007ffe00d */
[----:B------:R-:W-:-:S03]  /*1060*/  IMAD R6, R13, 0x4, R6 ;  /* 0x000000040d067824 */ /* 0x000fc600078e0206 */
[----:B------:R-:W-:Y:S01]  /*1070*/  IADD3 R2, PT, PT, R13, R2, R13 ;  /* 0x000000020d027210 */ /* 0x000fe20007ffe00d */
[----:B------:R-:W-:Y:S02]  /*1080*/  @P6 VIADD R26, R26, -UR8 ;  /* 0x800000081a1a6c36 */ /* 0x000fe40008000000 */
[----:B------:R-:W-:Y:S01]  /*1090*/  @P3 VIADD R27, R27, -UR9 ;  /* 0x800000091b1b3c36 */ /* 0x000fe20008000000 */
[----:B------:R-:W-:Y:S01]  /*10a0*/  ISETP.GE.U32.AND P3, PT, R21, UR9, PT ;  /* 0x0000000915007c0c */ /* 0x000fe2000bf66070 */
[----:B------:R-:W-:Y:S01]  /*10b0*/  @P6 VIADD R25, R25, 0x1 ;  /* 0x0000000119196836 */ /* 0x000fe20000000000 */
[----:B------:R-:W-:Y:S01]  /*10c0*/  ISETP.GE.U32.AND P2, PT, R26, UR8, PT ;  /* 0x000000081a007c0c */ /* 0x000fe2000bf46070 */
[----:B------:R-:W-:Y:S01]  /*10d0*/  IMAD R26, R23, 0x4000, R12 ;  /* 0x00004000171a7824 */ /* 0x000fe200078e020c */
[----:B------:R-:W-:Y:S02]  /*10e0*/  ISETP.GE.U32.AND P0, PT, R27, UR9, PT ;  /* 0x000000091b007c0c */ /* 0x000fe4000bf06070 */
[----:B------:R-:W-:-:S07]  /*10f0*/  SEL R23, R16, R7, !P4 ;  /* 0x0000000710177207 */ /* 0x000fce0006000000 */
[----:B------:R-:W-:Y:S02]  /*1100*/  @P3 IADD3 R21, PT, PT, R21, -UR9, RZ ;  /* 0x8000000915153c10 */ /* 0x000fe4000fffe0ff */
[----:B------:R-:W-:Y:S02]  /*1110*/  @P2 VIADD R25, R25, 0x1 ;  /* 0x0000000119192836 */ /* 0x000fe40000000000 */
[----:B------:R-:W-:Y:S01]  /*1120*/  ISETP.GE.U32.AND P1, PT, R21, UR9, PT ;  /* 0x0000000915007c0c */ /* 0x000fe2000bf26070 */
[----:B------:R-:W-:Y:S02]  /*1130*/  @P0 VIADD R27, R27, -UR9 ;  /* 0x800000091b1b0c36 */ /* 0x000fe40008000000 */
[----:B------:R-:W-:Y:S02]  /*1140*/  SEL R7, R18, R25, !P5 ;  /* 0x0000001912077207 */ /* 0x000fe40006800000 */
[----:B------:R-:W-:Y:S02]  /*1150*/  LEA R25, R23, R26, 0x8 ;  /* 0x0000001a17197211 */ /* 0x000fe400078e40ff */
[----:B------:R-:W-:Y:S01]  /*1160*/  SEL R23, R16, R27, !P4 ;  /* 0x0000001b10177207 */ /* 0x000fe20006000000 */
[----:B------:R-:W-:-:S03]  /*1170*/  IMAD.MOV R29, RZ, RZ, -R7 ;  /* 0x000000ffff1d7224 */ /* 0x000fc600078e0a07 */
[----:B------:R-:W-:Y:S01]  /*1180*/  LEA R24, R23, R24, 0x2 ;  /* 0x0000001817187211 */ /* 0x000fe200078e10ff */
[----:B------:R-:W-:Y:S02]  /*1190*/  IMAD R27, R29, UR8, R20 ;  /* 0x000000081d1b7c24 */ /* 0x000fe4000f8e0214 */
[----:B------:R-:W-:Y:S02]  /*11a0*/  @P1 VIADD R21, R21, -UR9 ;  /* 0x8000000915151c36 */ /* 0x000fe40008000000 */
[----:B------:R-:W-:-:S03]  /*11b0*/  IMAD.HI.U32 R23, R14, R27, RZ ;  /* 0x0000001b0e177227 */ /* 0x000fc600078e00ff */
[----:B------:R-:W-:Y:S01]  /*11c0*/  SEL R28, R16, R21, !P4 ;  /* 0x00000015101c7207 */ /* 0x000fe20006000000 */
[----:B------:R-:W-:-:S03]  /*11d0*/  IMAD.MOV R26, RZ, RZ, -R23 ;  /* 0x000000ffff1a7224 */ /* 0x000fc600078e0a17 */
[----:B------:R-:W-:Y:S01]  /*11e0*/  LEA R21, R28, R25, 0x2 ;  /* 0x000000191c157211 */ /* 0x000fe200078e10ff */
[----:B------:R-:W-:Y:S02]  /*11f0*/  IMAD R26, R26, UR9, R27 ;  /* 0x000000091a1a7c24 */ /* 0x000fe4000f8e021b */
[----:B------:R-:W-:Y:S02]  /*1200*/  IMAD.HI.U32 R25, R14, R22, RZ ;  /* 0x000000160e197227 */ /* 0x000fe400078e00ff */
[----:B------:R0:W-:Y:S01]  /*1210*/  STS [R21], RZ ;  /* 0x000000ff15007388 */ /* 0x0001e20000000800 */
[----:B------:R-:W-:Y:S01]  /*1220*/  ISETP.GE.U32.AND P1, PT, R26, UR9, PT ;  /* 0x000000091a007c0c */ /* 0x000fe2000bf26070 */
[----:B------:R-:W-:Y:S02]  /*1230*/  IMAD.HI.U32 R27, R14, R20, RZ ;  /* 0x000000140e1b7227 */ /* 0x000fe400078e00ff */
[----:B------:R0:W-:Y:S02]  /*1240*/  STS [R24], RZ ;  /* 0x000000ff18007388 */ /* 0x0001e40000000800 */
[----:B------:R-:W-:-:S02]  /*1250*/  IMAD.MOV R25, RZ, RZ, -R25 ;  /* 0x000000ffff197224 */ /* 0x000fc400078e0a19 */
[----:B------:R-:W-:Y:S02]  /*1260*/  IMAD.MOV R29, RZ, RZ, -R27 ;  /* 0x000000ffff1d7224 */ /* 0x000fe400078e0a1b */
[----:B------:R-:W-:Y:S02]  /*1270*/  IMAD R27, R25, UR9, R22 ;  /* 0x00000009191b7c24 */ /* 0x000fe4000f8e0216 */
[----:B------:R-:W-:Y:S01]  /*1280*/  IMAD R25, R29, UR9, R20 ;  /* 0x000000091d197c24 */ /* 0x000fe2000f8e0214 */
[C---:B------:R-:W-:Y:S01]  /*1290*/  LEA R20, R13.reuse, R20, 0x2 ;  /* 0x000000140d147211 */ /* 0x040fe200078e10ff */
[----:B------:R-:W-:Y:S01]  /*12a0*/  IMAD R22, R13, 0x4, R22 ;  /* 0x000000040d167824 */ /* 0x000fe200078e0216 */
[----:B------:R-:W-:Y:S02]  /*12b0*/  ISETP.GE.U32.AND P2, PT, R27, UR9, PT ;  /* 0x000000091b007c0c */ /* 0x000fe4000bf46070 */
[----:B------:R-:W-:Y:S02]  /*12c0*/  ISETP.GE.U32.AND P3, PT, R25, UR9, PT ;  /* 0x0000000919007c0c */ /* 0x000fe4000bf66070 */
[----:B------:R-:W-:-:S02]  /*12d0*/  @P1 IADD3 R26, PT, PT, R26, -UR9, RZ ;  /* 0x800000091a1a1c10 */ /* 0x000fc4000fffe0ff */
[----:B------:R-:W-:Y:S02]  /*12e0*/  @P1 IADD3 R23, PT, PT, R23, 0x1, RZ ;  /* 0x0000000117171810 */ /* 0x000fe40007ffe0ff */
[----:B------:R-:W-:Y:S01]  /*12f0*/  ISETP.GE.U32.AND P0, PT, R26, UR9, PT ;  /* 0x000000091a007c0c */ /* 0x000fe2000bf06070 */
[----:B------:R-:W-:-:S04]  /*1300*/  IMAD R26, R7, 0x4000, R12 ;  /* 0x00004000071a7824 */ /* 0x000fc800078e020c */
[----:B------:R-:W-:Y:S02]  /*1310*/  @P2 VIADD R27, R27, -UR9 ;  /* 0x800000091b1b2c36 */ /* 0x000fe40008000000 */
[----:B------:R-:W-:-:S03]  /*1320*/  @P3 VIADD R25, R25, -UR9 ;  /* 0x8000000919193c36 */ /* 0x000fc60008000000 */
[----:B------:R-:W-:Y:S02]  /*1330*/  ISETP.GE.U32.AND P2, PT, R27, UR9, PT ;  /* 0x000000091b007c0c */ /* 0x000fe4000bf46070 */
[----:B------:R-:W-:Y:S01]  /*1340*/  ISETP.GE.U32.AND P3, PT, R25, UR9, PT ;  /* 0x0000000919007c0c */ /* 0x000fe2000bf66070 */
[----:B------:R-:W-:Y:S01]  /*1350*/  @P0 VIADD R23, R23, 0x1 ;  /* 0x0000000117170836 */ /* 0x000fe20000000000 */
[----:B------:R-:W-:-:S04]  /*1360*/  ISETP.GE.U32.AND P0, PT, R2, 0x1000, PT ;  /* 0x000010000200780c */ /* 0x000fc80003f06070 */
[----:B------:R-:W-:-:S05]  /*1370*/  SEL R23, R16, R23, !P4 ;  /* 0x0000001710177207 */ /* 0x000fca0006000000 */
[----:B------:R-:W-:Y:S01]  /*1380*/  @P2 IADD3 R27, PT, PT, R27, -UR9, RZ ;  /* 0x800000091b1b2c10 */ /* 0x000fe2000fffe0ff */
[----:B------:R-:W-:Y:S02]  /*1390*/  IMAD R28, R23, 0x100, R26 ;  /* 0x00000100171c7824 */ /* 0x000fe400078e021a */
[----:B------:R-:W-:Y:S01]  /*13a0*/  @P3 VIADD R25, R25, -UR9 ;  /* 0x8000000919193c36 */ /* 0x000fe20008000000 */
[----:B------:R-:W-:-:S04]  /*13b0*/  SEL R26, R16, R27, !P4 ;  /* 0x0000001b101a7207 */ /* 0x000fc80006000000 */
[----:B------:R-:W-:Y:S02]  /*13c0*/  SEL R25, R16, R25, !P4 ;  /* 0x0000001910197207 */ /* 0x000fe40006000000 */
[----:B------:R-:W-:-:S03]  /*13d0*/  LEA R3, R26, R3, 0x2 ;  /* 0x000000031a037211 */ /* 0x000fc600078e10ff */
[----:B------:R-:W-:Y:S02]  /*13e0*/  IMAD R25, R25, 0x4, R28 ;  /* 0x0000000419197824 */ /* 0x000fe400078e021c */
[----:B------:R0:W-:Y:S04]  /*13f0*/  STS [R3], RZ ;  /* 0x000000ff03007388 */ /* 0x0001e80000000800 */
[----:B------:R0:W-:Y:S01]  /*1400*/  STS [R25], RZ ;  /* 0x000000ff19007388 */ /* 0x0001e20000000800 */
[----:B------:R-:W-:Y:S05]  /*1410*/  @!P0 BRA `(.L_x_7) ;  /* 0xfffffff400e48947 */ /* 0x000fea000383ffff */
[----:B------:R-:W-:Y:S05]  /*1420*/  BSYNC.RECONVERGENT B0 ;  /* 0x0000000000007941 */ /* 0x000fea0003800200 */
.L_x_6:
[----:B------:R-:W1:Y:S01]  /*1430*/  I2F.U32.RP R6, R17 ;  /* 0x0000001100067306 */ /* 0x000e620000209000 */
[----:B------:R-:W-:Y:S01]  /*1440*/  BAR.SYNC.DEFER_BLOCKING 0x0 ;  /* 0x0000000000007b1d */ /* 0x000fe20000010000 */
[----:B------:R-:W-:Y:S02]  /*1450*/  ISETP.NE.U32.AND P1, PT, R17, RZ, PT ;  /* 0x000000ff1100720c */ /* 0x000fe40003f25070 */
[----:B------:R-:W-:-:S03]  /*1460*/  ISETP.NE.U32.AND P2, PT, R19, RZ, PT ;  /* 0x000000ff1300720c */ /* 0x000fc60003f45070 */
[----:B------:R-:W2:Y:S01]  /*1470*/  LDCU UR4, c[0x0][0x3a8] ;  /* 0x00007500ff0477ac */ /* 0x000ea20008000800 */
[----:B------:R-:W3:Y:S08]  /*1480*/  I2F.U32.RP R7, R19 ;  /* 0x0000001300077306 */ /* 0x000ef00000209000 */
[----:B-1----:R-:W1:Y:S08]  /*1490*/  MUFU.RCP R6, R6 ;  /* 0x0000000600067308 */ /* 0x002e700000001000 */
[----:B---3--:R-:W-:Y:S01]  /*14a0*/  MUFU.RCP R7, R7 ;  /* 0x0000000700077308 */ /* 0x008fe20000001000 */
[----:B--2---:R-:W-:-:S04]  /*14b0*/  UIADD3 UR4, UPT, UPT, UR4, -0x1, URZ ;  /* 0xffffffff04047890 */ /* 0x004fc8000fffe0ff */
[----:B------:R-:W-:Y:S01]  /*14c0*/  USHF.R.U32.HI UR4, URZ, 0x1, UR4 ;  /* 0x00000001ff047899 */ /* 0x000fe20008011604 */
[----:B-1----:R-:W-:-:S04]  /*14d0*/  VIADD R2, R6, 0xffffffe ;  /* 0x0ffffffe06027836 */ /* 0x002fc80000000000 */
[----:B0-----:R0:W1:Y:S02]  /*14e0*/  F2I.FTZ.U32.TRUNC.NTZ R3, R2 ;  /* 0x0000000200037305 */ /* 0x001064000021f000 */
[----:B0-----:R-:W-:Y:S01]  /*14f0*/  IMAD.MOV.U32 R2, RZ, RZ, RZ ;  /* 0x000000ffff027224 */ /* 0x001fe200078e00ff */
[----:B-1----:R-:W-:-:S05]  /*1500*/  IADD3 R14, PT, PT, RZ, -R3, RZ ;  /* 0x80000003ff0e7210 */ /* 0x002fca0007ffe0ff */
[----:B------:R-:W-:-:S04]  /*1510*/  IMAD R21, R14, R17, RZ ;  /* 0x000000110e157224 */ /* 0x000fc800078e02ff */
[----:B------:R-:W-:Y:S01]  /*1520*/  IMAD.HI.U32 R3, R3, R21, R2 ;  /* 0x0000001503037227 */ /* 0x000fe200078e0002 */
[----:B------:R-:W-:-:S05]  /*1530*/  IADD3 R2, PT, PT, R7, 0xffffffe, RZ ;  /* 0x0ffffffe07027810 */ /* 0x000fca0007ffe0ff */
[----:B------:R-:W-:-:S04]  /*1540*/  IMAD.HI.U32 R3, R3, R0, RZ ;  /* 0x0000000003037227 */ /* 0x000fc800078e00ff */
[----:B------:R-:W-:-:S04]  /*1550*/  IMAD.MOV R3, RZ, RZ, -R3 ;  /* 0x000000ffff037224 */ /* 0x000fc800078e0a03 */
[----:B------:R-:W-:Y:S02]  /*1560*/  IMAD R6, R17, R3, R0 ;  /* 0x0000000311067224 */ /* 0x000fe400078e0200 */
[----:B------:R0:W1:Y:S03]  /*1570*/  F2I.FTZ.U32.TRUNC.NTZ R3, R2 ;  /* 0x0000000200037305 */ /* 0x000066000021f000 */
[----:B------:R-:W-:Y:S01]  /*1580*/  ISETP.GE.U32.AND P0, PT, R6, R17, PT ;  /* 0x000000110600720c */ /* 0x000fe20003f06070 */
[----:B0-----:R-:W-:Y:S02]  /*1590*/  IMAD.MOV.U32 R2, RZ, RZ, RZ ;  /* 0x000000ffff027224 */ /* 0x001fe400078e00ff */
[----:B-1----:R-:W-:-:S10]  /*15a0*/  IMAD.MOV R14, RZ, RZ, -R3 ;  /* 0x000000ffff0e7224 */ /* 0x002fd400078e0a03 */
[----:B------:R-:W-:Y:S02]  /*15b0*/  @P0 IMAD.IADD R6, R6, 0x1, -R17 ;  /* 0x0000000106060824 */ /* 0x000fe400078e0a11 */
[----:B------:R-:W-:-:S03]  /*15c0*/  IMAD R7, R14, R19, RZ ;  /* 0x000000130e077224 */ /* 0x000fc600078e02ff */
[----:B------:R-:W-:Y:S01]  /*15d0*/  ISETP.GE.U32.AND P0, PT, R6, R17, PT ;  /* 0x000000110600720c */ /* 0x000fe20003f06070 */
[----:B------:R-:W-:-:S06]  /*15e0*/  IMAD.HI.U32 R3, R3, R7, R2 ;  /* 0x0000000703037227 */ /* 0x000fcc00078e0002 */
[----:B------:R-:W-:-:S04]  /*15f0*/  IMAD.HI.U32 R2, R3, R0, RZ ;  /* 0x0000000003027227 */ /* 0x000fc800078e00ff */
[----:B------:R-:W-:Y:S02]  /*1600*/  IMAD.MOV R14, RZ, RZ, -R2 ;  /* 0x000000ffff0e7224 */ /* 0x000fe400078e0a02 */
[-C--:B------:R-:W-:Y:S02]  /*1610*/  @P0 IADD3 R6, PT, PT, R6, -R17.reuse, RZ ;  /* 0x8000001106060210 */ /* 0x080fe40007ffe0ff */
[----:B------:R-:W-:Y:S01]  /*1620*/  @!P1 LOP3.LUT R6, RZ, R17, RZ, 0x33, !PT ;  /* 0x00000011ff069212 */ /* 0x000fe200078e33ff */
[----:B------:R-:W-:-:S04]  /*1630*/  IMAD R14, R19, R14, R0 ;  /* 0x0000000e130e7224 */ /* 0x000fc800078e0200 */
[----:B------:R-:W-:Y:S01]  /*1640*/  IMAD.HI.U32 R3, R3, R6, RZ ;  /* 0x0000000603037227 */ /* 0x000fe200078e00ff */
[----:B------:R-:W-:-:S04]  /*1650*/  ISETP.GE.U32.AND P1, PT, R14, R19, PT ;  /* 0x000000130e00720c */ /* 0x000fc80003f26070 */
[----:B------:R-:W-:-:S05]  /*1660*/  IADD3 R2, PT, PT, -R3, RZ, RZ ;  /* 0x000000ff03027210 */ /* 0x000fca0007ffe1ff */
[----:B------:R-:W-:Y:S01]  /*1670*/  IMAD R6, R19, R2, R6 ;  /* 0x0000000213067224 */ /* 0x000fe200078e0206 */
[----:B------:R-:W-:-:S03]  /*1680*/  LOP3.LUT R2, RZ, R19, RZ, 0x33, !PT ;  /* 0x00000013ff027212 */ /* 0x000fc600078e33ff */
[----:B------:R-:W-:Y:S01]  /*1690*/  @P1 IMAD.IADD R14, R14, 0x1, -R19 ;  /* 0x000000010e0e1824 */ /* 0x000fe200078e0a13 */
[----:B------:R-:W-:-:S04]  /*16a0*/  ISETP.GE.U32.AND P0, PT, R6, R19, PT ;  /* 0x000000130600720c */ /* 0x000fc80003f06070 */
[----:B------:R-:W-:-:S09]  /*16b0*/  ISETP.GE.U32.AND P3, PT, R14, R19, PT ;  /* 0x000000130e00720c */ /* 0x000fd20003f66070 */
[----:B------:R-:W-:Y:S01]  /*16c0*/  @P0 IMAD.IADD R6, R6, 0x1, -R19 ;  /* 0x0000000106060824 */ /* 0x000fe200078e0a13 */
[----:B------:R-:W-:-:S03]  /*16d0*/  @P0 IADD3 R3, PT, PT, R3, 0x1, RZ ;  /* 0x0000000103030810 */ /* 0x000fc60007ffe0ff */
[----:B------:R-:W-:Y:S01]  /*16e0*/  @P3 IMAD.IADD R14, R14, 0x1, -R19 ;  /* 0x000000010e0e3824 */ /* 0x000fe200078e0a13 */
[----:B------:R-:W-:-:S04]  /*16f0*/  ISETP.GE.U32.AND P1, PT, R6, R19, PT ;  /* 0x000000130600720c */ /* 0x000fc80003f26070 */
[----:B------:R-:W-:-:S04]  /*1700*/  SEL R16, R2, R14, !P2 ;  /* 0x0000000e02107207 */ /* 0x000fc80005000000 */
[----:B------:R-:W-:-:S05]  /*1710*/  LEA R6, R16, -UR4, 0x1 ;  /* 0x8000000410067c11 */ /* 0x000fca000f8e08ff */
[----:B------:R-:W-:-:S05]  /*1720*/  @P1 VIADD R3, R3, 0x1 ;  /* 0x0000000103031836 */ /* 0x000fca0000000000 */
[----:B------:R-:W-:Y:S02]  /*1730*/  SEL R14, R2, R3, !P2 ;  /* 0x00000003020e7207 */ /* 0x000fe40005000000 */
[----:B------:R-:W0:Y:S02]  /*1740*/  LDC.64 R2, c[0x0][0x380] ;  /* 0x0000e000ff027b82 */ /* 0x000e240000000a00 */
[----:B------:R-:W-:Y:S01]  /*1750*/  LEA R7, R14, -UR4, 0x1 ;  /* 0x800000040e077c11 */ /* 0x000fe2000f8e08ff */
[----:B------:R-:W-:Y:S01]  /*1760*/  IMAD R14, R19, UR5, R14 ;  /* 0x00000005130e7c24 */ /* 0x000fe2000f8e020e */
[----:B------:R-:W1:Y:S02]  /*1770*/  LDCU UR5, c[0x0][0x3b4] ;  /* 0x00007680ff0577ac */ /* 0x000e640008000800 */
[----:B------:R-:W-:Y:S01]  /*1780*/  LOP3.LUT R18, R6, R7, RZ, 0xfc, !PT ;  /* 0x0000000706127212 */ /* 0x000fe200078efcff */
[----:B------:R-:W-:Y:S01]  /*1790*/  IMAD R19, R14, R19, R16 ;  /* 0x000000130e137224 */ /* 0x000fe200078e0210 */
[----:B------:R-:W-:Y:S01]  /*17a0*/  VIMNMX.U32 R20, PT, PT, R7, R6, !PT ;  /* 0x0000000607147248 */ /* 0x000fe20007fe0000 */
[----:B------:R-:W2:Y:S01]  /*17b0*/  LDCU UR4, c[0x0][0x3b4] ;  /* 0x00007680ff0477ac */ /* 0x000ea20008000800 */
[----:B------:R-:W-:-:S04]  /*17c0*/  ISETP.GE.AND P2, PT, R18, RZ, PT ;  /* 0x000000ff1200720c */ /* 0x000fc80003f46270 */
[----:B------:R-:W-:-:S04]  /*17d0*/  ISETP.GE.U32.OR P2, PT, R20, UR9, !P2 ;  /* 0x0000000914007c0c */ /* 0x000fc8000d746470 */
[----:B------:R-:W-:Y:S01]  /*17e0*/  ISETP.LE.U32.OR P2, PT, R17, R0, P2 ;  /* 0x000000001100720c */ /* 0x000fe20001743470 */
[----:B0-----:R-:W-:-:S12]  /*17f0*/  IMAD.WIDE.U32 R2, R19, 0x4, R2 ;  /* 0x0000000413027825 */ /* 0x001fd800078e0002 */
[----:B------:R-:W3:Y:S01]  /*1800*/  @!P2 LDG.E R14, desc[UR6][R2.64] ;  /* 0x00000006020ea981 */ /* 0x000ee2000c1e1900 */
[----:B------:R-:W-:Y:S02]  /*1810*/  ISETP.GE.AND P1, PT, R7, RZ, PT ;  /* 0x000000ff0700720c */ /* 0x000fe40003f26270 */
[C---:B------:R-:W-:Y:S02]  /*1820*/  IADD3 R18, PT, PT, R6.reuse, 0x1, RZ ;  /* 0x0000000106127810 */ /* 0x040fe40007ffe0ff */
[----:B------:R-:W-:-:S04]  /*1830*/  ISETP.LT.OR P0, PT, R6, -0x1, !P1 ;  /* 0xffffffff0600780c */ /* 0x000fc80004f01670 */
[----:B------:R-:W-:-:S04]  /*1840*/  ISETP.GE.U32.OR P0, PT, R18, UR9, P0 ;  /* 0x0000000912007c0c */ /* 0x000fc80008706470 */
[----:B------:R-:W-:-:S04]  /*1850*/  ISETP.GE.U32.OR P0, PT, R7, UR9, P0 ;  /* 0x0000000907007c0c */ /* 0x000fc80008706470 */
[----:B------:R-:W-:-:S13]  /*1860*/  ISETP.LE.U32.OR P3, PT, R17, R0, P0 ;  /* 0x000000001100720c */ /* 0x000fda0000763470 */
[----:B------:R-:W4:Y:S01]  /*1870*/  @!P3 LDG.E R20, desc[UR6][R2.64] ;  /* 0x000000060214b981 */ /* 0x000f22000c1e1900 */
[C---:B------:R-:W-:Y:S01]  /*1880*/  IMAD R19, R7.reuse, 0x100, R12 ;  /* 0x0000010007137824 */ /* 0x040fe200078e020c */
[C---:B------:R-:W-:Y:S02]  /*1890*/  ISETP.GE.AND P0, PT, R7.reuse, -0x1, PT ;  /* 0xffffffff0700780c */ /* 0x040fe40003f06270 */
[----:B------:R-:W-:Y:S01]  /*18a0*/  @!P2 LEA R24, R10, R11, 0x18 ;  /* 0x0000000b0a18a211 */ /* 0x000fe200078ec0ff */
[C---:B------:R-:W-:Y:S01]  /*18b0*/  IMAD R16, R6.reuse, 0x4, R19 ;  /* 0x0000000406107824 */ /* 0x040fe200078e0213 */
[C---:B------:R-:W-:Y:S02]  /*18c0*/  ISETP.LT.OR P6, PT, R6.reuse, RZ, !P0 ;  /* 0x000000ff0600720c */ /* 0x040fe400047c1670 */
[----:B------:R-:W-:Y:S01]  /*18d0*/  IADD3 R21, PT, PT, R7, 0x1, RZ ;  /* 0x0000000107157810 */ /* 0x000fe20007ffe0ff */
[----:B------:R-:W-:Y:S01]  /*18e0*/  @!P2 LDS R23, [R24] ;  /* 0x000000001817a984 */ /* 0x000fe20000000800 */
[----:B------:R-:W-:-:S03]  /*18f0*/  ISETP.GE.U32.OR P6, PT, R6, UR9, P6 ;  /* 0x0000000906007c0c */ /* 0x000fc6000b7c6470 */
[----:B------:R-:W3:Y:S01]  /*1900*/  @!P2 LDS R25, [R16] ;  /* 0x000000001019a984 */ /* 0x000ee20000000800 */
[----:B------:R-:W-:Y:S02]  /*1910*/  ISETP.GE.U32.OR P6, PT, R21, UR9, P6 ;  /* 0x0000000915007c0c */ /* 0x000fe4000b7c6470 */
[----:B------:R-:W-:Y:S01]  /*1920*/  @!P3 LEA R26, R10, R11, 0x18 ;  /* 0x0000000b0a1ab211 */ /* 0x000fe200078ec0ff */
[----:B------:R-:W-:Y:S01]  /*1930*/  @!P3 LDS R27, [R16+0x4] ;  /* 0x00000400101bb984 */ /* 0x000fe20000000800 */
[----:B------:R-:W-:-:S13]  /*1940*/  ISETP.LE.U32.OR P6, PT, R17, R0, P6 ;  /* 0x000000001100720c */ /* 0x000fda00037c3470 */
[----:B------:R-:W5:Y:S01]  /*1950*/  @!P6 LDG.E R19, desc[UR6][R2.64] ;  /* 0x000000060213e981 */ /* 0x000f62000c1e1900 */
[----:B------:R-:W-:-:S03]  /*1960*/  VIMNMX.U32 R22, PT, PT, R18, R21, !PT ;  /* 0x0000001512167248 */ /* 0x000fc60007fe0000 */
[----:B------:R-:W-:Y:S01]  /*1970*/  @!P6 LDS R24, [R16+0x100] ;  /* 0x000100001018e984 */ /* 0x000fe20000000800 */
[----:B---3--:R-:W-:Y:S01]  /*1980*/  @!P2 FFMA R23, R14, R23, R25 ;  /* 0x000000170e17a223 */ /* 0x008fe20000000019 */
[----:B------:R-:W-:-:S04]  /*1990*/  VIMNMX R14, PT, PT, R7, R6, PT ;  /* 0x00000006070e7248 */ /* 0x000fc80003fe0100 */
[----:B------:R-:W-:Y:S01]  /*19a0*/  @!P2 STS [R16], R23 ;  /* 0x000000171000a388 */ /* 0x000fe20000000800 */
[----:B------:R-:W-:-:S03]  /*19b0*/  ISETP.GE.AND P2, PT, R14, -0x1, PT ;  /* 0xffffffff0e00780c */ /* 0x000fc60003f46270 */
[----:B------:R-:W4:Y:S01]  /*19c0*/  @!P3 LDS R25, [R26+0x4] ;  /* 0x000004001a19b984 */ /* 0x000f220000000800 */
[----:B------:R-:W-:-:S04]  /*19d0*/  ISETP.GE.U32.OR P2, PT, R22, UR9, !P2 ;  /* 0x0000000916007c0c */ /* 0x000fc8000d746470 */
[----:B------:R-:W-:-:S13]  /*19e0*/  ISETP.LE.U32.OR P2, PT, R17, R0, P2 ;  /* 0x000000001100720c */ /* 0x000fda0001743470 */
[----:B------:R-:W3:Y:S01]  /*19f0*/  @!P2 LDG.E R22, desc[UR6][R2.64] ;  /* 0x000000060216a981 */ /* 0x000ee2000c1e1900 */
[----:B------:R-:W-:-:S03]  /*1a00*/  @!P2 LEA R28, R10, R11, 0x18 ;  /* 0x0000000b0a1ca211 */ /* 0x000fc600078ec0ff */
[----:B------:R-:W-:Y:S01]  /*1a10*/  @!P2 LDS R29, [R16+0x104] ;  /* 0x00010400101da984 */ /* 0x000fe20000000800 */
[----:B----4-:R-:W-:Y:S01]  /*1a20*/  @!P3 FFMA R25, R20, R25, R27 ;  /* 0x000000191419b223 */ /* 0x010fe2000000001b */
[----:B------:R-:W-:-:S04]  /*1a30*/  @!P6 LEA R20, R10, R11, 0x18 ;  /* 0x0000000b0a14e211 */ /* 0x000fc800078ec0ff */
[----:B------:R-:W-:Y:S01]  /*1a40*/  @!P3 STS [R16+0x4], R25 ;  /* 0x000004191000b388 */ /* 0x000fe20000000800 */
[----:B------:R-:W-:-:S03]  /*1a50*/  ISETP.LT.OR P3, PT, R6, -0x2, !P1 ;  /* 0xfffffffe0600780c */ /* 0x000fc60004f61670 */
[----:B------:R-:W5:Y:S02]  /*1a60*/  @!P6 LDS R20, [R20+0x10] ;  /* 0x000010001414e984 */ /* 0x000f640000000800 */
[----:B-----5:R-:W-:Y:S01]  /*1a70*/  @!P6 FFMA R23, R19, R20, R24 ;  /* 0x000000141317e223 */ /* 0x020fe20000000018 */
[----:B------:R-:W-:-:S04]  /*1a80*/  VIADD R19, R6, 0x2 ;  /* 0x0000000206137836 */ /* 0x000fc80000000000 */
[----:B------:R-:W-:Y:S01]  /*1a90*/  @!P6 STS [R16+0x100], R23 ;  /* 0x000100171000e388 */ /* 0x000fe20000000800 */
[----:B------:R-:W-:-:S03]  /*1aa0*/  ISETP.GE.U32.OR P3, PT, R19, UR9, P3 ;  /* 0x0000000913007c0c */ /* 0x000fc60009f66470 */
[----:B------:R-:W3:Y:S01]  /*1ab0*/  @!P2 LDS R27, [R28+0x14] ;  /* 0x000014001c1ba984 */ /* 0x000ee20000000800 */
[----:B------:R-:W-:-:S04]  /*1ac0*/  ISETP.GE.U32.OR P3, PT, R7, UR9, P3 ;  /* 0x0000000907007c0c */ /* 0x000fc80009f66470 */
[----:B------:R-:W-:Y:S01]  /*1ad0*/  ISETP.LE.U32.OR P3, PT, R17, R0, P3 ;  /* 0x000000001100720c */ /* 0x000fe20001f63470 */
[C---:B------:R-:W-:Y:S01]  /*1ae0*/  VIADD R20, R6.reuse, 0x3 ;  /* 0x0000000306147836 */ /* 0x040fe20000000000 */
[----:B------:R-:W-:-:S04]  /*1af0*/  ISETP.LT.OR P1, PT, R6, -0x3, !P1 ;  /* 0xfffffffd0600780c */ /* 0x000fc80004f21670 */
[----:B------:R-:W-:-:S04]  /*1b00*/  ISETP.GE.U32.OR P1, PT, R20, UR9, P1 ;  /* 0x0000000914007c0c */ /* 0x000fc80008f26470 */
[----:B------:R-:W-:-:S04]  /*1b10*/  ISETP.GE.U32.OR P1, PT, R7, UR9, P1 ;  /* 0x0000000907007c0c */ /* 0x000fc80008f26470 */
[----:B------:R-:W-:Y:S01]  /*1b20*/  ISETP.LE.U32.OR P1, PT, R17, R0, P1 ;  /* 0x000000001100720c */ /* 0x000fe20000f23470 */
[----:B---3--:R-:W-:-:S05]  /*1b30*/  @!P2 FFMA R27, R22, R27, R29 ;  /* 0x0000001b161ba223 */ /* 0x008fca000000001d */
[----:B------:R-:W-:Y:S01]  /*1b40*/  @!P2 STS [R16+0x104], R27 ;  /* 0x0001041b1000a388 */ /* 0x000fe20000000800 */
[----:B------:R-:W-:Y:S06]  /*1b50*/  BAR.SYNC.DEFER_BLOCKING 0x0 ;  /* 0x0000000000007b1d */ /* 0x000fec0000010000 */
[----:B------:R-:W3:Y:S04]  /*1b60*/  @!P3 LDG.E R24, desc[UR6][R2.64] ;  /* 0x000000060218b981 */ /* 0x000ee8000c1e1900 */
[----:B------:R-:W4:Y:S01]  /*1b70*/  @!P1 LDG.E R23, desc[UR6][R2.64] ;  /* 0x0000000602179981 */ /* 0x000f22000c1e1900 */
[----:B------:R-:W-:-:S02]  /*1b80*/  ISETP.LT.OR P2, PT, R6, -0x2, !P0 ;  /* 0xfffffffe0600780c */ /* 0x000fc40004741670 */
[----:B------:R-:W-:Y:S01]  /*1b90*/  @!P3 LEA R28, R10, R11, 0x18 ;  /* 0x0000000b0a1cb211 */ /* 0x000fe200078ec0ff */
[----:B------:R-:W-:Y:S01]  /*1ba0*/  @!P3 LDS R27, [R16+0x8] ;  /* 0x00000800101bb984 */ /* 0x000fe20000000800 */
[----:B------:R-:W-:Y:S02]  /*1bb0*/  ISETP.GE.U32.OR P2, PT, R19, UR9, P2 ;  /* 0x0000000913007c0c */ /* 0x000fe40009746470 */
[----:B------:R-:W-:Y:S01]  /*1bc0*/  ISETP.LT.OR P0, PT, R6, -0x3, !P0 ;  /* 0xfffffffd0600780c */ /* 0x000fe20004701670 */
[----:B------:R0:W3:Y:S01]  /*1bd0*/  @!P3 LDS R25, [R28+0x8] ;  /* 0x000008001c19b984 */ /* 0x0000e20000000800 */
[----:B------:R-:W-:-:S03]  /*1be0*/  ISETP.GE.U32.OR P2, PT, R21, UR9, P2 ;  /* 0x0000000915007c0c */ /* 0x000fc60009746470 */
[----:B------:R-:W-:Y:S01]  /*1bf0*/  @!P1 LDS R26, [R16+0xc] ;  /* 0x00000c00101a9984 */ /* 0x000fe20000000800 */
[----:B------:R-:W-:-:S13]  /*1c00*/  ISETP.LE.U32.OR P2, PT, R17, R0, P2 ;  /* 0x000000001100720c */ /* 0x000fda0001743470 */
[----:B------:R-:W5:Y:S01]  /*1c10*/  @!P2 LDG.E R22, desc[UR6][R2.64] ;  /* 0x000000060216a981 */ /* 0x000f62000c1e1900 */
[----:B------:R-:W-:-:S03]  /*1c20*/  ISETP.GE.U32.OR P0, PT, R20, UR9, P0 ;  /* 0x0000000914007c0c */ /* 0x000fc60008706470 */
[----:B------:R-:W-:Y:S01]  /*1c30*/  @!P2 LDS R29, [R16+0x108] ;  /* 0x00010800101da984 */ /* 0x000fe20000000800 */
[----:B------:R-:W-:-:S04]  /*1c40*/  ISETP.GE.U32.OR P0, PT, R21, UR9, P0 ;  /* 0x0000000915007c0c */ /* 0x000fc80008706470 */
[----:B------:R-:W-:-:S13]  /*1c50*/  ISETP.LE.U32.OR P0, PT, R17, R0, P0 ;  /* 0x000000001100720c */ /* 0x000fda0000703470 */
[----:B------:R-:W2:Y:S01]  /*1c60*/  @!P0 LDG.E R21, desc[UR6][R2.64] ;  /* 0x0000000602158981 */ /* 0x000ea2000c1e1900 */
[----:B0-----:R-:W-:Y:S01]  /*1c70*/  @!P0 LEA R28, R10, R11, 0x18 ;  /* 0x0000000b0a1c8211 */ /* 0x001fe200078ec0ff */
[----:B---3--:R-:W-:Y:S01]  /*1c80*/  @!P3 FFMA R25, R24, R25, R27 ;  /* 0x000000191819b223 */ /* 0x008fe2000000001b */
[CC--:B------:R-:W-:Y:S02]  /*1c90*/  @!P1 LEA R24, R10.reuse, R11.reuse, 0x18 ;  /* 0x0000000b0a189211 */ /* 0x0c0fe400078ec0ff */
[----:B------:R-:W-:Y:S02]  /*1ca0*/  @!P2 LEA R27, R10, R11, 0x18 ;  /* 0x0000000b0a1ba211 */ /* 0x000fe400078ec0ff */
[----:B------:R-:W-:Y:S04]  /*1cb0*/  @!P3 STS [R16+0x8], R25 ;  /* 0x000008191000b388 */ /* 0x000fe80000000800 */
[----:B------:R-:W4:Y:S02]  /*1cc0*/  @!P1 LDS R24, [R24+0xc] ;  /* 0x00000c0018189984 */ /* 0x000f240000000800 */
[----:B----4-:R-:W-:-:S02]  /*1cd0*/  @!P1 FFMA R23, R23, R24, R26 ;  /* 0x0000001817179223 */ /* 0x010fc4000000001a */
[----:B------:R-:W-:Y:S04]  /*1ce0*/  @!P0 LDS R26, [R16+0x10c] ;  /* 0x00010c00101a8984 */ /* 0x000fe80000000800 */
[----:B------:R-:W-:Y:S01]  /*1cf0*/  @!P1 STS [R16+0xc], R23 ;  /* 0x00000c1710009388 */ /* 0x000fe20000000800 */
[----:B------:R-:W-:-:S03]  /*1d00*/  ISETP.GE.AND P1, PT, R7, -0x2, PT ;  /* 0xfffffffe0700780c */ /* 0x000fc60003f26270 */
[----:B------:R-:W5:Y:S02]  /*1d10*/  @!P2 LDS R27, [R27+0x18] ;  /* 0x000018001b1ba984 */ /* 0x000f640000000800 */
[----:B-----5:R-:W-:Y:S01]  /*1d20*/  @!P2 FFMA R27, R22, R27, R29 ;  /* 0x0000001b161ba223 */ /* 0x020fe2000000001d */
[----:B------:R-:W-:-:S04]  /*1d30*/  IADD3 R22, PT, PT, R7, 0x2, RZ ;  /* 0x0000000207167810 */ /* 0x000fc80007ffe0ff */
[----:B------:R-:W-:Y:S01]  /*1d40*/  @!P2 STS [R16+0x108], R27 ;  /* 0x0001081b1000a388 */ /* 0x000fe20000000800 */
[----:B------:R-:W-:-:S03]  /*1d50*/  ISETP.LT.OR P2, PT, R6, RZ, !P1 ;  /* 0x000000ff0600720c */ /* 0x000fc60004f41670 */
[----:B------:R-:W2:Y:S01]  /*1d60*/  @!P0 LDS R24, [R28+0x1c] ;  /* 0x00001c001c188984 */ /* 0x000ea20000000800 */
[----:B------:R-:W-:-:S04]  /*1d70*/  ISETP.GE.U32.OR P2, PT, R6, UR9, P2 ;  /* 0x0000000906007c0c */ /* 0x000fc80009746470 */
[----:B------:R-:W-:-:S04]  /*1d80*/  ISETP.GE.U32.OR P2, PT, R22, UR9, P2 ;  /* 0x0000000916007c0c */ /* 0x000fc80009746470 */
[----:B------:R-:W-:Y:S01]  /*1d90*/  ISETP.LE.U32.OR P6, PT, R17, R0, P2 ;  /* 0x000000001100720c */ /* 0x000fe200017c3470 */
[----:B--2---:R-:W-:-:S05]  /*1da0*/  @!P0 FFMA R23, R21, R24, R26 ;  /* 0x0000001815178223 */ /* 0x004fca000000001a */
[----:B------:R0:W-:Y:S01]  /*1db0*/  @!P0 STS [R16+0x10c], R23 ;  /* 0x00010c1710008388 */ /* 0x0001e20000000800 */
[----:B------:R-:W-:Y:S06]  /*1dc0*/  BAR.SYNC.DEFER_BLOCKING 0x0 ;  /* 0x0000000000007b1d */ /* 0x000fec0000010000 */
[----:B------:R-:W2:Y:S01]  /*1dd0*/  @!P6 LDG.E R24, desc[UR6][R2.64] ;  /* 0x000000060218e981 */ /* 0x000ea2000c1e1900 */
[----:B------:R-:W-:Y:S02]  /*1de0*/  ISETP.LT.OR P0, PT, R6, -0x1, !P1 ;  /* 0xffffffff0600780c */ /* 0x000fe40004f01670 */
[----:B------:R-:W-:Y:S01]  /*1df0*/  @!P6 LEA R26, R10, R11, 0x18 ;  /* 0x0000000b0a1ae211 */ /* 0x000fe200078ec0ff */
[----:B------:R-:W-:Y:S01]  /*1e00*/  @!P6 LDS R27, [R16+0x200] ;  /* 0x00020000101be984 */ /* 0x000fe20000000800 */
[----:B------:R-:W-:-:S03]  /*1e10*/  ISETP.GE.U32.OR P0, PT, R18, UR9, P0 ;  /* 0x0000000912007c0c */ /* 0x000fc60008706470 */
[----:B------:R-:W2:Y:S01]  /*1e20*/  @!P6 LDS R25, [R26+0x20] ;  /* 0x000020001a19e984 */ /* 0x000ea20000000800 */
[----:B------:R-:W-:-:S04]  /*1e30*/  ISETP.GE.U32.OR P0, PT, R22, UR9, P0 ;  /* 0x0000000916007c0c */ /* 0x000fc80008706470 */
[----:B------:R-:W-:-:S13]  /*1e40*/  ISETP.LE.U32.OR P3, PT, R17, R0, P0 ;  /* 0x000000001100720c */ /* 0x000fda0000763470 */
[----:B------:R-:W3:Y:S01]  /*1e50*/  @!P3 LDG.E R21, desc[UR6][R2.64] ;  /* 0x000000060215b981 */ /* 0x000ee2000c1e1900 */
[C---:B------:R-:W-:Y:S01]  /*1e60*/  ISETP.GE.AND P0, PT, R7.reuse, -0x3, PT ;  /* 0xfffffffd0700780c */ /* 0x040fe20003f06270 */
[----:B------:R-:W-:Y:S02]  /*1e70*/  VIADD R7, R7, 0x3 ;  /* 0x0000000307077836 */ /* 0x000fe40000000000 */
[----:B------:R-:W-:Y:S01]  /*1e80*/  @!P3 LDS R26, [R16+0x204] ;  /* 0x00020400101ab984 */ /* 0x000fe20000000800 */
[----:B------:R-:W-:-:S04]  /*1e90*/  ISETP.LT.OR P2, PT, R6, RZ, !P0 ;  /* 0x000000ff0600720c */ /* 0x000fc80004741670 */
[----:B------:R-:W-:-:S04]  /*1ea0*/  ISETP.GE.U32.OR P2, PT, R6, UR9, P2 ;  /* 0x0000000906007c0c */ /* 0x000fc80009746470 */
[----:B------:R-:W-:-:S04]  /*1eb0*/  ISETP.GE.U32.OR P2, PT, R7, UR9, P2 ;  /* 0x0000000907007c0c */ /* 0x000fc80009746470 */
[----:B------:R-:W-:-:S13]  /*1ec0*/  ISETP.LE.U32.OR P2, PT, R17, R0, P2 ;  /* 0x000000001100720c */ /* 0x000fda0001743470 */
[----:B0-----:R-:W4:Y:S01]  /*1ed0*/  @!P2 LDG.E R23, desc[UR6][R2.64] ;  /* 0x000000060217a981 */ /* 0x001f22000c1e1900 */
[CC--:B------:R-:W-:Y:S02]  /*1ee0*/  @!P3 LEA R28, R10.reuse, R11.reuse, 0x18 ;  /* 0x0000000b0a1cb211 */ /* 0x0c0fe400078ec0ff */
[----:B------:R-:W-:Y:S01]  /*1ef0*/  @!P2 LEA R29, R10, R11, 0x18 ;  /* 0x0000000b0a1da211 */ /* 0x000fe200078ec0ff */
[----:B--2---:R-:W-:-:S05]  /*1f00*/  @!P6 FFMA R25, R24, R25, R27 ;  /* 0x000000191819e223 */ /* 0x004fca000000001b */
[----:B------:R-:W-:Y:S01]  /*1f10*/  @!P6 STS [R16+0x200], R25 ;  /* 0x000200191000e388 */ /* 0x000fe20000000800 */
[----:B------:R-:W-:-:S03]  /*1f20*/  ISETP.LT.OR P6, PT, R6, -0x1, !P0 ;  /* 0xffffffff0600780c */ /* 0x000fc600047c1670 */
[----:B------:R-:W3:Y:S01]  /*1f30*/  @!P3 LDS R24, [R28+0x24] ;  /* 0x000024001c18b984 */ /* 0x000ee20000000800 */
[----:B------:R-:W-:-:S04]  /*1f40*/  ISETP.GE.U32.OR P6, PT, R18, UR9, P6 ;  /* 0x0000000912007c0c */ /* 0x000fc8000b7c6470 */
[----:B------:R-:W-:-:S04]  /*1f50*/  ISETP.GE.U32.OR P6, PT, R7, UR9, P6 ;  /* 0x0000000907007c0c */ /* 0x000fc8000b7c6470 */
[----:B------:R-:W-:-:S13]  /*1f60*/  ISETP.LE.U32.OR P6, PT, R17, R0, P6 ;  /* 0x000000001100720c */ /* 0x000fda00037c3470 */
[----:B------:R-:W2:Y:S04]  /*1f70*/  @!P6 LDG.E R18, desc[UR6][R2.64] ;  /* 0x000000060212e981 */ /* 0x000ea8000c1e1900 */
[----:B------:R-:W-:Y:S01]  /*1f80*/  @!P6 LDS R27, [R16+0x304] ;  /* 0x00030400101be984 */ /* 0x000fe20000000800 */
[----:B---3--:R-:W-:-:S03]  /*1f90*/  @!P3 FFMA R21, R21, R24, R26 ;  /* 0x000000181515b223 */ /* 0x008fc6000000001a */
[----:B------:R-:W-:Y:S04]  /*1fa0*/  @!P2 LDS R26, [R16+0x300] ;  /* 0x00030000101aa984 */ /* 0x000fe80000000800 */
[----:B------:R-:W-:Y:S04]  /*1fb0*/  @!P3 STS [R16+0x204], R21 ;  /* 0x000204151000b388 */ /* 0x000fe80000000800 */
[----:B------:R-:W4:Y:S02]  /*1fc0*/  @!P2 LDS R24, [R29+0x30] ;  /* 0x000030001d18a984 */ /* 0x000f240000000800 */
[----:B----4-:R-:W-:Y:S01]  /*1fd0*/  @!P2 FFMA R23, R23, R24, R26 ;  /* 0x000000181717a223 */ /* 0x010fe2000000001a */
[----:B------:R-:W-:-:S02]  /*1fe0*/  @!P6 LEA R26, R10, R11, 0x18 ;  /* 0x0000000b0a1ae211 */ /* 0x000fc400078ec0ff */
[----:B------:R-:W-:Y:S02]  /*1ff0*/  VIMNMX.U32 R24, PT, PT, R19, R22, !PT ;  /* 0x0000001613187248 */ /* 0x000fe40007fe0000 */
[----:B------:R-:W-:Y:S01]  /*2000*/  @!P2 STS [R16+0x300], R23 ;  /* 0x000300171000a388 */ /* 0x000fe20000000800 */
[----:B------:R-:W-:-:S03]  /*2010*/  ISETP.GE.AND P2, PT, R14, -0x2, PT ;  /* 0xfffffffe0e00780c */ /* 0x000fc60003f46270 */
[----:B------:R-:W2:Y:S01]  /*2020*/  @!P6 LDS R25, [R26+0x34] ;  /* 0x000034001a19e984 */ /* 0x000ea20000000800 */
[----:B------:R-:W-:-:S04]  /*2030*/  ISETP.GE.U32.OR P2, PT, R24, UR9, !P2 ;  /* 0x0000000918007c0c */ /* 0x000fc8000d746470 */
[----:B------:R-:W-:Y:S02]  /*2040*/  ISETP.LE.U32.OR P2, PT, R17, R0, P2 ;  /* 0x000000001100720c */ /* 0x000fe40001743470 */
[----:B------:R-:W-:-:S04]  /*2050*/  ISETP.LT.OR P1, PT, R6, -0x3, !P1 ;  /* 0xfffffffd0600780c */ /* 0x000fc80004f21670 */
[----:B------:R-:W-:-:S04]  /*2060*/  ISETP.GE.U32.OR P1, PT, R20, UR9, P1 ;  /* 0x0000000914007c0c */ /* 0x000fc80008f26470 */
[----:B------:R-:W-:-:S04]  /*2070*/  ISETP.GE.U32.OR P1, PT, R22, UR9, P1 ;  /* 0x0000000916007c0c */ /* 0x000fc80008f26470 */
[----:B------:R-:W-:Y:S02]  /*2080*/  ISETP.LE.U32.OR P1, PT, R17, R0, P1 ;  /* 0x000000001100720c */ /* 0x000fe40000f23470 */
[----:B------:R-:W-:-:S04]  /*2090*/  ISETP.LT.OR P0, PT, R6, -0x2, !P0 ;  /* 0xfffffffe0600780c */ /* 0x000fc80004701670 */
[----:B------:R-:W-:-:S04]  /*20a0*/  ISETP.GE.U32.OR P0, PT, R19, UR9, P0 ;  /* 0x0000000913007c0c */ /* 0x000fc80008706470 */
[----:B------:R-:W-:-:S04]  /*20b0*/  ISETP.GE.U32.OR P0, PT, R7, UR9, P0 ;  /* 0x0000000907007c0c */ /* 0x000fc80008706470 */
[----:B------:R-:W-:Y:S02]  /*20c0*/  ISETP.LE.U32.OR P0, PT, R17, R0, P0 ;  /* 0x000000001100720c */ /* 0x000fe40000703470 */
[----:B------:R-:W-:Y:S02]  /*20d0*/  ISETP.GE.AND P3, PT, R14, -0x3, PT ;  /* 0xfffffffd0e00780c */ /* 0x000fe40003f66270 */
[----:B------:R-:W-:-:S04]  /*20e0*/  VIMNMX.U32 R7, PT, PT, R20, R7, !PT ;  /* 0x0000000714077248 */ /* 0x000fc80007fe0000 */
[----:B------:R-:W-:-:S04]  /*20f0*/  ISETP.GE.U32.OR P3, PT, R7, UR9, !P3 ;  /* 0x0000000907007c0c */ /* 0x000fc8000df66470 */
[----:B------:R-:W-:Y:S01]  /*2100*/  ISETP.LE.U32.OR P3, PT, R17, R0, P3 ;  /* 0x000000001100720c */ /* 0x000fe20001f63470 */
[----:B--2---:R-:W-:-:S05]  /*2110*/  @!P6 FFMA R25, R18, R25, R27 ;  /* 0x000000191219e223 */ /* 0x004fca000000001b */
[----:B------:R-:W-:Y:S01]  /*2120*/  @!P6 STS [R16+0x304], R25 ;  /* 0x000304191000e388 */ /* 0x000fe20000000800 */
[----:B------:R-:W-:Y:S06]  /*2130*/  BAR.SYNC.DEFER_BLOCKING 0x0 ;  /* 0x0000000000007b1d */ /* 0x000fec0000010000 */
[----:B------:R-:W2:Y:S04]  /*2140*/  @!P2 LDG.E R21, desc[UR6][R2.64] ;  /* 0x000000060215a981 */ /* 0x000ea8000c1e1900 */
[----:B------:R-:W3:Y:S04]  /*2150*/  @!P1 LDG.E R18, desc[UR6][R2.64] ;  /* 0x0000000602129981 */ /* 0x000ee8000c1e1900 */
[----:B------:R-:W4:Y:S04]  /*2160*/  @!P0 LDG.E R6, desc[UR6][R2.64] ;  /* 0x0000000602068981 */ /* 0x000f28000c1e1900 */
[----:B------:R0:W5:Y:S01]  /*2170*/  @!P3 LDG.E R7, desc[UR6][R2.64] ;  /* 0x000000060207b981 */ /* 0x000162000c1e1900 */
[CC--:B------:R-:W-:Y:S01]  /*2180*/  @!P2 LEA R14, R10.reuse, R11.reuse, 0x18 ;  /* 0x0000000b0a0ea211 */ /* 0x0c0fe200078ec0ff */
[----:B------:R-:W-:Y:S02]  /*2190*/  BSSY.RECONVERGENT B0, `(.L_x_8) ;  /* 0x000004e000007945 */ /* 0x000fe40003800200 */
[----:B------:R-:W-:Y:S04]  /*21a0*/  @!P2 LDS R20, [R16+0x208] ;  /* 0x000208001014a984 */ /* 0x000fe80000000800 */
[----:B------:R-:W2:Y:S04]  /*21b0*/  @!P2 LDS R14, [R14+0x28] ;  /* 0x000028000e0ea984 */ /* 0x000ea80000000800 */
[----:B------:R-:W-:Y:S01]  /*21c0*/  @!P1 LDS R19, [R16+0x20c] ;  /* 0x00020c0010139984 */ /* 0x000fe20000000800 */
[----:B--2---:R-:W-:Y:S01]  /*21d0*/  @!P2 FFMA R21, R21, R14, R20 ;  /* 0x0000000e1515a223 */ /* 0x004fe20000000014 */
[----:B------:R-:W-:-:S02]  /*21e0*/  @!P1 LEA R20, R10, R11, 0x18 ;  /* 0x0000000b0a149211 */ /* 0x000fc400078ec0ff */
[----:B------:R-:W-:Y:S02]  /*21f0*/  LOP3.LUT R14, RZ, UR8, RZ, 0x33, !PT ;  /* 0x00000008ff0e7c12 */ /* 0x000fe4000f8e33ff */
[----:B------:R-:W-:Y:S04]  /*2200*/  @!P2 STS [R16+0x208], R21 ;  /* 0x000208151000a388 */ /* 0x000fe80000000800 */
[----:B------:R-:W3:Y:S02]  /*2210*/  @!P1 LDS R17, [R20+0x2c] ;  /* 0x00002c0014119984 */ /* 0x000ee40000000800 */
[----:B---3--:R-:W-:Y:S01]  /*2220*/  @!P1 FFMA R17, R18, R17, R19 ;  /* 0x0000001112119223 */ /* 0x008fe20000000013 */
[----:B------:R-:W-:Y:S01]  /*2230*/  @!P0 LEA R18, R10, R11, 0x18 ;  /* 0x0000000b0a128211 */ /* 0x000fe200078ec0ff */
[----:B------:R-:W-:Y:S04]  /*2240*/  @!P0 LDS R19, [R16+0x308] ;  /* 0x0003080010138984 */ /* 0x000fe80000000800 */
[----:B------:R2:W-:Y:S04]  /*2250*/  @!P1 STS [R16+0x20c], R17 ;  /* 0x00020c1110009388 */ /* 0x0005e80000000800 */
[----:B0-----:R-:W4:Y:S01]  /*2260*/  @!P0 LDS R3, [R18+0x38] ;  /* 0x0000380012038984 */ /* 0x001f220000000800 */
[----:B--2---:R-:W-:-:S02]  /*2270*/  IMAD.MOV R17, RZ, RZ, -R8 ;  /* 0x000000ffff117224 */ /* 0x004fc400078e0a08 */
[----:B----4-:R-:W-:Y:S01]  /*2280*/  @!P0 FFMA R19, R6, R3, R19 ;  /* 0x0000000306138223 */ /* 0x010fe20000000013 */
[----:B------:R-:W-:Y:S01]  /*2290*/  @!P3 LEA R6, R10, R11, 0x18 ;  /* 0x0000000b0a06b211 */ /* 0x000fe200078ec0ff */
[----:B------:R-:W0:Y:S01]  /*22a0*/  LDC.64 R2, c[0x0][0x390] ;  /* 0x0000e400ff027b82 */ /* 0x000e220000000a00 */
[----:B------:R-:W-:Y:S04]  /*22b0*/  @!P3 LDS R10, [R16+0x30c] ;  /* 0x00030c00100ab984 */ /* 0x000fe80000000800 */
[----:B------:R-:W-:Y:S01]  /*22c0*/  @!P0 STS [R16+0x308], R19 ;  /* 0x0003081310008388 */ /* 0x000fe20000000800 */
[----:B------:R-:W-:-:S03]  /*22d0*/  ISETP.NE.AND P0, PT, R9, 0x2, PT ;  /* 0x000000020900780c */ /* 0x000fc60003f05270 */
[----:B------:R-:W5:Y:S02]  /*22e0*/  @!P3 LDS R6, [R6+0x3c] ;  /* 0x00003c000606b984 */ /* 0x000f640000000800 */
[----:B-----5:R-:W-:Y:S01]  /*22f0*/  @!P3 FFMA R7, R7, R6, R10 ;  /* 0x000000060707b223 */ /* 0x020fe2000000000a */
[----:B------:R-:W-:-:S04]  /*2300*/  MOV R6, RZ ;  /* 0x000000ff00067202 */ /* 0x000fc80000000f00 */
[----:B------:R2:W-:Y:S02]  /*2310*/  @!P3 STS [R16+0x30c], R7 ;  /* 0x00030c071000b388 */ /* 0x0005e40000000800 */
[----:B--2---:R-:W-:Y:S02]  /*2320*/  IMAD.MOV.U32 R7, RZ, RZ, R5 ;  /* 0x000000ffff077224 */ /* 0x004fe400078e0005 */
[----:B------:R-:W-:Y:S01]  /*2330*/  IMAD.HI.U32 R17, R5, R17, R6 ;  /* 0x0000001105117227 */ /* 0x000fe200078e0006 */
[----:B------:R-:W-:Y:S06]  /*2340*/  BAR.SYNC.DEFER_BLOCKING 0x0 ;  /* 0x0000000000007b1d */ /* 0x000fec0000010000 */
[----:B01----:R-:W-:Y:S05]  /*2350*/  @!P0 BRA `(.L_x_9) ;  /* 0x0000000000c48947 */ /* 0x003fea0003800000 */
[----:B------:R-:W0:Y:S01]  /*2360*/  LDC.64 R6, c[0x0][0x390] ;  /* 0x0000e400ff067b82 */ /* 0x000e220000000a00 */
[----:B------:R-:W-:Y:S02]  /*2370*/  IMAD.MOV R19, RZ, RZ, -R8 ;  /* 0x000000ffff137224 */ /* 0x000fe400078e0a08 */
[----:B------:R-:W-:Y:S02]  /*2380*/  HFMA2 R4, -RZ, RZ, 0, 0 ;  /* 0x00000000ff047431 */ /* 0x000fe400000001ff */
[----:B------:R-:W-:Y:S02]  /*2390*/  IMAD.MOV.U32 R10, RZ, RZ, RZ ;  /* 0x000000ffff0a7224 */ /* 0x000fe400078e00ff */
[----:B------:R-:W-:Y:S02]  /*23a0*/  IMAD.MOV.U32 R11, RZ, RZ, R5 ;  /* 0x000000ffff0b7224 */ /* 0x000fe400078e0005 */
[----:B------:R-:W-:Y:S01]  /*23b0*/  IMAD.HI.U32 R11, R5, R19, R10 ;  /* 0x00000013050b7227 */ /* 0x000fe200078e000a */
[----:B------:R-:W-:-:S07]  /*23c0*/  LOP3.LUT R5, RZ, UR9, RZ, 0x33, !PT ;  /* 0x00000009ff057c12 */ /* 0x000fce000f8e33ff */
.L_x_10:
[----:B-1----:R-:W-:-:S04]  /*23d0*/  IMAD.HI.U32 R19, R15, R0, RZ ;  /* 0x000000000f137227 */ /* 0x002fc800078e00ff */
[----:B------:R-:W-:Y:S01]  /*23e0*/  IMAD.HI.U32 R16, R11, R0, RZ ;  /* 0x000000000b107227 */ /* 0x000fe200078e00ff */
[----:B------:R-:W-:-:S04]  /*23f0*/  IADD3 R21, PT, PT, -R19, RZ, RZ ;  /* 0x000000ff13157210 */ /* 0x000fc80007ffe1ff */
[----:B------:R-:W-:Y:S01]  /*2400*/  IADD3 R23, PT, PT, -R16, RZ, RZ ;  /* 0x000000ff10177210 */ /* 0x000fe20007ffe1ff */
[----:B------:R-:W-:-:S04]  /*2410*/  IMAD R8, R21, UR8, R0 ;  /* 0x0000000815087c24 */ /* 0x000fc8000f8e0200 */
[----:B------:R-:W-:Y:S01]  /*2420*/  IMAD R16, R23, UR9, R0 ;  /* 0x0000000917107c24 */ /* 0x000fe2000f8e0200 */
[----:B------:R-:W-:-:S13]  /*2430*/  ISETP.GE.U32.AND P0, PT, R8, UR8, PT ;  /* 0x0000000808007c0c */ /* 0x000fda000bf06070 */
[----:B------:R-:W-:Y:S02]  /*2440*/  @P0 VIADD R8, R8, -UR8 ;  /* 0x8000000808080c36 */ /* 0x000fe40008000000 */
[----:B------:R-:W-:-:S03]  /*2450*/  @P0 VIADD R19, R19, 0x1 ;  /* 0x0000000113130836 */ /* 0x000fc60000000000 */
[----:B------:R-:W-:-:S13]  /*2460*/  ISETP.GE.U32.AND P1, PT, R8, UR8, PT ;  /* 0x0000000808007c0c */ /* 0x000fda000bf26070 */
[----:B------:R-:W-:Y:S02]  /*2470*/  @P1 IADD3 R19, PT, PT, R19, 0x1, RZ ;  /* 0x0000000113131810 */ /* 0x000fe40007ffe0ff */
[----:B------:R-:W-:Y:S02]  /*2480*/  ISETP.GE.U32.AND P1, PT, R16, UR9, PT ;  /* 0x0000000910007c0c */ /* 0x000fe4000bf26070 */
[----:B------:R-:W-:-:S05]  /*2490*/  SEL R19, R14, R19, !P5 ;  /* 0x000000130e137207 */ /* 0x000fca0006800000 */
[----:B------:R-:W-:-:S04]  /*24a0*/  IMAD.MOV R21, RZ, RZ, -R19 ;  /* 0x000000ffff157224 */ /* 0x000fc800078e0a13 */
[----:B------:R-:W-:Y:S02]  /*24b0*/  IMAD R8, R21, UR8, R0 ;  /* 0x0000000815087c24 */ /* 0x000fe4000f8e0200 */
[----:B------:R-:W-:Y:S02]  /*24c0*/  @P1 VIADD R16, R16, -UR9 ;  /* 0x8000000910101c36 */ /* 0x000fe40008000000 */
[----:B------:R-:W-:-:S03]  /*24d0*/  IMAD.HI.U32 R10, R11, R8, RZ ;  /* 0x000000080b0a7227 */ /* 0x000fc600078e00ff */
[----:B------:R-:W-:Y:S01]  /*24e0*/  ISETP.GE.U32.AND P2, PT, R16, UR9, PT ;  /* 0x0000000910007c0c */ /* 0x000fe2000bf46070 */
[----:B------:R-:W-:-:S04]  /*24f0*/  IMAD.MOV R21, RZ, RZ, -R10 ;  /* 0x000000ffff157224 */ /* 0x000fc800078e0a0a */
[----:B------:R-:W-:Y:S01]  /*2500*/  IMAD R8, R21, UR9, R8 ;  /* 0x0000000915087c24 */ /* 0x000fe2000f8e0208 */
[C---:B------:R-:W-:Y:S01]  /*2510*/  LEA R21, R19.reuse, R12, 0xe ;  /* 0x0000000c13157211 */ /* 0x040fe200078e70ff */
[----:B------:R-:W-:Y:S01]  /*2520*/  VIADD R4, R4, 0x1 ;  /* 0x0000000104047836 */ /* 0x000fe20000000000 */
[----:B------:R-:W-:Y:S02]  /*2530*/  IADD3 R19, PT, PT, R19, UR4, RZ ;  /* 0x0000000413137c10 */ /* 0x000fe4000fffe0ff */
[----:B------:R-:W-:-:S03]  /*2540*/  ISETP.GE.U32.AND P0, PT, R8, UR9, PT ;  /* 0x0000000908007c0c */ /* 0x000fc6000bf06070 */
[----:B------:R-:W-:-:S05]  /*2550*/  @P2 VIADD R16, R16, -UR9 ;  /* 0x8000000910102c36 */ /* 0x000fca0008000000 */
[----:B------:R-:W-:-:S05]  /*2560*/  SEL R16, R5, R16, !P4 ;  /* 0x0000001005107207 */ /* 0x000fca0006000000 */
[----:B------:R-:W-:Y:S01]  /*2570*/  @P0 VIADD R8, R8, -UR9 ;  /* 0x8000000908080c36 */ /* 0x000fe20008000000 */
[----:B------:R-:W-:-:S04]  /*2580*/  @P0 IADD3 R10, PT, PT, R10, 0x1, RZ ;  /* 0x000000010a0a0810 */ /* 0x000fc80007ffe0ff */
[----:B------:R-:W-:-:S13]  /*2590*/  ISETP.GE.U32.AND P1, PT, R8, UR9, PT ;  /* 0x0000000908007c0c */ /* 0x000fda000bf26070 */
[----:B------:R-:W-:-:S05]  /*25a0*/  @P1 VIADD R10, R10, 0x1 ;  /* 0x000000010a0a1836 */ /* 0x000fca0000000000 */
[----:B------:R-:W-:-:S05]  /*25b0*/  SEL R10, R5, R10, !P4 ;  /* 0x0000000a050a7207 */ /* 0x000fca0006000000 */
[----:B------:R-:W-:Y:S01]  /*25c0*/  IMAD R21, R10, 0x100, R21 ;  /* 0x000001000a157824 */ /* 0x000fe200078e0215 */
[----:B------:R-:W-:Y:S01]  /*25d0*/  LOP3.LUT R8, R4, R9, RZ, 0x3c, !PT ;  /* 0x0000000904087212 */ /* 0x000fe200078e3cff */
[----:B------:R-:W-:Y:S02]  /*25e0*/  IMAD R19, R19, UR9, R10 ;  /* 0x0000000913137c24 */ /* 0x000fe4000f8e020a */
[----:B------:R-:W-:Y:S01]  /*25f0*/  IMAD R21, R16, 0x4, R21 ;  /* 0x0000000410157824 */ /* 0x000fe200078e0215 */
[----:B------:R-:W-:Y:S01]  /*2600*/  ISETP.NE.AND P0, PT, R8, 0x2, PT ;  /* 0x000000020800780c */ /* 0x000fe20003f05270 */
[----:B------:R-:W-:-:S04]  /*2610*/  IMAD R19, R19, UR9, R16 ;  /* 0x0000000913137c24 */ /* 0x000fc8000f8e0210 */
[----:B------:R-:W1:Y:S01]  /*2620*/  LDS R21, [R21] ;  /* 0x0000000015157984 */ /* 0x000e620000000800 */
[----:B0-----:R-:W-:-:S04]  /*2630*/  IMAD.WIDE.U32 R18, R19, 0x4, R6 ;  /* 0x0000000413127825 */ /* 0x001fc800078e0006 */
[----:B------:R-:W-:Y:S01]  /*2640*/  IMAD.IADD R0, R13, 0x1, R0 ;  /* 0x000000010d007824 */ /* 0x000fe200078e0200 */
[----:B-1----:R1:W-:Y:S02]  /*2650*/  REDG.E.ADD.F32.FTZ.RN.STRONG.GPU desc[UR6][R18.64], R21 ;  /* 0x00000015120079a6 */ /* 0x0023e4000c12f306 */
[----:B------:R-:W-:Y:S05]  /*2660*/  @P0 BRA `(.L_x_10) ;  /* 0xfffffffc00580947 */ /* 0x000fea000383ffff */
.L_x_9:
[----:B------:R-:W-:Y:S05]  /*2670*/  BSYNC.RECONVERGENT B0 ;  /* 0x0000000000007941 */ /* 0x000fea0003800200 */
.L_x_8:
[----:B-1----:R-:W-:Y:S01]  /*2680*/  LOP3.LUT R18, RZ, UR9, RZ, 0x33, !PT ;  /* 0x00000009ff127c12 */ /* 0x002fe2000f8e33ff */
[C---:B------:R-:W-:Y:S01]  /*2690*/  IMAD R20, R13.reuse, 0x3, R0 ;  /* 0x000000030d147824 */ /* 0x040fe200078e0200 */
[----:B------:R-:W-:Y:S01]  /*26a0*/  LEA R16, R13, R0, 0x1 ;  /* 0x000000000d107211 */ /* 0x000fe200078e08ff */
[----:B------:R-:W-:-:S07]  /*26b0*/  IMAD.IADD R22, R0, 0x1, R13 ;  /* 0x0000000100167824 */ /* 0x000fce00078e020d */
.L_x_11:
[----:B0-----:R-:W-:-:S04]  /*26c0*/  IMAD.HI.U32 R19, R15, R0, RZ ;  /* 0x000000000f137227 */ /* 0x001fc800078e00ff */
[----:B------:R-:W-:Y:S02]  /*26d0*/  IMAD.MOV R5, RZ, RZ, -R19 ;  /* 0x000000ffff057224 */ /* 0x000fe400078e0a13 */
[----:B------:R-:W-:-:S04]  /*26e0*/  IMAD.HI.U32 R29, R15, R22, RZ ;  /* 0x000000160f1d7227 */ /* 0x000fc800078e00ff */
[----:B------:R-:W-:Y:S01]  /*26f0*/  IMAD R6, R5, UR8, R0 ;  /* 0x0000000805067c24 */ /* 0x000fe2000f8e0200 */
[----:B------:R-:W-:Y:S01]  /*2700*/  IADD3 R5, PT, PT, -R29, RZ, RZ ;  /* 0x000000ff1d057210 */ /* 0x000fe20007ffe1ff */
[----:B------:R-:W-:-:S03]  /*2710*/  IMAD.HI.U32 R7, R15, R20, RZ ;  /* 0x000000140f077227 */ /* 0x000fc600078e00ff */
[----:B------:R-:W-:Y:S01]  /*2720*/  ISETP.GE.U32.AND P0, PT, R6, UR8, PT ;  /* 0x0000000806007c0c */ /* 0x000fe2000bf06070 */
[----:B------:R-:W-:Y:S02]  /*2730*/  IMAD R4, R5, UR8, R22 ;  /* 0x0000000805047c24 */ /* 0x000fe4000f8e0216 */
[----:B------:R-:W-:-:S03]  /*2740*/  IMAD.HI.U32 R5, R15, R16, RZ ;  /* 0x000000100f057227 */ /* 0x000fc600078e00ff */
[----:B------:R-:W-:Y:S01]  /*2750*/  ISETP.GE.U32.AND P2, PT, R4, UR8, PT ;  /* 0x0000000804007c0c */ /* 0x000fe2000bf46070 */
[----:B------:R-:W-:Y:S01]  /*2760*/  IMAD.MOV R11, RZ, RZ, -R7 ;  /* 0x000000ffff0b7224 */ /* 0x000fe200078e0a07 */
[----:B------:R-:W-:-:S05]  /*2770*/  IADD3 R9, PT, PT, -R5, RZ, RZ ;  /* 0x000000ff05097210 */ /* 0x000fca0007ffe1ff */
[----:B------:R-:W-:Y:S02]  /*2780*/  @P0 VIADD R6, R6, -UR8 ;  /* 0x8000000806060c36 */ /* 0x000fe40008000000 */
[----:B------:R-:W-:-:S03]  /*2790*/  @P0 VIADD R19, R19, 0x1 ;  /* 0x0000000113130836 */ /* 0x000fc60000000000 */
[----:B------:R-:W-:Y:S01]  /*27a0*/  ISETP.GE.U32.AND P3, PT, R6, UR8, PT ;  /* 0x0000000806007c0c */ /* 0x000fe2000bf66070 */
[----:B------:R-:W-:Y:S02]  /*27b0*/  @P2 VIADD R4, R4, -UR8 ;  /* 0x8000000804042c36 */ /* 0x000fe40008000000 */
[----:B------:R-:W-:Y:S02]  /*27c0*/  IMAD R6, R11, UR8, R20 ;  /* 0x000000080b067c24 */ /* 0x000fe4000f8e0214 */
[----:B------:R-:W-:Y:S01]  /*27d0*/  @P2 VIADD R29, R29, 0x1 ;  /* 0x000000011d1d2836 */ /* 0x000fe20000000000 */
[----:B------:R-:W-:Y:S01]  /*27e0*/  ISETP.GE.U32.AND P1, PT, R4, UR8, PT ;  /* 0x0000000804007c0c */ /* 0x000fe2000bf26070 */
[----:B------:R-:W-:-:S05]  /*27f0*/  IMAD R4, R9, UR8, R16 ;  /* 0x0000000809047c24 */ /* 0x000fca000f8e0210 */
[----:B------:R-:W-:Y:S02]  /*2800*/  ISETP.GE.U32.AND P0, PT, R4, UR8, PT ;  /* 0x0000000804007c0c */ /* 0x000fe4000bf06070 */
[----:B------:R-:W-:Y:S02]  /*2810*/  @P3 IADD3 R19, PT, PT, R19, 0x1, RZ ;  /* 0x0000000113133810 */ /* 0x000fe40007ffe0ff */
[----:B------:R-:W-:Y:S02]  /*2820*/  ISETP.GE.U32.AND P3, PT, R6, UR8, PT ;  /* 0x0000000806007c0c */ /* 0x000fe4000bf66070 */
[----:B------:R-:W-:Y:S01]  /*2830*/  SEL R11, R14, R19, !P5 ;  /* 0x000000130e0b7207 */ /* 0x000fe20006800000 */
[----:B------:R-:W-:-:S03]  /*2840*/  @P1 VIADD R29, R29, 0x1 ;  /* 0x000000011d1d1836 */ /* 0x000fc60000000000 */
[----:B------:R-:W-:Y:S02]  /*2850*/  IADD3 R9, PT, PT, -R11, RZ, RZ ;  /* 0x000000ff0b097210 */ /* 0x000fe40007ffe1ff */
[----:B------:R-:W-:Y:S01]  /*2860*/  SEL R29, R14, R29, !P5 ;  /* 0x0000001d0e1d7207 */ /* 0x000fe20006800000 */
[----:B------:R-:W-:Y:S02]  /*2870*/  @P0 VIADD R4, R4, -UR8 ;  /* 0x8000000804040c36 */ /* 0x000fe40008000000 */
[----:B------:R-:W-:Y:S02]  /*2880*/  IMAD R10, R9, UR8, R0 ;  /* 0x00000008090a7c24 */ /* 0x000fe4000f8e0200 */
[----:B------:R-:W-:Y:S01]  /*2890*/  IMAD.MOV R9, RZ, RZ, -R29 ;  /* 0x000000ffff097224 */ /* 0x000fe200078e0a1d */
[----:B------:R-:W-:Y:S01]  /*28a0*/  @P3 IADD3 R6, PT, PT, R6, -UR8, RZ ;  /* 0x8000000806063c10 */ /* 0x000fe2000fffe0ff */
[----:B------:R-:W-:Y:S01]  /*28b0*/  IMAD.HI.U32 R23, R17, R10, RZ ;  /* 0x0000000a11177227 */ /* 0x000fe200078e00ff */
[----:B------:R-:W-:-:S02]  /*28c0*/  ISETP.GE.U32.AND P2, PT, R4, UR8, PT ;  /* 0x0000000804007c0c */ /* 0x000fc4000bf46070 */
[----:B------:R-:W-:Y:S01]  /*28d0*/  ISETP.GE.U32.AND P6, PT, R6, UR8, PT ;  /* 0x0000000806007c0c */ /* 0x000fe2000bfc6070 */
[----:B------:R-:W-:Y:S02]  /*28e0*/  IMAD.MOV R19, RZ, RZ, -R23 ;  /* 0x000000ffff137224 */ /* 0x000fe400078e0a17 */
[----:B------:R-:W-:Y:S02]  /*28f0*/  IMAD R8, R9, UR8, R22 ;  /* 0x0000000809087c24 */ /* 0x000fe4000f8e0216 */
[----:B------:R-:W-:-:S04]  /*2900*/  IMAD.HI.U32 R4, R17, R0, RZ ;  /* 0x0000000011047227 */ /* 0x000fc800078e00ff */
[----:B------:R-:W-:Y:S01]  /*2910*/  IMAD R10, R19, UR9, R10 ;  /* 0x00000009130a7c24 */ /* 0x000fe2000f8e020a */
[----:B------:R-:W-:Y:S01]  /*2920*/  IADD3 R21, PT, PT, -R4, RZ, RZ ;  /* 0x000000ff04157210 */ /* 0x000fe20007ffe1ff */
[----:B------:R-:W-:-:S03]  /*2930*/  IMAD.HI.U32 R9, R17, R8, RZ ;  /* 0x0000000811097227 */ /* 0x000fc600078e00ff */
[----:B------:R-:W-:Y:S01]  /*2940*/  ISETP.GE.U32.AND P1, PT, R10, UR9, PT ;  /* 0x000000090a007c0c */ /* 0x000fe2000bf26070 */
[----:B------:R-:W-:Y:S02]  /*2950*/  @P0 VIADD R5, R5, 0x1 ;  /* 0x0000000105050836 */ /* 0x000fe40000000000 */
[----:B------:R-:W-:Y:S02]  /*2960*/  IMAD.MOV R19, RZ, RZ, -R9 ;  /* 0x000000ffff137224 */ /* 0x000fe400078e0a09 */
[----:B------:R-:W-:Y:S01]  /*2970*/  @P3 VIADD R7, R7, 0x1 ;  /* 0x0000000107073836 */ /* 0x000fe20000000000 */
[----:B------:R-:W-:Y:S01]  /*2980*/  @P2 IADD3 R5, PT, PT, R5, 0x1, RZ ;  /* 0x0000000105052810 */ /* 0x000fe20007ffe0ff */
[----:B------:R-:W-:-:S03]  /*2990*/  IMAD.HI.U32 R4, R17, R22, RZ ;  /* 0x0000001611047227 */ /* 0x000fc600078e00ff */
[----:B------:R-:W-:Y:S01]  /*29a0*/  SEL R5, R14, R5, !P5 ;  /* 0x000000050e057207 */ /* 0x000fe20006800000 */
[----:B------:R-:W-:Y:S02]  /*29b0*/  IMAD R6, R21, UR9, R0 ;  /* 0x0000000915067c24 */ /* 0x000fe4000f8e0200 */
[----:B------:R-:W-:Y:S01]  /*29c0*/  IMAD R8, R19, UR9, R8 ;  /* 0x0000000913087c24 */ /* 0x000fe2000f8e0208 */
[----:B------:R-:W-:Y:S01]  /*29d0*/  IADD3 R21, PT, PT, -R5, RZ, RZ ;  /* 0x000000ff05157210 */ /* 0x000fe20007ffe1ff */
[----:B------:R-:W-:Y:S01]  /*29e0*/  @P6 VIADD R7, R7, 0x1 ;  /* 0x0000000107076836 */ /* 0x000fe20000000000 */
[----:B------:R-:W-:Y:S01]  /*29f0*/  ISETP.GE.U32.AND P2, PT, R6, UR9, PT ;  /* 0x0000000906007c0c */ /* 0x000fe2000bf46070 */
[----:B------:R-:W-:Y:S01]  /*2a00*/  IMAD.MOV R19, RZ, RZ, -R4 ;  /* 0x000000ffff137224 */ /* 0x000fe200078e0a04 */
[----:B------:R-:W-:Y:S01]  /*2a10*/  ISETP.GE.U32.AND P6, PT, R8, UR9, PT ;  /* 0x0000000908007c0c */ /* 0x000fe2000bfc6070 */
[----:B------:R-:W-:Y:S01]  /*2a20*/  @P1 VIADD R10, R10, -UR9 ;  /* 0x800000090a0a1c36 */ /* 0x000fe20008000000 */
[----:B------:R-:W-:Y:S01]  /*2a30*/  SEL R7, R14, R7, !P5 ;  /* 0x000000070e077207 */ /* 0x000fe20006800000 */
[----:B------:R-:W-:-:S02]  /*2a40*/  IMAD R4, R19, UR9, R22 ;  /* 0x0000000913047c24 */ /* 0x000fc4000f8e0216 */
[----:B------:R-:W-:Y:S01]  /*2a50*/  IMAD R24, R21, UR8, R16 ;  /* 0x0000000815187c24 */ /* 0x000fe2000f8e0210 */
[----:B------:R-:W-:Y:S01]  /*2a60*/  ISETP.GE.U32.AND P0, PT, R10, UR9, PT ;  /* 0x000000090a007c0c */ /* 0x000fe2000bf06070 */
[----:B------:R-:W-:Y:S01]  /*2a70*/  IMAD.MOV R25, RZ, RZ, -R7 ;  /* 0x000000ffff197224 */ /* 0x000fe200078e0a07 */
[----:B------:R-:W-:Y:S01]  /*2a80*/  ISETP.GE.U32.AND P3, PT, R4, UR9, PT ;  /* 0x0000000904007c0c */ /* 0x000fe2000bf66070 */
[----:B------:R-:W-:Y:S02]  /*2a90*/  @P1 VIADD R23, R23, 0x1 ;  /* 0x0000000117171836 */ /* 0x000fe40000000000 */
[----:B------:R-:W-:Y:S02]  /*2aa0*/  IMAD R10, R25, UR8, R20 ;  /* 0x00000008190a7c24 */ /* 0x000fe4000f8e0214 */
[----:B------:R-:W-:Y:S01]  /*2ab0*/  IMAD.HI.U32 R25, R17, R24, RZ ;  /* 0x0000001811197227 */ /* 0x000fe200078e00ff */
[----:B------:R-:W-:-:S03]  /*2ac0*/  @P6 IADD3 R8, PT, PT, R8, -UR9, RZ ;  /* 0x8000000908086c10 */ /* 0x000fc6000fffe0ff */
[----:B------:R-:W-:Y:S01]  /*2ad0*/  @P2 VIADD R6, R6, -UR9 ;  /* 0x8000000906062c36 */ /* 0x000fe20008000000 */
[----:B------:R-:W-:Y:S01]  /*2ae0*/  ISETP.GE.U32.AND P2, PT, R8, UR9, PT ;  /* 0x0000000908007c0c */ /* 0x000fe2000bf46070 */
[----:B------:R-:W-:Y:S02]  /*2af0*/  IMAD.MOV R19, RZ, RZ, -R25 ;  /* 0x000000ffff137224 */ /* 0x000fe400078e0a19 */
[----:B------:R-:W-:Y:S01]  /*2b00*/  IMAD.HI.U32 R21, R17, R10, RZ ;  /* 0x0000000a11157227 */ /* 0x000fe200078e00ff */
[----:B------:R-:W-:-:S03]  /*2b10*/  ISETP.GE.U32.AND P1, PT, R6, UR9, PT ;  /* 0x0000000906007c0c */ /* 0x000fc6000bf26070 */
[----:B------:R-:W-:Y:S01]  /*2b20*/  @P3 VIADD R4, R4, -UR9 ;  /* 0x8000000904043c36 */ /* 0x000fe20008000000 */
[----:B------:R-:W-:Y:S01]  /*2b30*/  IADD3 R27, PT, PT, -R21, RZ, RZ ;  /* 0x000000ff151b7210 */ /* 0x000fe20007ffe1ff */
[----:B------:R-:W-:Y:S02]  /*2b40*/  IMAD R8, R19, UR9, R24 ;  /* 0x0000000913087c24 */ /* 0x000fe4000f8e0218 */
[----:B------:R-:W-:Y:S01]  /*2b50*/  IMAD.HI.U32 R19, R17, R16, RZ ;  /* 0x0000001011137227 */ /* 0x000fe200078e00ff */
[----:B------:R-:W-:-:S03]  /*2b60*/  ISETP.GE.U32.AND P3, PT, R4, UR9, PT ;  /* 0x0000000904007c0c */ /* 0x000fc6000bf66070 */
[----:B------:R-:W-:Y:S01]  /*2b70*/  IMAD.HI.U32 R24, R17, R20, RZ ;  /* 0x0000001411187227 */ /* 0x000fe200078e00ff */
[----:B------:R-:W-:Y:S02]  /*2b80*/  IADD3 R19, PT, PT, -R19, RZ, RZ ;  /* 0x000000ff13137210 */ /* 0x000fe40007ffe1ff */
[----:B------:R-:W-:Y:S01]  /*2b90*/  @P1 IADD3 R6, PT, PT, R6, -UR9, RZ ;  /* 0x8000000906061c10 */ /* 0x000fe2000fffe0ff */
[----:B------:R-:W-:Y:S02]  /*2ba0*/  IMAD R10, R27, UR9, R10 ;  /* 0x000000091b0a7c24 */ /* 0x000fe4000f8e020a */
[----:B------:R-:W-:Y:S01]  /*2bb0*/  IMAD.MOV R24, RZ, RZ, -R24 ;  /* 0x000000ffff187224 */ /* 0x000fe200078e0a18 */
[----:B------:R-:W-:Y:S01]  /*2bc0*/  SEL R6, R18, R6, !P4 ;  /* 0x0000000612067207 */ /* 0x000fe20006000000 */
[----:B------:R-:W-:Y:S01]  /*2bd0*/  @P0 VIADD R23, R23, 0x1 ;  /* 0x0000000117170836 */ /* 0x000fe20000000000 */
[----:B------:R-:W-:Y:S01]  /*2be0*/  ISETP.GE.U32.AND P0, PT, R8, UR9, PT ;  /* 0x0000000908007c0c */ /* 0x000fe2000bf06070 */
[----:B------:R-:W-:Y:S01]  /*2bf0*/  IMAD R27, R19, UR9, R16 ;  /* 0x00000009131b7c24 */ /* 0x000fe2000f8e0210 */
[----:B------:R-:W-:Y:S01]  /*2c00*/  ISETP.GE.U32.AND P1, PT, R10, UR9, PT ;  /* 0x000000090a007c0c */ /* 0x000fe2000bf26070 */
[----:B------:R-:W-:Y:S01]  /*2c10*/  IMAD R19, R24, UR9, R20 ;  /* 0x0000000918137c24 */ /* 0x000fe2000f8e0214 */
[----:B------:R-:W-:Y:S01]  /*2c20*/  SEL R23, R18, R23, !P4 ;  /* 0x0000001712177207 */ /* 0x000fe20006000000 */
[----:B------:R-:W-:Y:S01]  /*2c30*/  @P6 VIADD R9, R9, 0x1 ;  /* 0x0000000109096836 */ /* 0x000fe20000000000 */
[----:B------:R-:W-:Y:S01]  /*2c40*/  ISETP.GE.U32.AND P6, PT, R27, UR9, PT ;  /* 0x000000091b007c0c */ /* 0x000fe2000bfc6070 */
[----:B------:R-:W-:Y:S01]  /*2c50*/  @P3 VIADD R4, R4, -UR9 ;  /* 0x8000000904043c36 */ /* 0x000fe20008000000 */
[----:B------:R-:W-:Y:S01]  /*2c60*/  ISETP.GE.U32.AND P3, PT, R19, UR9, PT ;  /* 0x0000000913007c0c */ /* 0x000fe2000bf66070 */
[----:B------:R-:W-:-:S03]  /*2c70*/  @P2 VIADD R9, R9, 0x1 ;  /* 0x0000000109092836 */ /* 0x000fc60000000000 */
[----:B------:R-:W-:Y:S01]  /*2c80*/  SEL R4, R18, R4, !P4 ;  /* 0x0000000412047207 */ /* 0x000fe20006000000 */
[----:B------:R-:W-:Y:S01]  /*2c90*/  @P0 VIADD R8, R8, -UR9 ;  /* 0x8000000908080c36 */ /* 0x000fe20008000000 */
[----:B------:R-:W-:Y:S01]  /*2ca0*/  @P0 IADD3 R25, PT, PT, R25, 0x1, RZ ;  /* 0x0000000119190810 */ /* 0x000fe20007ffe0ff */
[----:B------:R-:W-:Y:S02]  /*2cb0*/  @P1 VIADD R10, R10, -UR9 ;  /* 0x800000090a0a1c36 */ /* 0x000fe40008000000 */
[----:B------:R-:W-:Y:S01]  /*2cc0*/  @P1 VIADD R21, R21, 0x1 ;  /* 0x0000000115151836 */ /* 0x000fe20000000000 */
[----:B------:R-:W-:Y:S02]  /*2cd0*/  ISETP.GE.U32.AND P0, PT, R8, UR9, PT ;  /* 0x0000000908007c0c */ /* 0x000fe4000bf06070 */
[----:B------:R-:W-:Y:S01]  /*2ce0*/  @P6 IADD3 R27, PT, PT, R27, -UR9, RZ ;  /* 0x800000091b1b6c10 */ /* 0x000fe2000fffe0ff */
[----:B------:R-:W-:Y:S01]  /*2cf0*/  @P3 VIADD R19, R19, -UR9 ;  /* 0x8000000913133c36 */ /* 0x000fe20008000000 */
[----:B------:R-:W-:Y:S01]  /*2d00*/  ISETP.GE.U32.AND P6, PT, R10, UR9, PT ;  /* 0x000000090a007c0c */ /* 0x000fe2000bfc6070 */
[C---:B------:R-:W-:Y:S01]  /*2d10*/  IMAD R10, R11.reuse, 0x4000, R12 ;  /* 0x000040000b0a7824 */ /* 0x040fe200078e020c */
[----:B------:R-:W-:-:S02]  /*2d20*/  IADD3 R8, PT, PT, R11, UR5, RZ ;  /* 0x000000050b087c10 */ /* 0x000fc4000fffe0ff */
[----:B------:R-:W-:Y:S02]  /*2d30*/  ISETP.GE.U32.AND P2, PT, R27, UR9, PT ;  /* 0x000000091b007c0c */ /* 0x000fe4000bf46070 */
[----:B------:R-:W-:Y:S01]  /*2d40*/  ISETP.GE.U32.AND P3, PT, R19, UR9, PT ;  /* 0x0000000913007c0c */ /* 0x000fe2000bf66070 */
[----:B------:R-:W-:Y:S01]  /*2d50*/  IMAD R11, R8, UR9, R23 ;  /* 0x00000009080b7c24 */ /* 0x000fe2000f8e0217 */
[----:B------:R-:W-:Y:S01]  /*2d60*/  SEL R8, R18, R9, !P4 ;  /* 0x0000000912087207 */ /* 0x000fe20006000000 */
[----:B------:R-:W-:Y:S01]  /*2d70*/  IMAD R23, R23, 0x100, R10 ;  /* 0x0000010017177824 */ /* 0x000fe200078e020a */
[C---:B------:R-:W-:Y:S01]  /*2d80*/  IADD3 R9, PT, PT, R29.reuse, UR5, RZ ;  /* 0x000000051d097c10 */ /* 0x040fe2000fffe0ff */
[----:B------:R-:W-:Y:S01]  /*2d90*/  IMAD R29, R29, 0x4000, R12 ;  /* 0x000040001d1d7824 */ /* 0x000fe200078e020c */
[----:B------:R-:W-:Y:S01]  /*2da0*/  @P0 IADD3 R25, PT, PT, R25, 0x1, RZ ;  /* 0x0000000119190810 */ /* 0x000fe20007ffe0ff */
[----:B------:R-:W-:Y:S02]  /*2db0*/  @P6 VIADD R21, R21, 0x1 ;  /* 0x0000000115156836 */ /* 0x000fe40000000000 */
[----:B------:R-:W-:-:S02]  /*2dc0*/  IMAD R9, R9, UR9, R8 ;  /* 0x0000000909097c24 */ /* 0x000fc4000f8e0208 */
[----:B------:R-:W-:Y:S01]  /*2dd0*/  IMAD R29, R8, 0x100, R29 ;  /* 0x00000100081d7824 */ /* 0x000fe200078e021d */
[C---:B------:R-:W-:Y:S01]  /*2de0*/  SEL R8, R18.reuse, R25, !P4 ;  /* 0x0000001912087207 */ /* 0x040fe20006000000 */
[----:B------:R-:W-:Y:S01]  /*2df0*/  @P3 VIADD R19, R19, -UR9 ;  /* 0x8000000913133c36 */ /* 0x000fe20008000000 */
[----:B------:R-:W-:Y:S02]  /*2e00*/  @P2 IADD3 R27, PT, PT, R27, -UR9, RZ ;  /* 0x800000091b1b2c10 */ /* 0x000fe4000fffe0ff */
[C---:B------:R-:W-:Y:S01]  /*2e10*/  SEL R24, R18.reuse, R21, !P4 ;  /* 0x0000001512187207 */ /* 0x040fe20006000000 */
[----:B------:R-:W-:Y:S01]  /*2e20*/  IMAD R21, R5, 0x4000, R12 ;  /* 0x0000400005157824 */ /* 0x000fe200078e020c */
[----:B------:R-:W-:Y:S01]  /*2e30*/  LEA R25, R7, R12, 0xe ;  /* 0x0000000c07197211 */ /* 0x000fe200078e70ff */
[----:B------:R-:W-:Y:S01]  /*2e40*/  VIADD R5, R5, UR5 ;  /* 0x0000000505057c36 */ /* 0x000fe20008000000 */
[----:B------:R-:W-:Y:S01]  /*2e50*/  SEL R27, R18, R27, !P4 ;  /* 0x0000001b121b7207 */ /* 0x000fe20006000000 */
[----:B------:R-:W-:Y:S01]  /*2e60*/  IMAD R26, R8, 0x100, R21 ;  /* 0x00000100081a7824 */ /* 0x000fe200078e0215 */
[----:B------:R-:W-:Y:S01]  /*2e70*/  SEL R10, R18, R19, !P4 ;  /* 0x00000013120a7207 */ /* 0x000fe20006000000 */
[----:B------:R-:W-:Y:S01]  /*2e80*/  IMAD R25, R24, 0x100, R25 ;  /* 0x0000010018197824 */ /* 0x000fe200078e0219 */
[----:B------:R-:W-:Y:S01]  /*2e90*/  LEA R19, R6, R23, 0x2 ;  /* 0x0000001706137211 */ /* 0x000fe200078e10ff */
[----:B------:R-:W-:-:S02]  /*2ea0*/  IMAD R21, R4, 0x4, R29 ;  /* 0x0000000404157824 */ /* 0x000fc400078e021d */
[----:B------:R-:W-:Y:S01]  /*2eb0*/  IMAD R23, R27, 0x4, R26 ;  /* 0x000000041b177824 */ /* 0x000fe200078e021a */
[----:B------:R-:W-:Y:S01]  /*2ec0*/  LEA R25, R10, R25, 0x2 ;  /* 0x000000190a197211 */ /* 0x000fe200078e10ff */
[----:B------:R-:W-:Y:S01]  /*2ed0*/  VIADD R7, R7, UR5 ;  /* 0x0000000507077c36 */ /* 0x000fe20008000000 */
[----:B------:R-:W0:Y:S01]  /*2ee0*/  LDS R19, [R19] ;  /* 0x0000000013137984 */ /* 0x000e220000000800 */
[----:B------:R-:W-:Y:S01]  /*2ef0*/  IADD3 R0, PT, PT, R13, R0, R13 ;  /* 0x000000000d007210 */ /* 0x000fe20007ffe00d */
[----:B------:R-:W-:Y:S02]  /*2f00*/  IMAD R8, R5, UR9, R8 ;  /* 0x0000000905087c24 */ /* 0x000fe4000f8e0208 */
[----:B------:R-:W1:Y:S01]  /*2f10*/  LDS R21, [R21] ;  /* 0x0000000015157984 */ /* 0x000e620000000800 */
[----:B------:R-:W-:-:S03]  /*2f20*/  IMAD R29, R11, UR9, R6 ;  /* 0x000000090b1d7c24 */ /* 0x000fc6000f8e0206 */
[----:B------:R-:W2:Y:S04]  /*2f30*/  LDS R23, [R23] ;  /* 0x0000000017177984 */ /* 0x000ea80000000800 */
[----:B------:R-:W3:Y:S01]  /*2f40*/  LDS R25, [R25] ;  /* 0x0000000019197984 */ /* 0x000ee20000000800 */
[----:B------:R-:W-:Y:S01]  /*2f50*/  IADD3 R0, PT, PT, R13, R0, R13 ;  /* 0x000000000d007210 */ /* 0x000fe20007ffe00d */
[----:B------:R-:W-:Y:S02]  /*2f60*/  IMAD R5, R7, UR9, R24 ;  /* 0x0000000907057c24 */ /* 0x000fe4000f8e0218 */
[----:B------:R-:W-:Y:S01]  /*2f70*/  IMAD R7, R9, UR9, R4 ;  /* 0x0000000909077c24 */ /* 0x000fe2000f8e0204 */
[----:B------:R-:W-:Y:S01]  /*2f80*/  ISETP.GE.U32.AND P0, PT, R0, 0x1000, PT ;  /* 0x000010000000780c */ /* 0x000fe20003f06070 */
[----:B------:R-:W-:-:S02]  /*2f90*/  IMAD R9, R8, UR9, R27 ;  /* 0x0000000908097c24 */ /* 0x000fc4000f8e021b */
[----:B------:R-:W-:Y:S02]  /*2fa0*/  IMAD R11, R5, UR9, R10 ;  /* 0x00000009050b7c24 */ /* 0x000fe4000f8e020a */
[----:B------:R-:W-:-:S04]  /*2fb0*/  IMAD.WIDE.U32 R4, R29, 0x4, R2 ;  /* 0x000000041d047825 */ /* 0x000fc800078e0002 */
[----:B------:R-:W-:-:S04]  /*2fc0*/  IMAD.WIDE.U32 R6, R7, 0x4, R2 ;  /* 0x0000000407067825 */ /* 0x000fc800078e0002 */
[----:B------:R-:W-:-:S04]  /*2fd0*/  IMAD.WIDE.U32 R8, R9, 0x4, R2 ;  /* 0x0000000409087825 */ /* 0x000fc800078e0002 */
[----:B------:R-:W-:Y:S01]  /*2fe0*/  IMAD.WIDE.U32 R10, R11, 0x4, R2 ;  /* 0x000000040b0a7825 */ /* 0x000fe200078e0002 */
[----:B0-----:R0:W-:Y:S04]  /*2ff0*/  REDG.E.ADD.F32.FTZ.RN.STRONG.GPU desc[UR6][R4.64], R19 ;  /* 0x00000013040079a6 */ /* 0x0011e8000c12f306 */
[----:B-1----:R0:W-:Y:S04]  /*3000*/  REDG.E.ADD.F32.FTZ.RN.STRONG.GPU desc[UR6][R6.64], R21 ;  /* 0x00000015060079a6 */ /* 0x0021e8000c12f306 */
[----:B--2---:R0:W-:Y:S01]  /*3010*/  REDG.E.ADD.F32.FTZ.RN.STRONG.GPU desc[UR6][R8.64], R23 ;  /* 0x00000017080079a6 */ /* 0x0041e2000c12f306 */
[----:B------:R-:W-:-:S03]  /*3020*/  LEA R16, R13, R16, 0x2 ;  /* 0x000000100d107211 */ /* 0x000fc600078e10ff */
[----:B---3--:R0:W-:Y:S01]  /*3030*/  REDG.E.ADD.F32.FTZ.RN.STRONG.GPU desc[UR6][R10.64], R25 ;  /* 0x000000190a0079a6 */ /* 0x0081e2000c12f306 */
[C---:B------:R-:W-:Y:S02]  /*3040*/  IMAD R20, R13.reuse, 0x4, R20 ;  /* 0x000000040d147824 */ /* 0x040fe400078e0214 */
[----:B------:R-:W-:Y:S01]  /*3050*/  IMAD R22, R13, 0x4, R22 ;  /* 0x000000040d167824 */ /* 0x000fe200078e0216 */
[----:B------:R-:W-:Y:S06]  /*3060*/  @!P0 BRA `(.L_x_11) ;  /* 0xfffffff400948947 */ /* 0x000fec000383ffff */
[----:B------:R-:W-:Y:S05]  /*3070*/  EXIT ;  /* 0x000000000000794d */ /* 0x000fea0003800000 */
        .weak           $__internal_0_$__cuda_sm20_div_u16
        .type           $__internal_0_$__cuda_sm20_div_u16,@function
        .size           $__internal_0_$__cuda_sm20_div_u16,(.L_x_211 - $__internal_0_$__cuda_sm20_div_u16)
$__internal_0_$__cuda_sm20_div_u16:
[----:B------:R-:W0:Y:S01]  /*3080*/  I2F.U16 R2, R3 ;  /* 0x0000000300027306 */ /* 0x000e220000101000 */
[----:B------:R-:W-:Y:S02]  /*3090*/  MOV R4, 0x4b800000 ;  /* 0x4b80000000047802 */ /* 0x000fe40000000f00 */
[C---:B0-----:R-:W-:Y:S02]  /*30a0*/  FSETP.GEU.AND P1, PT, |R2|.reuse, 1.175494350822287508e-38, PT ;  /* 0x008000000200780b */ /* 0x041fe40003f2e200 */
[----:B------:R-:W-:Y:S02]  /*30b0*/  FSETP.GT.AND P0, PT, |R2|, 8.50705917302346158658e+37, PT ;  /* 0x7e8000000200780b */ /* 0x000fe40003f04200 */
[----:B------:R-:W-:-:S04]  /*30c0*/  FSEL R4, R4, 1, !P1 ;  /* 0x3f80000004047808 */ /* 0x000fc80004800000 */
[----:B------:R-:W-:Y:S02]  /*30d0*/  FSEL R5, R4, 0.25, !P0 ;  /* 0x3e80000004057808 */ /* 0x000fe40004000000 */
[----:B------:R-:W-:Y:S01]  /*30e0*/  ISETP.NE.U32.AND P0, PT, R3, RZ, PT ;  /* 0x000000ff0300720c */ /* 0x000fe20003f05070 */
[----:B------:R-:W-:Y:S02]  /*30f0*/  IMAD.MOV.U32 R3, RZ, RZ, 0x0 ;  /* 0x00000000ff037424 */ /* 0x000fe400078e00ff */
[----:B------:R-:W-:Y:S01]  /*3100*/  FMUL R4, R2, R5 ;  /* 0x0000000502047220 */ /* 0x000fe20000400000 */
[----:B------:R-:W-:-:S04]  /*3110*/  LOP3.LUT R2, R7, 0xffff, RZ, 0xc0, !PT ;  /* 0x0000ffff07027812 */ /* 0x000fc800078ec0ff */
[----:B------:R-:W-:Y:S01]  /*3120*/  I2FP.F32.U32.RZ R2, R2 ;  /* 0x0000000200027245 */ /* 0x000fe2000020d000 */
[----:B------:R-:W0:Y:S02]  /*3130*/  MUFU.RCP R4, R4 ;  /* 0x0000000400047308 */ /* 0x000e240000001000 */
[----:B0-----:R-:W-:-:S04]  /*3140*/  FMUL R5, R5, R4 ;  /* 0x0000000405057220 */ /* 0x001fc80000400000 */
[----:B------:R-:W-:-:S04]  /*3150*/  VIADD R5, R5, 0x2 ;  /* 0x0000000205057836 */ /* 0x000fc80000000000 */
[----:B------:R-:W-:Y:S01]  /*3160*/  FMUL.RZ R5, R2, R5 ;  /* 0x0000000502057220 */ /* 0x000fe2000040c000 */
[----:B------:R-:W-:-:S05]  /*3170*/  MOV R2, R6 ;  /* 0x0000000600027202 */ /* 0x000fca0000000f00 */
[----:B------:R-:W0:Y:S02]  /*3180*/  F2I.U32.TRUNC.NTZ R5, R5 ;  /* 0x0000000500057305 */ /* 0x000e24000020f000 */
[----:B0-----:R-:W-:Y:S01]  /*3190*/  LOP3.LUT R9, R5, 0xffff, RZ, 0xc0, !PT ;  /* 0x0000ffff05097812 */ /* 0x001fe200078ec0ff */
[----:B------:R-:W-:Y:S01]  /*31a0*/  @!P0 IMAD.MOV.U32 R9, RZ, RZ, -0x1 ;  /* 0xffffffffff098424 */ /* 0x000fe200078e00ff */
[----:B------:R-:W-:Y:S06]  /*31b0*/  RET.REL.NODEC R2 `(_Z32deconv_kernel_share_filter_tiledILi1ELi4ELi32EEvPfS0_S0_9FmapShape11FilterShapeS1_i) ;  /* 0xffffffcc02907950 */ /* 0x000fec0003c3ffff */
.L_x_12:
[----:B------:R-:W-:-:S00]  /*31c0*/  BRA `(.L_x_12) ;  /* 0xfffffffc00fc7947 */ /* 0x000fc0000383ffff */
[----:B------:R-:W-:-:S00]  /*31d0*/  NOP ;  /* 0x0000000000007918 */ /* 0x000fc00000000000 */
        /* <DEDUP_REMOVED lines=10> */
.L_x_211:


//--------------------- .text._Z32deconv_kernel_share_filter_tiledILi2ELi4ELi32EEvPfS0_S0_9FmapShape11FilterShapeS1_i --------------------------
	.section	.text._Z32deconv_kernel_share_filter_tiledILi2ELi4ELi32EEvPfS0_S0_9FmapShape11FilterShapeS1_i,"ax",@progbits
	.align	128
        .global         _Z32deconv_kernel_share_filter_tiledILi2ELi4ELi32EEvPfS0_S0_9FmapShape11FilterShapeS1_i
        .type           _Z32deconv_kernel_share_filter_tiledILi2ELi4ELi32EEvPfS0_S0_9FmapShape11FilterShapeS1_i,@function
        .size           _Z32deconv_kernel_share_filter_tiledILi2ELi4ELi32EEvPfS0_S0_9FmapShape11FilterShapeS1_i,(.L_x_212 - _Z32deconv_kernel_share_filter_tiledILi2ELi4ELi32EEvPfS0_S0_9FmapShape11FilterShapeS1_i)
        .other          _Z32deconv_kernel_share_filter_tiledILi2ELi4ELi32EEvPfS0_S0_9FmapShape11FilterShapeS1_i,@"STO_CUDA_ENTRY STV_DEFAULT"
_Z32deconv_kernel_share_filter_tiledILi2ELi4ELi32EEvPfS0_S0_9FmapShape11FilterShapeS1_i:
.text._Z32deconv_kernel_share_filter_tiledILi2ELi4ELi32EEvPfS0_S0_9FmapShape11FilterShapeS1_i:
[----:B------:R-:W-:Y:S01]  /*0000*/  LDC R1, c[0x0][0x37c] ;  /* 0x0000df00ff017b82 */ /* 0x000fe20000000800 */
[----:B------:R-:W0:Y:S07]  /*0010*/  LDCU UR4, c[0x0][0x39c] ;  /* 0x00007380ff0477ac */ /* 0x000e2e0008000800 */
[----:B------:R-:W1:Y:S01]  /*0020*/  LDC R5, c[0x0][0x360] ;  /* 0x0000d800ff057b82 */ /* 0x000e620000000800 */
[----:B------:R-:W-:-:S07]  /*0030*/  MOV R10, 0x1d0 ;  /* 0x000001d0000a7802 */ /* 0x000fce0000000f00 */
[----:B------:R-:W2:Y:S01]  /*0040*/  S2UR UR7, SR_CTAID.X ;  /* 0x00000000000779c3 */ /* 0x000ea20000002500 */
[----:B0-----:R-:W-:-:S06]  /*0050*/  UIMAD UR4, UR4, UR4, URZ ;  /* 0x00000004040472a4 */ /* 0x001fcc000f8e02ff */
[----:B------:R-:W-:Y:S01]  /*0060*/  IMAD R7, RZ, RZ, -UR4 ;  /* 0x80000004ff077e24 */ /* 0x000fe2000f8e02ff */
[----:B------:R-:W-:Y:S02]  /*0070*/  ISETP.NE.U32.AND P2, PT, RZ, UR4, PT ;  /* 0x00000004ff007c0c */ /* 0x000fe4000bf45070 */
[----:B------:R-:W0:Y:S08]  /*0080*/  I2F.U32.RP R0, UR4 ;  /* 0x0000000400007d06 */ /* 0x000e300008209000 */
[----:B0-----:R-:W0:Y:S02]  /*0090*/  MUFU.RCP R0, R0 ;  /* 0x0000000000007308 */ /* 0x001e240000001000 */
[----:B0-----:R-:W-:-:S02]  /*00a0*/  VIADD R2, R0, 0xffffffe ;  /* 0x0ffffffe00027836 */ /* 0x001fc40000000000 */
[----:B------:R-:W0:Y:S04]  /*00b0*/  S2R R0, SR_TID.X ;  /* 0x0000000000007919 */ /* 0x000e280000002100 */
[----:B------:R3:W4:Y:S02]  /*00c0*/  F2I.FTZ.U32.TRUNC.NTZ R3, R2 ;  /* 0x0000000200037305 */ /* 0x000724000021f000 */
[----:B---3--:R-:W-:Y:S02]  /*00d0*/  HFMA2 R2, -RZ, RZ, 0, 0 ;  /* 0x00000000ff027431 */ /* 0x008fe400000001ff */
[----:B----4-:R-:W-:-:S04]  /*00e0*/  IMAD R7, R7, R3, RZ ;  /* 0x0000000307077224 */ /* 0x010fc800078e02ff */
[----:B------:R-:W-:-:S06]  /*00f0*/  IMAD.HI.U32 R4, R3, R7, R2 ;  /* 0x0000000703047227 */ /* 0x000fcc00078e0002 */
[----:B-1----:R-:W-:-:S04]  /*0100*/  IMAD.HI.U32 R4, R4, R5, RZ ;  /* 0x0000000504047227 */ /* 0x002fc800078e00ff */
[----:B------:R-:W-:-:S04]  /*0110*/  IMAD.MOV R6, RZ, RZ, -R4 ;  /* 0x000000ffff067224 */ /* 0x000fc800078e0a04 */
[----:B------:R-:W-:-:S05]  /*0120*/  IMAD R3, R6, UR4, R5 ;  /* 0x0000000406037c24 */ /* 0x000fca000f8e0205 */
[----:B------:R-:W-:-:S13]  /*0130*/  ISETP.GE.U32.AND P0, PT, R3, UR4, PT ;  /* 0x0000000403007c0c */ /* 0x000fda000bf06070 */
[----:B------:R-:W-:Y:S01]  /*0140*/  @P0 VIADD R3, R3, -UR4 ;  /* 0x8000000403030c36 */ /* 0x000fe20008000000 */
[----:B------:R-:W-:-:S04]  /*0150*/  @P0 IADD3 R4, PT, PT, R4, 0x1, RZ ;  /* 0x0000000104040810 */ /* 0x000fc80007ffe0ff */
[----:B------:R-:W-:-:S13]  /*0160*/  ISETP.GE.U32.AND P1, PT, R3, UR4, PT ;  /* 0x0000000403007c0c */ /* 0x000fda000bf26070 */
[----:B------:R-:W-:Y:S01]  /*0170*/  @P1 VIADD R4, R4, 0x1 ;  /* 0x0000000104041836 */ /* 0x000fe20000000000 */
[----:B------:R-:W-:-:S04]  /*0180*/  @!P2 LOP3.LUT R4, RZ, UR4, RZ, 0x33, !PT ;  /* 0x00000004ff04ac12 */ /* 0x000fc8000f8e33ff */
[C---:B------:R-:W-:Y:S01]  /*0190*/  LOP3.LUT R9, R4.reuse, 0xffff, RZ, 0xc0, !PT ;  /* 0x0000ffff04097812 */ /* 0x040fe200078ec0ff */
[----:B------:R-:W-:-:S05]  /*01a0*/  VIADD R2, R4, 0x1 ;  /* 0x0000000104027836 */ /* 0x000fca0000000000 */
[----:B0-2---:R-:W-:-:S07]  /*01b0*/  LOP3.LUT R8, R2, 0xffff, RZ, 0xc0, !PT ;  /* 0x0000ffff02087812 */ /* 0x005fce00078ec0ff */
[----:B------:R-:W-:Y:S05]  /*01c0*/  CALL.REL.NOINC `($__internal_1_$__cuda_sm20_div_u16) ;  /* 0x0000003c00f87944 */ /* 0x000fea0003c00000 */
[----:B------:R-:W-:Y:S01]  /*01d0*/  ISETP.GT.U32.AND P0, PT, R0, 0x1f, PT ;  /* 0x0000001f0000780c */ /* 0x000fe20003f04070 */
[----:B------:R-:W0:Y:S01]  /*01e0*/  LDCU.64 UR8, c[0x0][0x358] ;  /* 0x00006b00ff0877ac */ /* 0x000e220008000a00 */
[----:B------:R-:W-:Y:S01]  /*01f0*/  BSSY.RECONVERGENT B0, `(.L_x_13) ;  /* 0x0000124000007945 */ /* 0x000fe20003800200 */
[----:B------:R-:W-:-:S10]  /*0200*/  MOV R4, R9 ;  /* 0x0000000900047202 */ /* 0x000fd40000000f00 */
[----:B------:R-:W-:Y:S05]  /*0210*/  @P0 BRA `(.L_x_14) ;  /* 0x0000001000840947 */ /* 0x000fea0003800000 */
[----:B------:R-:W1:Y:S01]  /*0220*/  I2F.U32.RP R9, R5 ;  /* 0x0000000500097306 */ /* 0x000e620000209000 */
[----:B------:R-:W-:Y:S01]  /*0230*/  IADD3 R6, PT, PT, R0, R5, RZ ;  /* 0x0000000500067210 */ /* 0x000fe20007ffe0ff */
[----:B------:R-:W2:Y:S01]  /*0240*/  LDC R10, c[0x0][0x3a8] ;  /* 0x0000ea00ff0a7b82 */ /* 0x000ea20000000800 */
[----:B------:R-:W-:Y:S01]  /*0250*/  ISETP.NE.U32.AND P2, PT, R5, RZ, PT ;  /* 0x000000ff0500720c */ /* 0x000fe20003f45070 */
[----:B------:R-:W-:Y:S01]  /*0260*/  BSSY.RECONVERGENT B1, `(.L_x_15) ;  /* 0x0000064000017945 */ /* 0x000fe20003800200 */
[C---:B------:R-:W-:Y:S01]  /*0270*/  ISETP.GE.U32.AND P0, PT, R6.reuse, 0x20, PT ;  /* 0x000000200600780c */ /* 0x040fe20003f06070 */
[----:B------:R-:W-:Y:S01]  /*0280*/  IMAD.MOV.U32 R13, RZ, RZ, R0 ;  /* 0x000000ffff0d7224 */ /* 0x000fe200078e0000 */
[----:B------:R-:W-:Y:S01]  /*0290*/  VIMNMX.U32 R7, PT, PT, R6, 0x20, !PT ;  /* 0x0000002006077848 */ /* 0x000fe20007fe0000 */
[----:B-1----:R-:W1:Y:S01]  /*02a0*/  MUFU.RCP R9, R9 ;  /* 0x0000000900097308 */ /* 0x002e620000001000 */
[----:B--2---:R-:W-:Y:S02]  /*02b0*/  IMAD R12, R10, R10, RZ ;  /* 0x0000000a0a0c7224 */ /* 0x004fe400078e02ff */
[----:B-1----:R-:W-:-:S05]  /*02c0*/  VIADD R2, R9, 0xffffffe ;  /* 0x0ffffffe09027836 */ /* 0x002fca0000000000 */
[----:B------:R1:W2:Y:S02]  /*02d0*/  F2I.FTZ.U32.TRUNC.NTZ R3, R2 ;  /* 0x0000000200037305 */ /* 0x0002a4000021f000 */
[----:B-1----:R-:W-:Y:S02]  /*02e0*/  IMAD.MOV.U32 R2, RZ, RZ, RZ ;  /* 0x000000ffff027224 */ /* 0x002fe400078e00ff */
[----:B--2---:R-:W-:-:S04]  /*02f0*/  IMAD.MOV R8, RZ, RZ, -R3 ;  /* 0x000000ffff087224 */ /* 0x004fc800078e0a03 */
[----:B------:R-:W-:Y:S01]  /*0300*/  IMAD R11, R8, R5, RZ ;  /* 0x00000005080b7224 */ /* 0x000fe200078e02ff */
[----:B------:R-:W-:-:S03]  /*0310*/  SEL R8, RZ, 0x1, P0 ;  /* 0x00000001ff087807 */ /* 0x000fc60000000000 */
[----:B------:R-:W-:Y:S01]  /*0320*/  IMAD.HI.U32 R3, R3, R11, R2 ;  /* 0x0000000b03037227 */ /* 0x000fe200078e0002 */
[----:B------:R-:W-:Y:S01]  /*0330*/  IADD3 R6, PT, PT, R7, -R6, -R8 ;  /* 0x8000000607067210 */ /* 0x000fe20007ffe808 */
[----:B------:R-:W1:Y:S04]  /*0340*/  LDC R11, c[0x0][0x3a4] ;  /* 0x0000e900ff0b7b82 */ /* 0x000e680000000800 */
[----:B------:R-:W-:-:S04]  /*0350*/  IMAD.HI.U32 R3, R3, R6, RZ ;  /* 0x0000000603037227 */ /* 0x000fc800078e00ff */
[----:B------:R-:W-:-:S04]  /*0360*/  IMAD.MOV R2, RZ, RZ, -R3 ;  /* 0x000000ffff027224 */ /* 0x000fc800078e0a03 */
[----:B------:R-:W-:Y:S02]  /*0370*/  IMAD R6, R5, R2, R6 ;  /* 0x0000000205067224 */ /* 0x000fe400078e0206 */
[----:B------:R-:W1:Y:S03]  /*0380*/  LDC R2, c[0x0][0x3b4] ;  /* 0x0000ed00ff027b82 */ /* 0x000e660000000800 */
[----:B------:R-:W-:-:S13]  /*0390*/  ISETP.GE.U32.AND P0, PT, R6, R5, PT ;  /* 0x000000050600720c */ /* 0x000fda0003f06070 */
[----:B------:R-:W-:Y:S01]  /*03a0*/  @P0 IADD3 R6, PT, PT, R6, -R5, RZ ;  /* 0x8000000506060210 */ /* 0x000fe20007ffe0ff */
[----:B------:R-:W-:-:S03]  /*03b0*/  @P0 VIADD R3, R3, 0x1 ;  /* 0x0000000103030836 */ /* 0x000fc60000000000 */
[----:B------:R-:W-:Y:S01]  /*03c0*/  ISETP.GE.U32.AND P1, PT, R6, R5, PT ;  /* 0x000000050600720c */ /* 0x000fe20003f26070 */
[----:B-1----:R-:W-:-:S12]  /*03d0*/  IMAD R11, R11, UR7, R2 ;  /* 0x000000070b0b7c24 */ /* 0x002fd8000f8e0202 */
[----:B------:R-:W-:Y:S01]  /*03e0*/  @P1 VIADD R3, R3, 0x1 ;  /* 0x0000000103031836 */ /* 0x000fe20000000000 */
[----:B------:R-:W-:-:S04]  /*03f0*/  @!P2 LOP3.LUT R3, RZ, R5, RZ, 0x33, !PT ;  /* 0x00000005ff03a212 */ /* 0x000fc800078e33ff */
[----:B------:R-:W-:-:S04]  /*0400*/  IADD3 R6, PT, PT, R8, R3, RZ ;  /* 0x0000000308067210 */ /* 0x000fc80007ffe0ff */
[C---:B------:R-:W-:Y:S02]  /*0410*/  LOP3.LUT R3, R6.reuse, 0x3, RZ, 0xc0, !PT ;  /* 0x0000000306037812 */ /* 0x040fe400078ec0ff */
[----:B------:R-:W-:Y:S02]  /*0420*/  ISETP.GE.U32.AND P0, PT, R6, 0x3, PT ;  /* 0x000000030600780c */ /* 0x000fe40003f06070 */
[----:B------:R-:W-:-:S13]  /*0430*/  ISETP.NE.AND P1, PT, R3, 0x3, PT ;  /* 0x000000030300780c */ /* 0x000fda0003f25270 */
[----:B------:R-:W-:Y:S05]  /*0440*/  @!P1 BRA `(.L_x_16) ;  /* 0x0000000400149947 */ /* 0x000fea0003800000 */
[----:B------:R-:W1:Y:S01]  /*0450*/  I2F.U32.RP R8, R12 ;  /* 0x0000000c00087306 */ /* 0x000e620000209000 */
[----:B------:R-:W2:Y:S01]  /*0460*/  S2R R14, SR_CgaCtaId ;  /* 0x00000000000e7919 */ /* 0x000ea20000008800 */
[----:B------:R-:W-:Y:S01]  /*0470*/  MOV R9, 0x400 ;  /* 0x0000040000097802 */ /* 0x000fe20000000f00 */
[----:B------:R-:W-:Y:S01]  /*0480*/  IMAD.MOV R13, RZ, RZ, -R12 ;  /* 0x000000ffff0d7224 */ /* 0x000fe200078e0a0c */
[----:B------:R-:W-:Y:S02]  /*0490*/  ISETP.NE.U32.AND P1, PT, R12, RZ, PT ;  /* 0x000000ff0c00720c */ /* 0x000fe40003f25070 */
[----:B------:R-:W-:Y:S02]  /*04a0*/  ISETP.NE.U32.AND P2, PT, R10, RZ, PT ;  /* 0x000000ff0a00720c */ /* 0x000fe40003f45070 */
[----:B------:R-:W3:Y:S08]  /*04b0*/  I2F.U32.RP R2, R10 ;  /* 0x0000000a00027306 */ /* 0x000ef00000209000 */
[----:B-1----:R-:W1:Y:S08]  /*04c0*/  MUFU.RCP R8, R8 ;  /* 0x0000000800087308 */ /* 0x002e700000001000 */
[----:B---3--:R-:W3:Y:S01]  /*04d0*/  MUFU.RCP R2, R2 ;  /* 0x0000000200027308 */ /* 0x008ee20000001000 */
[----:B-1----:R-:W-:-:S02]  /*04e0*/  IADD3 R15, PT, PT, R8, 0xffffffe, RZ ;  /* 0x0ffffffe080f7810 */ /* 0x002fc40007ffe0ff */
[----:B--2---:R-:W-:Y:S01]  /*04f0*/  LEA R8, R14, R9, 0x18 ;  /* 0x000000090e087211 */ /* 0x004fe200078ec0ff */
[----:B------:R-:W-:Y:S02]  /*0500*/  HFMA2 R14, -RZ, RZ, 0, 0 ;  /* 0x00000000ff0e7431 */ /* 0x000fe400000001ff */
[----:B------:R-:W-:Y:S02]  /*0510*/  VIADD R9, R6, 0x1 ;  /* 0x0000000106097836 */ /* 0x000fe40000000000 */
[----:B------:R-:W1:Y:S01]  /*0520*/  F2I.FTZ.U32.TRUNC.NTZ R15, R15 ;  /* 0x0000000f000f7305 */ /* 0x000e62000021f000 */
[----:B------:R-:W-:Y:S02]  /*0530*/  IMAD.MOV.U32 R6, RZ, RZ, RZ ;  /* 0x000000ffff067224 */ /* 0x000fe400078e00ff */
[----:B---3--:R-:W-:Y:S02]  /*0540*/  VIADD R7, R2, 0xffffffe ;  /* 0x0ffffffe02077836 */ /* 0x008fe40000000000 */
[----:B------:R-:W2:Y:S04]  /*0550*/  LDC.64 R2, c[0x0][0x388] ;  /* 0x0000e200ff027b82 */ /* 0x000ea80000000a00 */
[----:B------:R-:W3:Y:S01]  /*0560*/  F2I.FTZ.U32.TRUNC.NTZ R7, R7 ;  /* 0x0000000700077305 */ /* 0x000ee2000021f000 */
[----:B-1----:R-:W-:-:S04]  /*0570*/  IMAD R13, R13, R15, RZ ;  /* 0x0000000f0d0d7224 */ /* 0x002fc800078e02ff */
[----:B------:R-:W-:Y:S01]  /*0580*/  IMAD.HI.U32 R14, R15, R13, R14 ;  /* 0x0000000d0f0e7227 */ /* 0x000fe200078e000e */
[----:B------:R-:W-:-:S03]  /*0590*/  LOP3.LUT R15, RZ, R10, RZ, 0x33, !PT ;  /* 0x0000000aff0f7212 */ /* 0x000fc600078e33ff */
[----:B---3--:R-:W-:-:S04]  /*05a0*/  IMAD.MOV R17, RZ, RZ, -R7 ;  /* 0x000000ffff117224 */ /* 0x008fc800078e0a07 */
[----:B------:R-:W-:Y:S01]  /*05b0*/  IMAD R13, R17, R10, RZ ;  /* 0x0000000a110d7224 */ /* 0x000fe200078e02ff */
[----:B------:R-:W-:Y:S02]  /*05c0*/  LOP3.LUT R17, R9, 0x3, RZ, 0xc0, !PT ;  /* 0x0000000309117812 */ /* 0x000fe400078ec0ff */
[----:B------:R-:W-:Y:S01]  /*05d0*/  LOP3.LUT R9, RZ, R12, RZ, 0x33, !PT ;  /* 0x0000000cff097212 */ /* 0x000fe200078e33ff */
[----:B------:R-:W-:Y:S01]  /*05e0*/  IMAD.HI.U32 R16, R7, R13, R6 ;  /* 0x0000000d07107227 */ /* 0x000fe200078e0006 */
[----:B------:R-:W-:-:S03]  /*05f0*/  MOV R13, R0 ;  /* 0x00000000000d7202 */ /* 0x000fc60000000f00 */
[----:B------:R-:W-:-:S07]  /*0600*/  IMAD.MOV R17, RZ, RZ, -R17 ;  /* 0x000000ffff117224 */ /* 0x000fce00078e0a11 */
.L_x_17:
[----:B------:R-:W-:-:S04]  /*0610*/  IMAD.HI.U32 R18, R14, R13, RZ ;  /* 0x0000000d0e127227 */ /* 0x000fc800078e00ff */
[----:B------:R-:W-:Y:S02]  /*0620*/  IMAD.MOV R7, RZ, RZ, -R18 ;  /* 0x000000ffff077224 */ /* 0x000fe400078e0a12 */
[----:B------:R-:W-:-:S04]  /*0630*/  IMAD.HI.U32 R19, R16, R13, RZ ;  /* 0x0000000d10137227 */ /* 0x000fc800078e00ff */
[----:B------:R-:W-:Y:S02]  /*0640*/  IMAD R7, R12, R7, R13 ;  /* 0x000000070c077224 */ /* 0x000fe400078e020d */
[----:B------:R-:W-:-:S03]  /*0650*/  IMAD.MOV R19, RZ, RZ, -R19 ;  /* 0x000000ffff137224 */ /* 0x000fc600078e0a13 */
[----:B------:R-:W-:Y:S01]  /*0660*/  ISETP.GE.U32.AND P3, PT, R7, R12, PT ;  /* 0x0000000c0700720c */ /* 0x000fe20003f66070 */
[----:B-1----:R-:W-:-:S12]  /*0670*/  IMAD R21, R10, R19, R13 ;  /* 0x000000130a157224 */ /* 0x002fd800078e020d */
[----:B------:R-:W-:Y:S01]  /*0680*/  @P3 IADD3 R7, PT, PT, -R12, R7, RZ ;  /* 0x000000070c073210 */ /* 0x000fe20007ffe1ff */
[----:B------:R-:W-:-:S03]  /*0690*/  @P3 VIADD R18, R18, 0x1 ;  /* 0x0000000112123836 */ /* 0x000fc60000000000 */
[----:B------:R-:W-:-:S13]  /*06a0*/  ISETP.GE.U32.AND P4, PT, R7, R12, PT ;  /* 0x0000000c0700720c */ /* 0x000fda0003f86070 */
[----:B------:R-:W-:Y:S01]  /*06b0*/  @P4 VIADD R18, R18, 0x1 ;  /* 0x0000000112124836 */ /* 0x000fe20000000000 */
[----:B------:R-:W-:-:S04]  /*06c0*/  ISETP.GE.U32.AND P4, PT, R21, R10, PT ;  /* 0x0000000a1500720c */ /* 0x000fc80003f86070 */
[----:B------:R-:W-:-:S04]  /*06d0*/  SEL R18, R9, R18, !P1 ;  /* 0x0000001209127207 */ /* 0x000fc80004800000 */
[----:B------:R-:W-:-:S05]  /*06e0*/  IADD3 R7, PT, PT, -R18, RZ, RZ ;  /* 0x000000ff12077210 */ /* 0x000fca0007ffe1ff */
[----:B------:R-:W-:Y:S02]  /*06f0*/  IMAD R7, R12, R7, R13 ;  /* 0x000000070c077224 */ /* 0x000fe400078e020d */
[----:B------:R-:W-:Y:S02]  /*0700*/  @P4 IMAD.IADD R21, R21, 0x1, -R10 ;  /* 0x0000000115154824 */ /* 0x000fe400078e0a0a */
[----:B------:R-:W-:-:S03]  /*0710*/  IMAD.HI.U32 R6, R16, R7, RZ ;  /* 0x0000000710067227 */ /* 0x000fc600078e00ff */
[----:B------:R-:W-:Y:S01]  /*0720*/  ISETP.GE.U32.AND P5, PT, R21, R10, PT ;  /* 0x0000000a1500720c */ /* 0x000fe20003fa6070 */
[----:B------:R-:W-:-:S04]  /*0730*/  IMAD.MOV R20, RZ, RZ, -R6 ;  /* 0x000000ffff147224 */ /* 0x000fc800078e0a06 */
[----:B------:R-:W-:-:S05]  /*0740*/  IMAD R7, R10, R20, R7 ;  /* 0x000000140a077224 */ /* 0x000fca00078e0207 */
[----:B------:R-:W-:-:S03]  /*0750*/  ISETP.GE.U32.AND P3, PT, R7, R10, PT ;  /* 0x0000000a0700720c */ /* 0x000fc60003f66070 */
[----:B------:R-:W-:-:S05]  /*0760*/  @P5 IMAD.IADD R21, R21, 0x1, -R10 ;  /* 0x0000000115155824 */ /* 0x000fca00078e0a0a */
[----:B------:R-:W-:-:S05]  /*0770*/  SEL R21, R15, R21, !P2 ;  /* 0x000000150f157207 */ /* 0x000fca0005000000 */
[----:B------:R-:W-:Y:S01]  /*0780*/  @P3 IADD3 R7, PT, PT, R7, -R10, RZ ;  /* 0x8000000a07073210 */ /* 0x000fe20007ffe0ff */
[----:B------:R-:W-:-:S03]  /*0790*/  @P3 VIADD R6, R6, 0x1 ;  /* 0x0000000106063836 */ /* 0x000fc60000000000 */
[----:B------:R-:W-:Y:S01]  /*07a0*/  ISETP.GE.U32.AND P4, PT, R7, R10, PT ;  /* 0x0000000a0700720c */ /* 0x000fe20003f86070 */
[----:B------:R-:W-:-:S12]  /*07b0*/  IMAD.IADD R7, R11, 0x1, R18 ;  /* 0x000000010b077824 */ /* 0x000fd800078e0212 */
[----:B------:R-:W-:-:S04]  /*07c0*/  @P4 IADD3 R6, PT, PT, R6, 0x1, RZ ;  /* 0x0000000106064810 */ /* 0x000fc80007ffe0ff */
[----:B------:R-:W-:-:S05]  /*07d0*/  SEL R19, R15, R6, !P2 ;  /* 0x000000060f137207 */ /* 0x000fca0005000000 */
[----:B------:R-:W-:-:S04]  /*07e0*/  IMAD R7, R7, R10, R19 ;  /* 0x0000000a07077224 */ /* 0x000fc800078e0213 */
[----:B------:R-:W-:-:S04]  /*07f0*/  IMAD R7, R7, R10, R21 ;  /* 0x0000000a07077224 */ /* 0x000fc800078e0215 */
[----:B--2---:R-:W-:-:S06]  /*0800*/  IMAD.WIDE.U32 R6, R7, 0x4, R2 ;  /* 0x0000000407067825 */ /* 0x004fcc00078e0002 */
[----:B0-----:R-:W2:Y:S01]  /*0810*/  LDG.E R6, desc[UR8][R6.64] ;  /* 0x0000000806067981 */ /* 0x001ea2000c1e1900 */
[----:B------:R-:W-:Y:S01]  /*0820*/  LEA R18, R18, R8, 0x6 ;  /* 0x0000000812127211 */ /* 0x000fe200078e30ff */
[----:B------:R-:W-:Y:S01]  /*0830*/  IMAD.IADD R13, R5, 0x1, R13 ;  /* 0x00000001050d7824 */ /* 0x000fe200078e020d */
[----:B------:R-:W-:-:S03]  /*0840*/  IADD3 R17, PT, PT, R17, 0x1, RZ ;  /* 0x0000000111117810 */ /* 0x000fc60007ffe0ff */
[----:B------:R-:W-:Y:S01]  /*0850*/  IMAD R18, R19, 0x10, R18 ;  /* 0x0000001013127824 */ /* 0x000fe200078e0212 */
[----:B------:R-:W-:-:S03]  /*0860*/  ISETP.NE.AND P3, PT, R17, RZ, PT ;  /* 0x000000ff1100720c */ /* 0x000fc60003f65270 */
[----:B------:R-:W-:-:S05]  /*0870*/  IMAD R21, R21, 0x4, R18 ;  /* 0x0000000415157824 */ /* 0x000fca00078e0212 */
[----:B--2---:R1:W-:Y:S05]  /*0880*/  STS [R21], R6 ;  /* 0x0000000615007388 */ /* 0x0043ea0000000800 */
[----:B------:R-:W-:Y:S05]  /*0890*/  @P3 BRA `(.L_x_17) ;  /* 0xfffffffc005c3947 */ /* 0x000fea000383ffff */
.L_x_16:
[----:B0-----:R-:W-:Y:S05]  /*08a0*/  BSYNC.RECONVERGENT B1 ;  /* 0x0000000000017941 */ /* 0x001fea0003800200 */
.L_x_15:
[----:B------:R-:W-:Y:S05]  /*08b0*/  @!P0 BRA `(.L_x_14) ;  /* 0x0000000800dc8947 */ /* 0x000fea0003800000 */
[----:B------:R-:W0:Y:S01]  /*08c0*/  I2F.U32.RP R7, R10 ;  /* 0x0000000a00077306 */ /* 0x000e220000209000 */
[----:B------:R-:W2:Y:S01]  /*08d0*/  S2R R9, SR_CgaCtaId ;  /* 0x0000000000097919 */ /* 0x000ea20000008800 */
[----:B------:R-:W3:Y:S01]  /*08e0*/  LDC.64 R2, c[0x0][0x388] ;  /* 0x0000e200ff027b82 */ /* 0x000ee20000000a00 */
[----:B------:R-:W-:Y:S01]  /*08f0*/  IMAD.MOV R15, RZ, RZ, -R12 ;  /* 0x000000ffff0f7224 */ /* 0x000fe200078e0a0c */
[----:B------:R-:W-:Y:S01]  /*0900*/  MOV R14, 0x400 ;  /* 0x00000400000e7802 */ /* 0x000fe20000000f00 */
[----:B------:R-:W-:Y:S01]  /*0910*/  IMAD.MOV.U32 R16, RZ, RZ, RZ ;  /* 0x000000ffff107224 */ /* 0x000fe200078e00ff */
[----:B------:R-:W-:Y:S02]  /*0920*/  ISETP.NE.U32.AND P0, PT, R12, RZ, PT ;  /* 0x000000ff0c00720c */ /* 0x000fe40003f05070 */
[----:B-1----:R-:W1:Y:S01]  /*0930*/  I2F.U32.RP R6, R12 ;  /* 0x0000000c00067306 */ /* 0x002e620000209000 */
[----:B------:R-:W-:Y:S02]  /*0940*/  ISETP.NE.U32.AND P1, PT, R10, RZ, PT ;  /* 0x000000ff0a00720c */ /* 0x000fe40003f25070 */
[----:B------:R-:W-:-:S02]  /*0950*/  LOP3.LUT R21, RZ, R12, RZ, 0x33, !PT ;  /* 0x0000000cff157212 */ /* 0x000fc400078e33ff */
[----:B------:R-:W-:-:S03]  /*0960*/  LOP3.LUT R20, RZ, R10, RZ, 0x33, !PT ;  /* 0x0000000aff147212 */ /* 0x000fc600078e33ff */
[----:B0-----:R-:W0:Y:S08]  /*0970*/  MUFU.RCP R7, R7 ;  /* 0x0000000700077308 */ /* 0x001e300000001000 */
[----:B-1----:R-:W1:Y:S01]  /*0980*/  MUFU.RCP R6, R6 ;  /* 0x0000000600067308 */ /* 0x002e620000001000 */
[----:B0-----:R-:W-:Y:S01]  /*0990*/  VIADD R18, R7, 0xffffffe ;  /* 0x0ffffffe07127836 */ /* 0x001fe20000000000 */
[----:B--2---:R-:W-:-:S06]  /*09a0*/  LEA R14, R9, R14, 0x18 ;  /* 0x0000000e090e7211 */ /* 0x004fcc00078ec0ff */
[----:B------:R0:W2:Y:S01]  /*09b0*/  F2I.FTZ.U32.TRUNC.NTZ R19, R18 ;  /* 0x0000001200137305 */ /* 0x0000a2000021f000 */
[----:B-1----:R-:W-:Y:S01]  /*09c0*/  IADD3 R17, PT, PT, R6, 0xffffffe, RZ ;  /* 0x0ffffffe06117810 */ /* 0x002fe20007ffe0ff */
[----:B0-----:R-:W-:-:S06]  /*09d0*/  IMAD.MOV.U32 R18, RZ, RZ, RZ ;  /* 0x000000ffff127224 */ /* 0x001fcc00078e00ff */
[----:B------:R-:W0:Y:S01]  /*09e0*/  F2I.FTZ.U32.TRUNC.NTZ R17, R17 ;  /* 0x0000001100117305 */ /* 0x000e22000021f000 */
[----:B--2---:R-:W-:Y:S02]  /*09f0*/  IMAD.MOV R8, RZ, RZ, -R19 ;  /* 0x000000ffff087224 */ /* 0x004fe400078e0a13 */
[----:B0-----:R-:W-:-:S03]  /*0a00*/  IMAD R7, R15, R17, RZ ;  /* 0x000000110f077224 */ /* 0x001fc600078e02ff */
[----:B------:R-:W-:Y:S01]  /*0a10*/  MOV R15, R8 ;  /* 0x00000008000f7202 */ /* 0x000fe20000000f00 */
[----:B------:R-:W-:-:S04]  /*0a20*/  IMAD.HI.U32 R16, R17, R7, R16 ;  /* 0x0000000711107227 */ /* 0x000fc800078e0010 */
[----:B------:R-:W-:Y:S01]  /*0a30*/  IMAD R7, R15, R10, RZ ;  /* 0x0000000a0f077224 */ /* 0x000fe200078e02ff */
[C---:B------:R-:W-:Y:S01]  /*0a40*/  LEA R15, R5.reuse, R13, 0x1 ;  /* 0x0000000d050f7211 */ /* 0x040fe200078e08ff */
[----:B------:R-:W-:Y:S02]  /*0a50*/  IMAD R17, R5, 0x3, R13 ;  /* 0x0000000305117824 */ /* 0x000fe400078e020d */
[----:B------:R-:W-:-:S04]  /*0a60*/  IMAD.HI.U32 R18, R19, R7, R18 ;  /* 0x0000000713127227 */ /* 0x000fc800078e0012 */
[----:B---3--:R-:W-:-:S07]  /*0a70*/  IMAD.IADD R19, R13, 0x1, R5 ;  /* 0x000000010d137824 */ /* 0x008fce00078e0205 */
.L_x_18:
[----:B------:R-:W-:-:S04]  /*0a80*/  IMAD.HI.U32 R22, R16, R19, RZ ;  /* 0x0000001310167227 */ /* 0x000fc800078e00ff */
[----:B--2---:R-:W-:Y:S01]  /*0a90*/  IMAD.HI.U32 R6, R16, R13, RZ ;  /* 0x0000000d10067227 */ /* 0x004fe200078e00ff */
[----:B------:R-:W-:-:S03]  /*0aa0*/  IADD3 R7, PT, PT, -R22, RZ, RZ ;  /* 0x000000ff16077210 */ /* 0x000fc60007ffe1ff */
[----:B------:R-:W-:Y:S02]  /*0ab0*/  IMAD.MOV R8, RZ, RZ, -R6 ;  /* 0x000000ffff087224 */ /* 0x000fe400078e0a06 */
[C---:B------:R-:W-:Y:S02]  /*0ac0*/  IMAD R7, R12.reuse, R7, R19 ;  /* 0x000000070c077224 */ /* 0x040fe400078e0213 */
[----:B------:R-:W-:-:S03]  /*0ad0*/  IMAD R9, R12, R8, R13 ;  /* 0x000000080c097224 */ /* 0x000fc600078e020d */
[-C--:B------:R-:W-:Y:S02]  /*0ae0*/  ISETP.GE.U32.AND P2, PT, R7, R12.reuse, PT ;  /* 0x0000000c0700720c */ /* 0x080fe40003f46070 */
[----:B------:R-:W-:-:S11]  /*0af0*/  ISETP.GE.U32.AND P4, PT, R9, R12, PT ;  /* 0x0000000c0900720c */ /* 0x000fd60003f86070 */
[--C-:B------:R-:W-:Y:S02]  /*0b00*/  @P2 IMAD.IADD R7, R7, 0x1, -R12.reuse ;  /* 0x0000000107072824 */ /* 0x100fe400078e0a0c */
[----:B------:R-:W-:Y:S01]  /*0b10*/  @P4 IMAD.IADD R9, R9, 0x1, -R12 ;  /* 0x0000000109094824 */ /* 0x000fe200078e0a0c */
[----:B------:R-:W-:Y:S01]  /*0b20*/  @P4 IADD3 R6, PT, PT, R6, 0x1, RZ ;  /* 0x0000000106064810 */ /* 0x000fe20007ffe0ff */
[----:B------:R-:W-:Y:S01]  /*0b30*/  @P2 VIADD R22, R22, 0x1 ;  /* 0x0000000116162836 */ /* 0x000fe20000000000 */
[-C--:B------:R-:W-:Y:S02]  /*0b40*/  ISETP.GE.U32.AND P3, PT, R7, R12.reuse, PT ;  /* 0x0000000c0700720c */ /* 0x080fe40003f66070 */
[----:B------:R-:W-:-:S11]  /*0b50*/  ISETP.GE.U32.AND P5, PT, R9, R12, PT ;  /* 0x0000000c0900720c */ /* 0x000fd60003fa6070 */
[----:B------:R-:W-:Y:S02]  /*0b60*/  @P3 IADD3 R22, PT, PT, R22, 0x1, RZ ;  /* 0x0000000116163810 */ /* 0x000fe40007ffe0ff */
[----:B------:R-:W-:Y:S02]  /*0b70*/  @P5 VIADD R6, R6, 0x1 ;  /* 0x0000000106065836 */ /* 0x000fe40000000000 */
[----:B------:R-:W-:-:S03]  /*0b80*/  SEL R22, R21, R22, !P0 ;  /* 0x0000001615167207 */ /* 0x000fc60004000000 */
[----:B------:R-:W-:Y:S02]  /*0b90*/  SEL R6, R21, R6, !P0 ;  /* 0x0000000615067207 */ /* 0x000fe40004000000 */
[----:B------:R-:W-:-:S03]  /*0ba0*/  IMAD.MOV R7, RZ, RZ, -R22 ;  /* 0x000000ffff077224 */ /* 0x000fc600078e0a16 */
[----:B------:R-:W-:Y:S02]  /*0bb0*/  IMAD.MOV R8, RZ, RZ, -R6 ;  /* 0x000000ffff087224 */ /* 0x000fe400078e0a06 */
[C---:B------:R-:W-:Y:S02]  /*0bc0*/  IMAD R7, R12.reuse, R7, R19 ;  /* 0x000000070c077224 */ /* 0x040fe400078e0213 */
[----:B------:R-:W-:Y:S02]  /*0bd0*/  IMAD R25, R12, R8, R13 ;  /* 0x000000080c197224 */ /* 0x000fe400078e020d */
[----:B------:R-:W-:-:S04]  /*0be0*/  IMAD.HI.U32 R9, R18, R7, RZ ;  /* 0x0000000712097227 */ /* 0x000fc800078e00ff */
[----:B------:R-:W-:-:S04]  /*0bf0*/  IMAD.HI.U32 R8, R16, R15, RZ ;  /* 0x0000000f10087227 */ /* 0x000fc800078e00ff */
[----:B------:R-:W-:Y:S02]  /*0c00*/  IMAD.MOV R27, RZ, RZ, -R9 ;  /* 0x000000ffff1b7224 */ /* 0x000fe400078e0a09 */
[----:B------:R-:W-:-:S04]  /*0c10*/  IMAD.HI.U32 R23, R18, R25, RZ ;  /* 0x0000001912177227 */ /* 0x000fc800078e00ff */
[----:B------:R-:W-:Y:S01]  /*0c20*/  IMAD.MOV R29, RZ, RZ, -R8 ;  /* 0x000000ffff1d7224 */ /* 0x000fe200078e0a08 */
[----:B------:R-:W-:Y:S01]  /*0c30*/  IADD3 R24, PT, PT, -R23, RZ, RZ ;  /* 0x000000ff17187210 */ /* 0x000fe20007ffe1ff */
[----:B------:R-:W-:Y:S02]  /*0c40*/  IMAD R27, R10, R27, R7 ;  /* 0x0000001b0a1b7224 */ /* 0x000fe400078e0207 */
[----:B------:R-:W-:-:S03]  /*0c50*/  IMAD.HI.U32 R7, R18, R13, RZ ;  /* 0x0000000d12077227 */ /* 0x000fc600078e00ff */
[----:B------:R-:W-:Y:S01]  /*0c60*/  ISETP.GE.U32.AND P2, PT, R27, R10, PT ;  /* 0x0000000a1b00720c */ /* 0x000fe20003f46070 */
[----:B------:R-:W-:Y:S01]  /*0c70*/  IMAD R29, R12, R29, R15 ;  /* 0x0000001d0c1d7224 */ /* 0x000fe200078e020f */
[----:B------:R-:W-:Y:S01]  /*0c80*/  IADD3 R7, PT, PT, -R7, RZ, RZ ;  /* 0x000000ff07077210 */ /* 0x000fe20007ffe1ff */
[----:B------:R-:W-:Y:S01]  /*0c90*/  IMAD R25, R10, R24, R25 ;  /* 0x000000180a197224 */ /* 0x000fe200078e0219 */
[----:B------:R-:W-:Y:S01]  /*0ca0*/  IADD3 R24, PT, PT, R11, R6, RZ ;  /* 0x000000060b187210 */ /* 0x000fe20007ffe0ff */
[----:B------:R-:W-:Y:S01]  /*0cb0*/  IMAD R26, R6, 0x40, R14 ;  /* 0x00000040061a7824 */ /* 0x000fe200078e020e */
[----:B------:R-:W-:Y:S01]  /*0cc0*/  ISETP.GE.U32.AND P3, PT, R29, R12, PT ;  /* 0x0000000c1d00720c */ /* 0x000fe20003f66070 */
[----:B------:R-:W-:Y:S01]  /*0cd0*/  IMAD R7, R10, R7, R13 ;  /* 0x000000070a077224 */ /* 0x000fe200078e020d */
[----:B------:R-:W-:-:S04]  /*0ce0*/  ISETP.GE.U32.AND P4, PT, R25, R10, PT ;  /* 0x0000000a1900720c */ /* 0x000fc80003f86070 */
[-C--:B------:R-:W-:Y:S02]  /*0cf0*/  ISETP.GE.U32.AND P6, PT, R7, R10.reuse, PT ;  /* 0x0000000a0700720c */ /* 0x080fe40003fc6070 */
[----:B------:R-:W-:-:S05]  /*0d00*/  @P2 IADD3 R27, PT, PT, R27, -R10, RZ ;  /* 0x8000000a1b1b2210 */ /* 0x000fca0007ffe0ff */
[----:B------:R-:W-:Y:S02]  /*0d10*/  @P3 IMAD.IADD R29, R29, 0x1, -R12 ;  /* 0x000000011d1d3824 */ /* 0x000fe400078e0a0c */
[----:B------:R-:W-:Y:S02]  /*0d20*/  @P4 IMAD.IADD R25, R25, 0x1, -R10 ;  /* 0x0000000119194824 */ /* 0x000fe400078e0a0a */
[----:B------:R-:W-:Y:S01]  /*0d30*/  @P4 VIADD R23, R23, 0x1 ;  /* 0x0000000117174836 */ /* 0x000fe20000000000 */
[----:B------:R-:W-:Y:S01]  /*0d40*/  ISETP.GE.U32.AND P5, PT, R29, R12, PT ;  /* 0x0000000c1d00720c */ /* 0x000fe20003fa6070 */
[----:B------:R-:W-:Y:S01]  /*0d50*/  @P3 VIADD R8, R8, 0x1 ;  /* 0x0000000108083836 */ /* 0x000fe20000000000 */
[-C--:B------:R-:W-:Y:S02]  /*0d60*/  @P6 IADD3 R7, PT, PT, R7, -R10.reuse, RZ ;  /* 0x8000000a07076210 */ /* 0x080fe40007ffe0ff */
[-C--:B------:R-:W-:Y:S02]  /*0d70*/  ISETP.GE.U32.AND P6, PT, R25, R10.reuse, PT ;  /* 0x0000000a1900720c */ /* 0x080fe40003fc6070 */
[----:B------:R-:W-:-:S02]  /*0d80*/  ISETP.GE.U32.AND P4, PT, R7, R10, PT ;  /* 0x0000000a0700720c */ /* 0x000fc40003f86070 */
[----:B------:R-:W-:-:S05]  /*0d90*/  ISETP.GE.U32.AND P3, PT, R27, R10, PT ;  /* 0x0000000a1b00720c */ /* 0x000fca0003f66070 */
[----:B------:R-:W-:-:S04]  /*0da0*/  @P5 VIADD R8, R8, 0x1 ;  /* 0x0000000108085836 */ /* 0x000fc80000000000 */
[----:B------:R-:W-:Y:S01]  /*0db0*/  @P6 VIADD R23, R23, 0x1 ;  /* 0x0000000117176836 */ /* 0x000fe20000000000 */
[----:B------:R-:W-:Y:S01]  /*0dc0*/  SEL R8, R21, R8, !P0 ;  /* 0x0000000815087207 */ /* 0x000fe20004000000 */
[----:B------:R-:W-:-:S03]  /*0dd0*/  @P4 IMAD.IADD R7, R7, 0x1, -R10 ;  /* 0x0000000107074824 */ /* 0x000fc600078e0a0a */
[C---:B------:R-:W-:Y:S01]  /*0de0*/  SEL R23, R20.reuse, R23, !P1 ;  /* 0x0000001714177207 */ /* 0x040fe20004800000 */
[----:B------:R-:W-:Y:S01]  /*0df0*/  IMAD.MOV R25, RZ, RZ, -R8 ;  /* 0x000000ffff197224 */ /* 0x000fe200078e0a08 */
[----:B------:R-:W-:-:S03]  /*0e00*/  SEL R27, R20, R7, !P1 ;  /* 0x00000007141b7207 */ /* 0x000fc60004800000 */
[----:B------:R-:W-:Y:S01]  /*0e10*/  IMAD R6, R24, R10, R23 ;  /* 0x0000000a18067224 */ /* 0x000fe200078e0217 */
[----:B------:R-:W-:Y:S01]  /*0e20*/  LEA R24, R23, R26, 0x4 ;  /* 0x0000001a17187211 */ /* 0x000fe200078e20ff */
[----:B------:R-:W-:Y:S02]  /*0e30*/  IMAD R25, R12, R25, R15 ;  /* 0x000000190c197224 */ /* 0x000fe400078e020f */
[----:B------:R-:W-:Y:S02]  /*0e40*/  IMAD R7, R6, R10, R27 ;  /* 0x0000000a06077224 */ /* 0x000fe400078e021b */
[----:B------:R-:W-:-:S04]  /*0e50*/  IMAD.HI.U32 R23, R18, R25, RZ ;  /* 0x0000001912177227 */ /* 0x000fc800078e00ff */
[----:B------:R-:W-:Y:S02]  /*0e60*/  IMAD.MOV R29, RZ, RZ, -R23 ;  /* 0x000000ffff1d7224 */ /* 0x000fe400078e0a17 */
[----:B------:R-:W-:-:S04]  /*0e70*/  IMAD.WIDE.U32 R6, R7, 0x4, R2 ;  /* 0x0000000407067825 */ /* 0x000fc800078e0002 */
[----:B------:R-:W-:Y:S02]  /*0e80*/  IMAD R29, R10, R29, R25 ;  /* 0x0000001d0a1d7224 */ /* 0x000fe400078e0219 */
[----:B------:R0:W2:Y:S01]  /*0e90*/  LDG.E R25, desc[UR8][R6.64] ;  /* 0x0000000806197981 */ /* 0x0000a2000c1e1900 */
[----:B------:R-:W-:Y:S01]  /*0ea0*/  @P2 VIADD R9, R9, 0x1 ;  /* 0x0000000109092836 */ /* 0x000fe20000000000 */
[----:B------:R-:W-:Y:S01]  /*0eb0*/  LEA R28, R27, R24, 0x2 ;  /* 0x000000181b1c7211 */ /* 0x000fe200078e10ff */
[----:B------:R-:W-:Y:S01]  /*0ec0*/  IMAD.IADD R24, R11, 0x1, R22 ;  /* 0x000000010b187824 */ /* 0x000fe200078e0216 */
[----:B------:R-:W-:Y:S01]  /*0ed0*/  ISETP.GE.U32.AND P4, PT, R29, R10, PT ;  /* 0x0000000a1d00720c */ /* 0x000fe20003f86070 */
[----:B------:R-:W-:Y:S01]  /*0ee0*/  @P3 VIADD R9, R9, 0x1 ;  /* 0x0000000109093836 */ /* 0x000fe20000000000 */
[----:B------:R-:W-:Y:S01]  /*0ef0*/  LEA R22, R22, R14, 0x6 ;  /* 0x0000000e16167211 */ /* 0x000fe200078e30ff */
[----:B------:R-:W-:-:S03]  /*0f00*/  IMAD R26, R8, 0x40, R14 ;  /* 0x00000040081a7824 */ /* 0x000fc600078e020e */
[----:B------:R-:W-:-:S05]  /*0f10*/  SEL R9, R20, R9, !P1 ;  /* 0x0000000914097207 */ /* 0x000fca0004800000 */
[----:B0-----:R-:W-:Y:S01]  /*0f20*/  IMAD R6, R9, 0x10, R22 ;  /* 0x0000001009067824 */ /* 0x001fe200078e0216 */
[----:B------:R-:W-:Y:S01]  /*0f30*/  IADD3 R22, PT, PT, R11, R8, RZ ;  /* 0x000000080b167210 */ /* 0x000fe20007ffe0ff */
[----:B------:R-:W-:Y:S01]  /*0f40*/  @P4 VIADD R23, R23, 0x1 ;  /* 0x0000000117174836 */ /* 0x000fe20000000000 */
[-C--:B------:R-:W-:Y:S01]  /*0f50*/  @P4 IADD3 R29, PT, PT, R29, -R10.reuse, RZ ;  /* 0x8000000a1d1d4210 */ /* 0x080fe20007ffe0ff */
[-C--:B------:R-:W-:Y:S02]  /*0f60*/  IMAD R7, R24, R10.reuse, R9 ;  /* 0x0000000a18077224 */ /* 0x080fe400078e0209 */
[----:B------:R-:W-:Y:S01]  /*0f70*/  IMAD.HI.U32 R24, R16, R17, RZ ;  /* 0x0000001110187227 */ /* 0x000fe200078e00ff */
[----:B------:R-:W-:-:S03]  /*0f80*/  ISETP.GE.U32.AND P5, PT, R29, R10, PT ;  /* 0x0000000a1d00720c */ /* 0x000fc60003fa6070 */
[----:B------:R-:W-:-:S05]  /*0f90*/  IMAD.HI.U32 R9, R18, R19, RZ ;  /* 0x0000001312097227 */ /* 0x000fca00078e00ff */
[----:B------:R-:W-:-:S05]  /*0fa0*/  IADD3 R9, PT, PT, -R9, RZ, RZ ;  /* 0x000000ff09097210 */ /* 0x000fca0007ffe1ff */
[----:B------:R-:W-:Y:S02]  /*0fb0*/  @P5 VIADD R23, R23, 0x1 ;  /* 0x0000000117175836 */ /* 0x000fe40000000000 */
[----:B------:R-:W-:-:S03]  /*0fc0*/  IMAD R9, R10, R9, R19 ;  /* 0x000000090a097224 */ /* 0x000fc600078e0213 */
[----:B------:R-:W-:Y:S02]  /*0fd0*/  SEL R23, R20, R23, !P1 ;  /* 0x0000001714177207 */ /* 0x000fe40004800000 */
[----:B------:R-:W-:-:S03]  /*0fe0*/  ISETP.GE.U32.AND P3, PT, R9, R10, PT ;  /* 0x0000000a0900720c */ /* 0x000fc60003f66070 */
[----:B------:R-:W-:Y:S02]  /*0ff0*/  IMAD R8, R22, R10, R23 ;  /* 0x0000000a16087224 */ /* 0x000fe400078e0217 */
[----:B------:R-:W-:Y:S02]  /*1000*/  IMAD R22, R23, 0x10, R26 ;  /* 0x0000001017167824 */ /* 0x000fe400078e021a */
[----:B------:R-:W-:-:S04]  /*1010*/  IMAD.HI.U32 R23, R18, R15, RZ ;  /* 0x0000000f12177227 */ /* 0x000fc800078e00ff */
[----:B------:R-:W-:Y:S02]  /*1020*/  IMAD.MOV R26, RZ, RZ, -R24 ;  /* 0x000000ffff1a7224 */ /* 0x000fe400078e0a18 */
[----:B------:R-:W-:-:S04]  /*1030*/  @P3 IADD3 R9, PT, PT, R9, -R10, RZ ;  /* 0x8000000a09093210 */ /* 0x000fc80007ffe0ff */
[----:B------:R-:W-:-:S13]  /*1040*/  ISETP.GE.U32.AND P3, PT, R9, R10, PT ;  /* 0x0000000a0900720c */ /* 0x000fda0003f66070 */
[----:B------:R-:W-:-:S05]  /*1050*/  @P3 IMAD.IADD R9, R9, 0x1, -R10 ;  /* 0x0000000109093824 */ /* 0x000fca00078e0a0a */
[----:B------:R-:W-:-:S05]  /*1060*/  SEL R9, R20, R9, !P1 ;  /* 0x0000000914097207 */ /* 0x000fca0004800000 */
[----:B------:R-:W-:Y:S01]  /*1070*/  IMAD R7, R7, R10, R9 ;  /* 0x0000000a07077224 */ /* 0x000fe200078e0209 */
[----:B--2---:R0:W-:Y:S02]  /*1080*/  STS [R28], R25 ;  /* 0x000000191c007388 */ /* 0x0041e40000000800 */
[----:B0-----:R-:W-:Y:S02]  /*1090*/  IMAD.MOV R25, RZ, RZ, -R23 ;  /* 0x000000ffff197224 */ /* 0x001fe400078e0a17 */
[----:B------:R-:W-:Y:S02]  /*10a0*/  IMAD R23, R12, R26, R17 ;  /* 0x0000001a0c177224 */ /* 0x000fe400078e0211 */
[----:B------:R-:W-:-:S03]  /*10b0*/  IMAD R25, R10, R25, R15 ;  /* 0x000000190a197224 */ /* 0x000fc600078e020f */
[----:B------:R-:W-:Y:S02]  /*10c0*/  ISETP.GE.U32.AND P2, PT, R23, R12, PT ;  /* 0x0000000c1700720c */ /* 0x000fe40003f46070 */
[----:B------:R-:W-:-:S11]  /*10d0*/  ISETP.GE.U32.AND P4, PT, R25, R10, PT ;  /* 0x0000000a1900720c */ /* 0x000fd60003f86070 */
[----:B------:R-:W-:Y:S01]  /*10e0*/  @P2 IMAD.IADD R23, R23, 0x1, -R12 ;  /* 0x0000000117172824 */ /* 0x000fe200078e0a0c */
[----:B------:R-:W-:Y:S01]  /*10f0*/  @P2 IADD3 R24, PT, PT, R24, 0x1, RZ ;  /* 0x0000000118182810 */ /* 0x000fe20007ffe0ff */
[----:B------:R-:W-:-:S03]  /*1100*/  @P4 IMAD.IADD R25, R25, 0x1, -R10 ;  /* 0x0000000119194824 */ /* 0x000fc600078e0a0a */
[----:B------:R-:W-:Y:S01]  /*1110*/  ISETP.GE.U32.AND P5, PT, R23, R12, PT ;  /* 0x0000000c1700720c */ /* 0x000fe20003fa6070 */
[----:B------:R-:W-:Y:S01]  /*1120*/  IMAD R23, R9, 0x4, R6 ;  /* 0x0000000409177824 */ /* 0x000fe200078e0206 */
[----:B------:R-:W-:Y:S01]  /*1130*/  ISETP.GE.U32.AND P4, PT, R25, R10, PT ;  /* 0x0000000a1900720c */ /* 0x000fe20003f86070 */
[----:B------:R-:W-:-:S05]  /*1140*/  IMAD.WIDE.U32 R6, R7, 0x4, R2 ;  /* 0x0000000407067825 */ /* 0x000fca00078e0002 */
[----:B------:R0:W2:Y:S05]  /*1150*/  LDG.E R26, desc[UR8][R6.64] ;  /* 0x00000008061a7981 */ /* 0x0000aa000c1e1900 */
[----:B------:R-:W-:Y:S02]  /*1160*/  @P5 VIADD R24, R24, 0x1 ;  /* 0x0000000118185836 */ /* 0x000fe40000000000 */
[----:B------:R-:W-:-:S03]  /*1170*/  @P4 IADD3 R25, PT, PT, R25, -R10, RZ ;  /* 0x8000000a19194210 */ /* 0x000fc60007ffe0ff */
[----:B------:R-:W-:Y:S02]  /*1180*/  SEL R24, R21, R24, !P0 ;  /* 0x0000001815187207 */ /* 0x000fe40004000000 */
[----:B------:R-:W-:-:S03]  /*1190*/  SEL R25, R20, R25, !P1 ;  /* 0x0000001914197207 */ /* 0x000fc60004800000 */
[----:B------:R-:W-:Y:S02]  /*11a0*/  IMAD.MOV R27, RZ, RZ, -R24 ;  /* 0x000000ffff1b7224 */ /* 0x000fe400078e0a18 */
[----:B------:R-:W-:Y:S02]  /*11b0*/  IMAD R9, R8, R10, R25 ;  /* 0x0000000a08097224 */ /* 0x000fe400078e0219 */
[----:B------:R-:W-:-:S04]  /*11c0*/  IMAD R27, R12, R27, R17 ;  /* 0x0000001b0c1b7224 */ /* 0x000fc800078e0211 */
[----:B------:R-:W-:-:S05]  /*11d0*/  IMAD.HI.U32 R29, R18, R27, RZ ;  /* 0x0000001b121d7227 */ /* 0x000fca00078e00ff */
[----:B------:R-:W-:-:S05]  /*11e0*/  IADD3 R28, PT, PT, -R29, RZ, RZ ;  /* 0x000000ff1d1c7210 */ /* 0x000fca0007ffe1ff */
[----:B------:R-:W-:Y:S02]  /*11f0*/  IMAD R27, R10, R28, R27 ;  /* 0x0000001c0a1b7224 */ /* 0x000fe400078e021b */
[----:B------:R-:W-:-:S04]  /*1200*/  IMAD.HI.U32 R28, R18, R17, RZ ;  /* 0x00000011121c7227 */ /* 0x000fc800078e00ff */
[----:B------:R-:W-:Y:S01]  /*1210*/  IMAD.MOV R28, RZ, RZ, -R28 ;  /* 0x000000ffff1c7224 */ /* 0x000fe200078e0a1c */
[----:B------:R-:W-:-:S03]  /*1220*/  ISETP.GE.U32.AND P2, PT, R27, R10, PT ;  /* 0x0000000a1b00720c */ /* 0x000fc60003f46070 */
[----:B0-----:R-:W-:-:S05]  /*1230*/  IMAD R7, R10, R28, R17 ;  /* 0x0000001c0a077224 */ /* 0x001fca00078e0211 */
[----:B------:R-:W-:-:S05]  /*1240*/  ISETP.GE.U32.AND P4, PT, R7, R10, PT ;  /* 0x0000000a0700720c */ /* 0x000fca0003f86070 */
[----:B------:R-:W-:-:S05]  /*1250*/  @P2 IMAD.IADD R27, R27, 0x1, -R10 ;  /* 0x000000011b1b2824 */ /* 0x000fca00078e0a0a */
[----:B------:R-:W-:-:S03]  /*1260*/  ISETP.GE.U32.AND P3, PT, R27, R10, PT ;  /* 0x0000000a1b00720c */ /* 0x000fc60003f66070 */
[----:B------:R-:W-:-:S04]  /*1270*/  @P4 IADD3 R7, PT, PT, R7, -R10, RZ ;  /* 0x8000000a07074210 */ /* 0x000fc80007ffe0ff */
[----:B------:R-:W-:Y:S01]  /*1280*/  ISETP.GE.U32.AND P4, PT, R7, R10, PT ;  /* 0x0000000a0700720c */ /* 0x000fe20003f86070 */
[----:B------:R-:W-:Y:S02]  /*1290*/  @P2 VIADD R29, R29, 0x1 ;  /* 0x000000011d1d2836 */ /* 0x000fe40000000000 */
[----:B------:R-:W-:-:S04]  /*12a0*/  IMAD.WIDE.U32 R8, R9, 0x4, R2 ;  /* 0x0000000409087825 */ /* 0x000fc800078e0002 */
[----:B------:R-:W-:Y:S02]  /*12b0*/  @P3 VIADD R29, R29, 0x1 ;  /* 0x000000011d1d3836 */ /* 0x000fe40000000000 */
[----:B------:R-:W-:Y:S01]  /*12c0*/  IMAD.IADD R6, R11, 0x1, R24 ;  /* 0x000000010b067824 */ /* 0x000fe200078e0218 */
[----:B------:R0:W3:Y:S02]  /*12d0*/  LDG.E R8, desc[UR8][R8.64] ;  /* 0x0000000808087981 */ /* 0x0000e4000c1e1900 */
[----:B------:R-:W-:Y:S02]  /*12e0*/  SEL R29, R20, R29, !P1 ;  /* 0x0000001d141d7207 */ /* 0x000fe40004800000 */
[----:B------:R-:W-:-:S03]  /*12f0*/  @P4 IADD3 R7, PT, PT, R7, -R10, RZ ;  /* 0x8000000a07074210 */ /* 0x000fc60007ffe0ff */
[----:B------:R-:W-:Y:S01]  /*1300*/  IMAD R6, R6, R10, R29 ;  /* 0x0000000a06067224 */ /* 0x000fe200078e021d */
[----:B0-----:R-:W-:-:S05]  /*1310*/  SEL R9, R20, R7, !P1 ;  /* 0x0000000714097207 */ /* 0x001fca0004800000 */
[----:B------:R-:W-:-:S04]  /*1320*/  IMAD R7, R6, R10, R9 ;  /* 0x0000000a06077224 */ /* 0x000fc800078e0209 */
[----:B------:R-:W-:-:S06]  /*1330*/  IMAD.WIDE.U32 R6, R7, 0x4, R2 ;  /* 0x0000000407067825 */ /* 0x000fcc00078e0002 */
[----:B------:R-:W4:Y:S01]  /*1340*/  LDG.E R6, desc[UR8][R6.64] ;  /* 0x0000000806067981 */ /* 0x000f22000c1e1900 */
[----:B------:R-:W-:-:S05]  /*1350*/  IMAD R24, R24, 0x40, R14 ;  /* 0x0000004018187824 */ /* 0x000fca00078e020e */
[----:B------:R-:W-:Y:S01]  /*1360*/  LEA R24, R29, R24, 0x4 ;  /* 0x000000181d187211 */ /* 0x000fe200078e20ff */
[----:B------:R-:W-:Y:S01]  /*1370*/  IMAD R25, R25, 0x4, R22 ;  /* 0x0000000419197824 */ /* 0x000fe200078e0216 */
[----:B------:R-:W-:-:S03]  /*1380*/  IADD3 R22, PT, PT, R5, R13, R5 ;  /* 0x0000000d05167210 */ /* 0x000fc60007ffe005 */
[----:B------:R-:W-:Y:S01]  /*1390*/  IMAD R9, R9, 0x4, R24 ;  /* 0x0000000409097824 */ /* 0x000fe200078e0218 */
[----:B------:R-:W-:-:S04]  /*13a0*/  IADD3 R13, PT, PT, R5, R22, R5 ;  /* 0x00000016050d7210 */ /* 0x000fc80007ffe005 */
[----:B------:R-:W-:Y:S01]  /*13b0*/  ISETP.GE.U32.AND P2, PT, R13, 0x20, PT ;  /* 0x000000200d00780c */ /* 0x000fe20003f46070 */
[C---:B------:R-:W-:Y:S01]  /*13c0*/  IMAD R17, R5.reuse, 0x4, R17 ;  /* 0x0000000405117824 */ /* 0x040fe200078e0211 */
[C---:B------:R-:W-:Y:S01]  /*13d0*/  LEA R15, R5.reuse, R15, 0x2 ;  /* 0x0000000f050f7211 */ /* 0x040fe200078e10ff */
[----:B------:R-:W-:Y:S01]  /*13e0*/  IMAD R19, R5, 0x4, R19 ;  /* 0x0000000405137824 */ /* 0x000fe200078e0213 */
[----:B--2---:R2:W-:Y:S04]  /*13f0*/  STS [R23], R26 ;  /* 0x0000001a17007388 */ /* 0x0045e80000000800 */
[----:B---3--:R2:W-:Y:S04]  /*1400*/  STS [R25], R8 ;  /* 0x0000000819007388 */ /* 0x0085e80000000800 */
[----:B----4-:R2:W-:Y:S01]  /*1410*/  STS [R9], R6 ;  /* 0x0000000609007388 */ /* 0x0105e20000000800 */
[----:B------:R-:W-:Y:S05]  /*1420*/  @!P2 BRA `(.L_x_18) ;  /* 0xfffffff40094a947 */ /* 0x000fea000383ffff */
.L_x_14:
[----:B0-----:R-:W-:Y:S05]  /*1430*/  BSYNC.RECONVERGENT B0 ;  /* 0x0000000000007941 */ /* 0x001fea0003800200 */
.L_x_13:
[----:B------:R-:W-:Y:S02]  /*1440*/  IADD3 R2, PT, PT, R0, R5, RZ ;  /* 0x0000000500027210 */ /* 0x000fe40007ffe0ff */
[----:B--2---:R-:W-:Y:S02]  /*1450*/  LOP3.LUT R9, R5, 0xffff, RZ, 0xc0, !PT ;  /* 0x0000ffff05097812 */ /* 0x004fe400078ec0ff */
[----:B------:R-:W-:Y:S02]  /*1460*/  LOP3.LUT R2, R2, 0x1fff, RZ, 0x3c, !PT ;  /* 0x00001fff02027812 */ /* 0x000fe400078e3cff */
[----:B------:R-:W-:Y:S02]  /*1470*/  MOV R10, 0x14a0 ;  /* 0x000014a0000a7802 */ /* 0x000fe40000000f00 */
[----:B------:R-:W-:-:S07]  /*1480*/  LOP3.LUT R8, R2, 0xffff, RZ, 0xc0, !PT ;  /* 0x0000ffff02087812 */ /* 0x000fce00078ec0ff */
[----:B-1----:R-:W-:Y:S05]  /*1490*/  CALL.REL.NOINC `($__internal_1_$__cuda_sm20_div_u16) ;  /* 0x0000002c00447944 */ /* 0x002fea0003c00000 */
[----:B------:R-:W0:Y:S01]  /*14a0*/  LDCU UR11, c[0x0][0x3b0] ;  /* 0x00007600ff0b77ac */ /* 0x000e220008000800 */
[----:B------:R-:W-:Y:S01]  /*14b0*/  LOP3.LUT R2, R9, 0x3, RZ, 0xc0, !PT ;  /* 0x0000000309027812 */ /* 0x000fe200078ec0ff */
[----:B------:R-:W-:Y:S01]  /*14c0*/  BSSY.RECONVERGENT B0, `(.L_x_19) ;  /* 0x000004b000007945 */ /* 0x000fe20003800200 */
[----:B------:R-:W-:Y:S02]  /*14d0*/  IMAD.MOV.U32 R6, RZ, RZ, R0 ;  /* 0x000000ffff067224 */ /* 0x000fe400078e0000 */
[C---:B------:R-:W-:Y:S02]  /*14e0*/  ISETP.NE.AND P0, PT, R2.reuse, 0x2, PT ;  /* 0x000000020200780c */ /* 0x040fe40003f05270 */
[----:B------:R-:W-:Y:S01]  /*14f0*/  LOP3.LUT R14, R2, 0x2, RZ, 0x3c, !PT ;  /* 0x00000002020e7812 */ /* 0x000fe200078e3cff */
[----:B0-----:R-:W0:Y:S01]  /*1500*/  I2F.U32.RP R10, UR11 ;  /* 0x0000000b000a7d06 */ /* 0x001e220008209000 */
[----:B------:R-:W-:-:S09]  /*1510*/  UIMAD UR10, UR11, UR11, URZ ;  /* 0x0000000b0b0a72a4 */ /* 0x000fd2000f8e02ff */
[----:B------:R-:W1:Y:S08]  /*1520*/  I2F.U32.RP R7, UR10 ;  /* 0x0000000a00077d06 */ /* 0x000e700008209000 */
[----:B0-----:R-:W0:Y:S08]  /*1530*/  MUFU.RCP R10, R10 ;  /* 0x0000000a000a7308 */ /* 0x001e300000001000 */
[----:B-1----:R-:W1:Y:S01]  /*1540*/  MUFU.RCP R3, R7 ;  /* 0x0000000700037308 */ /* 0x002e620000001000 */
[----:B0-----:R-:W-:-:S07]  /*1550*/  VIADD R8, R10, 0xffffffe ;  /* 0x0ffffffe0a087836 */ /* 0x001fce0000000000 */
[----:B------:R0:W2:Y:S01]  /*1560*/  F2I.FTZ.U32.TRUNC.NTZ R9, R8 ;  /* 0x0000000800097305 */ /* 0x0000a2000021f000 */
[----:B-1----:R-:W-:Y:S01]  /*1570*/  IADD3 R3, PT, PT, R3, 0xffffffe, RZ ;  /* 0x0ffffffe03037810 */ /* 0x002fe20007ffe0ff */
[----:B------:R-:W-:Y:S06]  /*1580*/  @!P0 BRA `(.L_x_20) ;  /* 0x0000000000f88947 */ /* 0x000fec0003800000 */
[----:B------:R-:W1:Y:S01]  /*1590*/  I2F.U32.RP R6, UR10 ;  /* 0x0000000a00067d06 */ /* 0x000e620008209000 */
[----:B------:R-:W3:Y:S01]  /*15a0*/  S2R R17, SR_CgaCtaId ;  /* 0x0000000000117919 */ /* 0x000ee20000008800 */
[----:B------:R-:W-:Y:S01]  /*15b0*/  MOV R15, 0x400 ;  /* 0x00000400000f7802 */ /* 0x000fe20000000f00 */
[----:B------:R-:W-:Y:S01]  /*15c0*/  IMAD.MOV R14, RZ, RZ, -R14 ;  /* 0x000000ffff0e7224 */ /* 0x000fe200078e0a0e */
[----:B------:R-:W-:Y:S02]  /*15d0*/  ISETP.NE.U32.AND P0, PT, RZ, UR10, PT ;  /* 0x0000000aff007c0c */ /* 0x000fe4000bf05070 */
[----:B------:R-:W-:Y:S02]  /*15e0*/  ISETP.NE.U32.AND P1, PT, RZ, UR11, PT ;  /* 0x0000000bff007c0c */ /* 0x000fe4000bf25070 */
[----:B------:R-:W4:Y:S08]  /*15f0*/  I2F.U32.RP R7, UR11 ;  /* 0x0000000b00077d06 */ /* 0x000f300008209000 */
[----:B-1----:R-:W1:Y:S08]  /*1600*/  MUFU.RCP R6, R6 ;  /* 0x0000000600067308 */ /* 0x002e700000001000 */
[----:B----4-:R-:W4:Y:S01]  /*1610*/  MUFU.RCP R7, R7 ;  /* 0x0000000700077308 */ /* 0x010f220000001000 */
[----:B-1----:R-:W-:-:S02]  /*1620*/  VIADD R10, R6, 0xffffffe ;  /* 0x0ffffffe060a7836 */ /* 0x002fc40000000000 */
[----:B------:R-:W-:-:S05]  /*1630*/  VIADD R6, R15, 0x80 ;  /* 0x000000800f067836 */ /* 0x000fca0000000000 */
[----:B------:R1:W5:Y:S01]  /*1640*/  F2I.FTZ.U32.TRUNC.NTZ R11, R10 ;  /* 0x0000000a000b7305 */ /* 0x000362000021f000 */
[----:B----4-:R-:W-:Y:S01]  /*1650*/  VIADD R12, R7, 0xffffffe ;  /* 0x0ffffffe070c7836 */ /* 0x010fe20000000000 */
[----:B---3--:R-:W-:Y:S02]  /*1660*/  LEA R7, R17, R6, 0x18 ;  /* 0x0000000611077211 */ /* 0x008fe400078ec0ff */
[----:B------:R-:W-:-:S04]  /*1670*/  MOV R6, R0 ;  /* 0x0000000000067202 */ /* 0x000fc80000000f00 */
[----:B------:R3:W4:Y:S01]  /*1680*/  F2I.FTZ.U32.TRUNC.NTZ R13, R12 ;  /* 0x0000000c000d7305 */ /* 0x000722000021f000 */
[----:B-1----:R-:W-:Y:S01]  /*1690*/  HFMA2 R10, -RZ, RZ, 0, 0 ;  /* 0x00000000ff0a7431 */ /* 0x002fe200000001ff */
[----:B-----5:R-:W-:Y:S01]  /*16a0*/  IADD3 R16, PT, PT, RZ, -R11, RZ ;  /* 0x8000000bff107210 */ /* 0x020fe20007ffe0ff */
[----:B---3--:R-:W-:-:S04]  /*16b0*/  IMAD.MOV.U32 R12, RZ, RZ, RZ ;  /* 0x000000ffff0c7224 */ /* 0x008fc800078e00ff */
[----:B------:R-:W-:Y:S02]  /*16c0*/  IMAD R15, R16, UR10, RZ ;  /* 0x0000000a100f7c24 */ /* 0x000fe4000f8e02ff */
[----:B----4-:R-:W-:Y:S02]  /*16d0*/  IMAD.MOV R18, RZ, RZ, -R13 ;  /* 0x000000ffff127224 */ /* 0x010fe400078e0a0d */
[----:B------:R-:W-:Y:S01]  /*16e0*/  IMAD.HI.U32 R11, R11, R15, R10 ;  /* 0x0000000f0b0b7227 */ /* 0x000fe200078e000a */
[----:B------:R-:W-:-:S03]  /*16f0*/  LOP3.LUT R10, RZ, UR11, RZ, 0x33, !PT ;  /* 0x0000000bff0a7c12 */ /* 0x000fc6000f8e33ff */
[----:B------:R-:W-:-:S04]  /*1700*/  IMAD R17, R18, UR11, RZ ;  /* 0x0000000b12117c24 */ /* 0x000fc8000f8e02ff */
[----:B------:R-:W-:Y:S01]  /*1710*/  IMAD.HI.U32 R13, R13, R17, R12 ;  /* 0x000000110d0d7227 */ /* 0x000fe200078e000c */
[----:B------:R-:W-:-:S07]  /*1720*/  LOP3.LUT R12, RZ, UR10, RZ, 0x33, !PT ;  /* 0x0000000aff0c7c12 */ /* 0x000fce000f8e33ff */
.L_x_21:
[----:B------:R-:W-:-:S04]  /*1730*/  IMAD.HI.U32 R15, R11, R6, RZ ;  /* 0x000000060b0f7227 */ /* 0x000fc800078e00ff */
[----:B------:R-:W-:Y:S02]  /*1740*/  IMAD.MOV R17, RZ, RZ, -R15 ;  /* 0x000000ffff117224 */ /* 0x000fe400078e0a0f */
[----:B------:R-:W-:Y:S02]  /*1750*/  VIADD R14, R14, 0x1 ;  /* 0x000000010e0e7836 */ /* 0x000fe40000000000 */
[----:B-1----:R-:W-:Y:S02]  /*1760*/  IMAD R16, R17, UR10, R6 ;  /* 0x0000000a11107c24 */ /* 0x002fe4000f8e0206 */
[----:B------:R-:W-:-:S03]  /*1770*/  IMAD.HI.U32 R17, R13, R6, RZ ;  /* 0x000000060d117227 */ /* 0x000fc600078e00ff */
[----:B------:R-:W-:Y:S01]  /*1780*/  ISETP.GE.U32.AND P2, PT, R16, UR10, PT ;  /* 0x0000000a10007c0c */ /* 0x000fe2000bf46070 */
[----:B------:R-:W-:-:S04]  /*1790*/  IMAD.MOV R17, RZ, RZ, -R17 ;  /* 0x000000ffff117224 */ /* 0x000fc800078e0a11 */
[----:B------:R-:W-:-:S08]  /*17a0*/  IMAD R17, R17, UR11, R6 ;  /* 0x0000000b11117c24 */ /* 0x000fd0000f8e0206 */
[----:B------:R-:W-:Y:S01]  /*17b0*/  @P2 VIADD R16, R16, -UR10 ;  /* 0x8000000a10102c36 */ /* 0x000fe20008000000 */
[----:B------:R-:W-:-:S04]  /*17c0*/  @P2 IADD3 R15, PT, PT, R15, 0x1, RZ ;  /* 0x000000010f0f2810 */ /* 0x000fc80007ffe0ff */
[----:B------:R-:W-:-:S13]  /*17d0*/  ISETP.GE.U32.AND P3, PT, R16, UR10, PT ;  /* 0x0000000a10007c0c */ /* 0x000fda000bf66070 */
[----:B------:R-:W-:Y:S01]  /*17e0*/  @P3 VIADD R15, R15, 0x1 ;  /* 0x000000010f0f3836 */ /* 0x000fe20000000000 */
[----:B------:R-:W-:-:S04]  /*17f0*/  ISETP.GE.U32.AND P3, PT, R17, UR11, PT ;  /* 0x0000000b11007c0c */ /* 0x000fc8000bf66070 */
[----:B------:R-:W-:-:S05]  /*1800*/  SEL R16, R12, R15, !P0 ;  /* 0x0000000f0c107207 */ /* 0x000fca0004000000 */
[----:B------:R-:W-:Y:S02]  /*1810*/  IMAD.MOV R15, RZ, RZ, -R16 ;  /* 0x000000ffff0f7224 */ /* 0x000fe400078e0a10 */
[----:B------:R-:W-:Y:S02]  /*1820*/  IMAD R16, R16, 0x4000, R7 ;  /* 0x0000400010107824 */ /* 0x000fe400078e0207 */
[--C-:B------:R-:W-:Y:S01]  /*1830*/  IMAD R18, R15, UR10, R6.reuse ;  /* 0x0000000a0f127c24 */ /* 0x100fe2000f8e0206 */
[----:B------:R-:W-:Y:S01]  /*1840*/  @P3 IADD3 R17, PT, PT, R17, -UR11, RZ ;  /* 0x8000000b11113c10 */ /* 0x000fe2000fffe0ff */
[----:B------:R-:W-:Y:S02]  /*1850*/  IMAD.IADD R6, R5, 0x1, R6 ;  /* 0x0000000105067824 */ /* 0x000fe400078e0206 */
[----:B------:R-:W-:Y:S01]  /*1860*/  IMAD.HI.U32 R15, R13, R18, RZ ;  /* 0x000000120d0f7227 */ /* 0x000fe200078e00ff */
[----:B------:R-:W-:-:S04]  /*1870*/  ISETP.GE.U32.AND P4, PT, R17, UR11, PT ;  /* 0x0000000b11007c0c */ /* 0x000fc8000bf86070 */
[----:B------:R-:W-:-:S05]  /*1880*/  IADD3 R19, PT, PT, -R15, RZ, RZ ;  /* 0x000000ff0f137210 */ /* 0x000fca0007ffe1ff */
[----:B------:R-:W-:-:S04]  /*1890*/  IMAD R18, R19, UR11, R18 ;  /* 0x0000000b13127c24 */ /* 0x000fc8000f8e0212 */
[----:B------:R-:W-:Y:S02]  /*18a0*/  @P4 IADD3 R17, PT, PT, R17, -UR11, RZ ;  /* 0x8000000b11114c10 */ /* 0x000fe4000fffe0ff */
[----:B------:R-:W-:Y:S02]  /*18b0*/  ISETP.GE.U32.AND P2, PT, R18, UR11, PT ;  /* 0x0000000b12007c0c */ /* 0x000fe4000bf46070 */
[----:B------:R-:W-:-:S11]  /*18c0*/  SEL R17, R10, R17, !P1 ;  /* 0x000000110a117207 */ /* 0x000fd60004800000 */
[----:B------:R-:W-:Y:S02]  /*18d0*/  @P2 VIADD R18, R18, -UR11 ;  /* 0x8000000b12122c36 */ /* 0x000fe40008000000 */
[----:B------:R-:W-:Y:S01]  /*18e0*/  @P2 VIADD R15, R15, 0x1 ;  /* 0x000000010f0f2836 */ /* 0x000fe20000000000 */
[----:B------:R-:W-:Y:S02]  /*18f0*/  ISETP.NE.AND P2, PT, R14, RZ, PT ;  /* 0x000000ff0e00720c */ /* 0x000fe40003f45270 */
[----:B------:R-:W-:-:S13]  /*1900*/  ISETP.GE.U32.AND P3, PT, R18, UR11, PT ;  /* 0x0000000b12007c0c */ /* 0x000fda000bf66070 */
[----:B------:R-:W-:-:S05]  /*1910*/  @P3 VIADD R15, R15, 0x1 ;  /* 0x000000010f0f3836 */ /* 0x000fca0000000000 */
[----:B------:R-:W-:-:S05]  /*1920*/  SEL R15, R10, R15, !P1 ;  /* 0x0000000f0a0f7207 */ /* 0x000fca0004800000 */
[----:B------:R-:W-:-:S05]  /*1930*/  IMAD R16, R15, 0x100, R16 ;  /* 0x000001000f107824 */ /* 0x000fca00078e0210 */
[----:B------:R-:W-:-:S05]  /*1940*/  LEA R16, R17, R16, 0x2 ;  /* 0x0000001011107211 */ /* 0x000fca00078e10ff */
[----:B------:R1:W-:Y:S01]  /*1950*/  STS [R16], RZ ;  /* 0x000000ff10007388 */ /* 0x0003e20000000800 */
[----:B------:R-:W-:Y:S05]  /*1960*/  @P2 BRA `(.L_x_21) ;  /* 0xfffffffc00702947 */ /* 0x000fea000383ffff */
.L_x_20:
[----:B------:R-:W-:Y:S05]  /*1970*/  BSYNC.RECONVERGENT B0 ;  /* 0x0000000000007941 */ /* 0x000fea0003800200 */
.L_x_19:
[----:B------:R-:W3:Y:S01]  /*1980*/  F2I.FTZ.U32.TRUNC.NTZ R13, R3 ;  /* 0x00000003000d7305 */ /* 0x000ee2000021f000 */
[----:B------:R-:W4:Y:S01]  /*1990*/  S2UR UR6, SR_CgaCtaId ;  /* 0x00000000000679c3 */ /* 0x000f220000008800 */
[----:B--2---:R-:W-:Y:S01]  /*19a0*/  IADD3 R11, PT, PT, RZ, -R9, RZ ;  /* 0x80000009ff0b7210 */ /* 0x004fe20007ffe0ff */
[----:B------:R-:W-:Y:S02]  /*19b0*/  HFMA2 R12, -RZ, RZ, 0, 0 ;  /* 0x00000000ff0c7431 */ /* 0x000fe400000001ff */
[----:B0-----:R-:W-:Y:S01]  /*19c0*/  IMAD.MOV.U32 R8, RZ, RZ, RZ ;  /* 0x000000ffff087224 */ /* 0x001fe200078e00ff */
[----:B------:R-:W-:Y:S01]  /*19d0*/  UMOV UR5, 0x400 ;  /* 0x0000040000057882 */ /* 0x000fe20000000000 */
[----:B------:R-:W-:Y:S01]  /*19e0*/  BSSY.RECONVERGENT B0, `(.L_x_22) ;  /* 0x0000092000007945 */ /* 0x000fe20003800200 */
[----:B------:R-:W-:Y:S01]  /*19f0*/  IMAD R11, R11, UR11, RZ ;  /* 0x0000000b0b0b7c24 */ /* 0x000fe2000f8e02ff */
[----:B------:R-:W-:Y:S01]  /*1a00*/  UIADD3 UR5, UPT, UPT, UR5, 0x80, URZ ;  /* 0x0000008005057890 */ /* 0x000fe2000fffe0ff */
[----:B------:R-:W-:-:S02]  /*1a10*/  ISETP.NE.U32.AND P0, PT, RZ, UR11, PT ;  /* 0x0000000bff007c0c */ /* 0x000fc4000bf05070 */
[----:B------:R-:W-:Y:S01]  /*1a20*/  IMAD.HI.U32 R11, R9, R11, R8 ;  /* 0x0000000b090b7227 */ /* 0x000fe200078e0008 */
[----:B------:R-:W-:-:S03]  /*1a30*/  ISETP.NE.U32.AND P1, PT, RZ, UR10, PT ;  /* 0x0000000aff007c0c */ /* 0x000fc6000bf25070 */
[----:B---3--:R-:W-:-:S04]  /*1a40*/  IMAD.MOV R7, RZ, RZ, -R13 ;  /* 0x000000ffff077224 */ /* 0x008fc800078e0a0d */
[----:B------:R-:W-:Y:S01]  /*1a50*/  IMAD R3, R7, UR10, RZ ;  /* 0x0000000a07037c24 */ /* 0x000fe2000f8e02ff */
[----:B------:R-:W-:-:S03]  /*1a60*/  LOP3.LUT R7, RZ, UR11, RZ, 0x33, !PT ;  /* 0x0000000bff077c12 */ /* 0x000fc6000f8e33ff */
[----:B------:R-:W-:Y:S01]  /*1a70*/  IMAD.HI.U32 R9, R13, R3, R12 ;  /* 0x000000030d097227 */ /* 0x000fe200078e000c */
[----:B------:R-:W-:Y:S01]  /*1a80*/  LOP3.LUT R3, RZ, UR10, RZ, 0x33, !PT ;  /* 0x0000000aff037c12 */ /* 0x000fe2000f8e33ff */
[----:B----4-:R-:W-:-:S12]  /*1a90*/  ULEA UR5, UR6, UR5, 0x18 ;  /* 0x0000000506057291 */ /* 0x010fd8000f8ec0ff */
.L_x_23:
[----:B0-----:R-:W-:Y:S02]  /*1aa0*/  IMAD.IADD R14, R5, 0x1, R6 ;  /* 0x00000001050e7824 */ /* 0x001fe400078e0206 */
[----:B------:R-:W-:-:S03]  /*1ab0*/  IMAD.HI.U32 R18, R9, R6, RZ ;  /* 0x0000000609127227 */ /* 0x000fc600078e00ff */
[----:B-1----:R-:W-:Y:S01]  /*1ac0*/  IADD3 R16, PT, PT, R14, R5, RZ ;  /* 0x000000050e107210 */ /* 0x002fe20007ffe0ff */
[----:B------:R-:W-:-:S03]  /*1ad0*/  IMAD.HI.U32 R12, R9, R14, RZ ;  /* 0x0000000e090c7227 */ /* 0x000fc600078e00ff */
[----:B------:R-:W-:Y:S01]  /*1ae0*/  IADD3 R10, PT, PT, R16, R5, RZ ;  /* 0x00000005100a7210 */ /* 0x000fe20007ffe0ff */
[----:B------:R-:W-:Y:S02]  /*1af0*/  IMAD.MOV R13, RZ, RZ, -R12 ;  /* 0x000000ffff0d7224 */ /* 0x000fe400078e0a0c */
[----:B------:R-:W-:-:S04]  /*1b00*/  IMAD.HI.U32 R22, R9, R16, RZ ;  /* 0x0000001009167227 */ /* 0x000fc800078e00ff */
[----:B------:R-:W-:Y:S02]  /*1b10*/  IMAD R8, R13, UR10, R14 ;  /* 0x0000000a0d087c24 */ /* 0x000fe4000f8e020e */
[----:B------:R-:W-:Y:S02]  /*1b20*/  IMAD.MOV R13, RZ, RZ, -R22 ;  /* 0x000000ffff0d7224 */ /* 0x000fe400078e0a16 */
[----:B------:R-:W-:Y:S01]  /*1b30*/  IMAD.MOV R15, RZ, RZ, -R18 ;  /* 0x000000ffff0f7224 */ /* 0x000fe200078e0a12 */
[----:B------:R-:W-:Y:S01]  /*1b40*/  ISETP.GE.U32.AND P4, PT, R8, UR10, PT ;  /* 0x0000000a08007c0c */ /* 0x000fe2000bf86070 */
[----:B------:R-:W-:Y:S02]  /*1b50*/  IMAD R13, R13, UR10, R16 ;  /* 0x0000000a0d0d7c24 */ /* 0x000fe4000f8e0210 */
[----:B------:R-:W-:Y:S02]  /*1b60*/  IMAD R17, R15, UR10, R6 ;  /* 0x0000000a0f117c24 */ /* 0x000fe4000f8e0206 */
[----:B------:R-:W-:Y:S01]  /*1b70*/  IMAD.HI.U32 R20, R9, R10, RZ ;  /* 0x0000000a09147227 */ /* 0x000fe200078e00ff */
[----:B------:R-:W-:-:S02]  /*1b80*/  ISETP.GE.U32.AND P3, PT, R13, UR10, PT ;  /* 0x0000000a0d007c0c */ /* 0x000fc4000bf66070 */
[----:B------:R-:W-:Y:S01]  /*1b90*/  ISETP.GE.U32.AND P2, PT, R17, UR10, PT ;  /* 0x0000000a11007c0c */ /* 0x000fe2000bf46070 */
[----:B------:R-:W-:-:S04]  /*1ba0*/  IMAD.MOV R15, RZ, RZ, -R20 ;  /* 0x000000ffff0f7224 */ /* 0x000fc800078e0a14 */
[----:B------:R-:W-:Y:S01]  /*1bb0*/  @P4 VIADD R8, R8, -UR10 ;  /* 0x8000000a08084c36 */ /* 0x000fe20008000000 */
[----:B------:R-:W-:Y:S01]  /*1bc0*/  @P4 IADD3 R12, PT, PT, R12, 0x1, RZ ;  /* 0x000000010c0c4810 */ /* 0x000fe20007ffe0ff */
[----:B------:R-:W-:-:S03]  /*1bd0*/  IMAD R15, R15, UR10, R10 ;  /* 0x0000000a0f0f7c24 */ /* 0x000fc6000f8e020a */
[----:B------:R-:W-:Y:S01]  /*1be0*/  ISETP.GE.U32.AND P5, PT, R8, UR10, PT ;  /* 0x0000000a08007c0c */ /* 0x000fe2000bfa6070 */
[----:B------:R-:W-:Y:S01]  /*1bf0*/  @P3 VIADD R22, R22, 0x1 ;  /* 0x0000000116163836 */ /* 0x000fe20000000000 */
[----:B------:R-:W-:Y:S01]  /*1c00*/  ISETP.GE.U32.AND P4, PT, R15, UR10, PT ;  /* 0x0000000a0f007c0c */ /* 0x000fe2000bf86070 */
[----:B------:R-:W-:Y:S01]  /*1c10*/  @P2 VIADD R17, R17, -UR10 ;  /* 0x8000000a11112c36 */ /* 0x000fe20008000000 */
[----:B------:R-:W-:Y:S02]  /*1c20*/  @P3 IADD3 R13, PT, PT, R13, -UR10, RZ ;  /* 0x8000000a0d0d3c10 */ /* 0x000fe4000fffe0ff */
[----:B------:R-:W-:Y:S02]  /*1c30*/  @P2 IADD3 R18, PT, PT, R18, 0x1, RZ ;  /* 0x0000000112122810 */ /* 0x000fe40007ffe0ff */
[----:B------:R-:W-:Y:S01]  /*1c40*/  ISETP.GE.U32.AND P6, PT, R13, UR10, PT ;  /* 0x0000000a0d007c0c */ /* 0x000fe2000bfc6070 */
[----:B------:R-:W-:-:S04]  /*1c50*/  IMAD.HI.U32 R13, R11, R14, RZ ;  /* 0x0000000e0b0d7227 */ /* 0x000fc800078e00ff */
[----:B------:R-:W-:Y:S01]  /*1c60*/  @P5 VIADD R12, R12, 0x1 ;  /* 0x000000010c0c5836 */ /* 0x000fe20000000000 */
[----:B------:R-:W-:Y:S01]  /*1c70*/  ISETP.GE.U32.AND P5, PT, R17, UR10, PT ;  /* 0x0000000a11007c0c */ /* 0x000fe2000bfa6070 */
[----:B------:R-:W-:Y:S01]  /*1c80*/  @P4 VIADD R15, R15, -UR10 ;  /* 0x8000000a0f0f4c36 */ /* 0x000fe20008000000 */
[----:B------:R-:W-:Y:S02]  /*1c90*/  @P4 IADD3 R20, PT, PT, R20, 0x1, RZ ;  /* 0x0000000114144810 */ /* 0x000fe40007ffe0ff */
[----:B------:R-:W-:Y:S02]  /*1ca0*/  SEL R12, R3, R12, !P1 ;  /* 0x0000000c030c7207 */ /* 0x000fe40004800000 */
[----:B------:R-:W-:Y:S01]  /*1cb0*/  ISETP.GE.U32.AND P2, PT, R15, UR10, PT ;  /* 0x0000000a0f007c0c */ /* 0x000fe2000bf46070 */
[----:B------:R-:W-:Y:S01]  /*1cc0*/  IMAD.MOV R15, RZ, RZ, -R13 ;  /* 0x000000ffff0f7224 */ /* 0x000fe200078e0a0d */
[----:B------:R-:W-:Y:S01]  /*1cd0*/  @P6 IADD3 R22, PT, PT, R22, 0x1, RZ ;  /* 0x0000000116166810 */ /* 0x000fe20007ffe0ff */
[----:B------:R-:W-:-:S03]  /*1ce0*/  IMAD.MOV R17, RZ, RZ, -R12 ;  /* 0x000000ffff117224 */ /* 0x000fc600078e0a0c */
[----:B------:R-:W-:Y:S01]  /*1cf0*/  SEL R13, R3, R22, !P1 ;  /* 0x00000016030d7207 */ /* 0x000fe20004800000 */
[----:B------:R-:W-:Y:S02]  /*1d00*/  IMAD R24, R17, UR10, R14 ;  /* 0x0000000a11187c24 */ /* 0x000fe4000f8e020e */
[----:B------:R-:W-:Y:S01]  /*1d10*/  @P5 VIADD R18, R18, 0x1 ;  /* 0x0000000112125836 */ /* 0x000fe20000000000 */
[----:B------:R-:W-:Y:S01]  /*1d20*/  IADD3 R21, PT, PT, -R13, RZ, RZ ;  /* 0x000000ff0d157210 */ /* 0x000fe20007ffe1ff */
[----:B------:R-:W-:Y:S01]  /*1d30*/  IMAD.HI.U32 R8, R11, R24, RZ ;  /* 0x000000180b087227 */ /* 0x000fe200078e00ff */
[----:B------:R-:W-:-:S03]  /*1d40*/  LEA R13, R13, UR5, 0xe ;  /* 0x000000050d0d7c11 */ /* 0x000fc6000f8e70ff */
[----:B------:R-:W-:Y:S01]  /*1d50*/  IMAD R14, R15, UR11, R14 ;  /* 0x0000000b0f0e7c24 */ /* 0x000fe2000f8e020e */
[----:B------:R-:W-:Y:S01]  /*1d60*/  SEL R15, R3, R18, !P1 ;  /* 0x00000012030f7207 */ /* 0x000fe20004800000 */
[----:B------:R-:W-:-:S03]  /*1d70*/  IMAD.HI.U32 R17, R11, R6, RZ ;  /* 0x000000060b117227 */ /* 0x000fc600078e00ff */
[----:B------:R-:W-:Y:S01]  /*1d80*/  ISETP.GE.U32.AND P6, PT, R14, UR11, PT ;  /* 0x0000000b0e007c0c */ /* 0x000fe2000bfc6070 */
[----:B------:R-:W-:Y:S02]  /*1d90*/  IMAD.MOV R19, RZ, RZ, -R8 ;  /* 0x000000ffff137224 */ /* 0x000fe400078e0a08 */
[----:B------:R-:W-:Y:S02]  /*1da0*/  IMAD.MOV R25, RZ, RZ, -R17 ;  /* 0x000000ffff197224 */ /* 0x000fe400078e0a11 */
[----:B------:R-:W-:Y:S02]  /*1db0*/  IMAD.MOV R23, RZ, RZ, -R15 ;  /* 0x000000ffff177224 */ /* 0x000fe400078e0a0f */
[----:B------:R-:W-:Y:S02]  /*1dc0*/  IMAD R26, R21, UR10, R16 ;  /* 0x0000000a151a7c24 */ /* 0x000fe4000f8e0210 */
[----:B------:R-:W-:Y:S02]  /*1dd0*/  IMAD R19, R19, UR11, R24 ;  /* 0x0000000b13137c24 */ /* 0x000fe4000f8e0218 */
[----:B------:R-:W-:-:S02]  /*1de0*/  IMAD.HI.U32 R17, R11, R16, RZ ;  /* 0x000000100b117227 */ /* 0x000fc400078e00ff */
[----:B------:R-:W-:Y:S02]  /*1df0*/  @P6 IADD3 R14, PT, PT, R14, -UR11, RZ ;  /* 0x8000000b0e0e6c10 */ /* 0x000fe4000fffe0ff */
[----:B------:R-:W-:Y:S01]  /*1e00*/  @P2 VIADD R20, R20, 0x1 ;  /* 0x0000000114142836 */ /* 0x000fe20000000000 */
[----:B------:R-:W-:Y:S01]  /*1e10*/  ISETP.GE.U32.AND P2, PT, R19, UR11, PT ;  /* 0x0000000b13007c0c */ /* 0x000fe2000bf46070 */
[--C-:B------:R-:W-:Y:S02]  /*1e20*/  IMAD R18, R25, UR11, R6.reuse ;  /* 0x0000000b19127c24 */ /* 0x100fe4000f8e0206 */
[----:B------:R-:W-:Y:S02]  /*1e30*/  IMAD R24, R23, UR10, R6 ;  /* 0x0000000a17187c24 */ /* 0x000fe4000f8e0206 */
[----:B------:R-:W-:Y:S01]  /*1e40*/  IMAD.HI.U32 R6, R11, R26, RZ ;  /* 0x0000001a0b067227 */ /* 0x000fe200078e00ff */
[----:B------:R-:W-:-:S03]  /*1e50*/  ISETP.GE.U32.AND P6, PT, R18, UR11, PT ;  /* 0x0000000b12007c0c */ /* 0x000fc6000bfc6070 */
[----:B------:R-:W-:Y:S01]  /*1e60*/  IMAD.MOV R23, RZ, RZ, -R17 ;  /* 0x000000ffff177224 */ /* 0x000fe200078e0a11 */
[----:B------:R-:W-:Y:S01]  /*1e70*/  SEL R17, R3, R20, !P1 ;  /* 0x0000001403117207 */ /* 0x000fe20004800000 */
[----:B------:R-:W-:Y:S01]  /*1e80*/  IMAD.HI.U32 R22, R11, R24, RZ ;  /* 0x000000180b167227 */ /* 0x000fe200078e00ff */
[----:B------:R-:W-:Y:S02]  /*1e90*/  IADD3 R21, PT, PT, -R6, RZ, RZ ;  /* 0x000000ff06157210 */ /* 0x000fe40007ffe1ff */
[----:B------:R-:W-:Y:S01]  /*1ea0*/  @P2 IADD3 R19, PT, PT, R19, -UR11, RZ ;  /* 0x8000000b13132c10 */ /* 0x000fe2000fffe0ff */
[----:B------:R-:W-:Y:S02]  /*1eb0*/  IMAD R16, R23, UR11, R16 ;  /* 0x0000000b17107c24 */ /* 0x000fe4000f8e0210 */
[----:B------:R-:W-:Y:S01]  /*1ec0*/  IMAD.MOV R25, RZ, RZ, -R22 ;  /* 0x000000ffff197224 */ /* 0x000fe200078e0a16 */
[----:B------:R-:W-:Y:S01]  /*1ed0*/  ISETP.GE.U32.AND P5, PT, R19, UR11, PT ;  /* 0x0000000b13007c0c */ /* 0x000fe2000bfa6070 */
[----:B------:R-:W-:Y:S01]  /*1ee0*/  IMAD.MOV R23, RZ, RZ, -R17 ;  /* 0x000000ffff177224 */ /* 0x000fe200078e0a11 */
[----:B------:R-:W-:Y:S01]  /*1ef0*/  @P6 IADD3 R18, PT, PT, R18, -UR11, RZ ;  /* 0x8000000b12126c10 */ /* 0x000fe2000fffe0ff */
[----:B------:R-:W-:Y:S01]  /*1f00*/  IMAD R21, R21, UR11, R26 ;  /* 0x0000000b15157c24 */ /* 0x000fe2000f8e021a */
[----:B------:R-:W-:Y:S01]  /*1f10*/  LEA R17, R17, UR5, 0xe ;  /* 0x0000000511117c11 */ /* 0x000fe2000f8e70ff */
[----:B------:R-:W-:-:S02]  /*1f20*/  IMAD R25, R25, UR11, R24 ;  /* 0x0000000b19197c24 */ /* 0x000fc4000f8e0218 */
[----:B------:R-:W-:Y:S01]  /*1f30*/  IMAD R20, R23, UR10, R10 ;  /* 0x0000000a17147c24 */ /* 0x000fe2000f8e020a */
[----:B------:R-:W-:Y:S01]  /*1f40*/  ISETP.GE.U32.AND P3, PT, R21, UR11, PT ;  /* 0x0000000b15007c0c */ /* 0x000fe2000bf66070 */
[----:B------:R-:W-:Y:S01]  /*1f50*/  @P2 VIADD R8, R8, 0x1 ;  /* 0x0000000108082836 */ /* 0x000fe20000000000 */
[----:B------:R-:W-:Y:S01]  /*1f60*/  ISETP.GE.U32.AND P4, PT, R25, UR11, PT ;  /* 0x0000000b19007c0c */ /* 0x000fe2000bf86070 */
[----:B------:R-:W-:Y:S01]  /*1f70*/  IMAD.HI.U32 R24, R11, R20, RZ ;  /* 0x000000140b187227 */ /* 0x000fe200078e00ff */
[----:B------:R-:W-:-:S03]  /*1f80*/  ISETP.GE.U32.AND P2, PT, R16, UR11, PT ;  /* 0x0000000b10007c0c */ /* 0x000fc6000bf46070 */
[----:B------:R-:W-:Y:S02]  /*1f90*/  IMAD.MOV R19, RZ, RZ, -R24 ;  /* 0x000000ffff137224 */ /* 0x000fe400078e0a18 */
[----:B------:R-:W-:-:S04]  /*1fa0*/  IMAD.HI.U32 R23, R11, R10, RZ ;  /* 0x0000000a0b177227 */ /* 0x000fc800078e00ff */
[----:B------:R-:W-:Y:S01]  /*1fb0*/  IMAD R19, R19, UR11, R20 ;  /* 0x0000000b13137c24 */ /* 0x000fe2000f8e0214 */
[----:B------:R-:W-:Y:S01]  /*1fc0*/  @P3 IADD3 R21, PT, PT, R21, -UR11, RZ ;  /* 0x8000000b15153c10 */ /* 0x000fe2000fffe0ff */
[----:B------:R-:W-:Y:S01]  /*1fd0*/  IMAD.MOV R23, RZ, RZ, -R23 ;  /* 0x000000ffff177224 */ /* 0x000fe200078e0a17 */
[----:B------:R-:W-:Y:S01]  /*1fe0*/  @P4 IADD3 R22, PT, PT, R22, 0x1, RZ ;  /* 0x0000000116164810 */ /* 0x000fe20007ffe0ff */
[----:B------:R-:W-:Y:S01]  /*1ff0*/  @P3 VIADD R6, R6, 0x1 ;  /* 0x0000000106063836 */ /* 0x000fe20000000000 */
[----:B------:R-:W-:Y:S01]  /*2000*/  ISETP.GE.U32.AND P3, PT, R19, UR11, PT ;  /* 0x0000000b13007c0c */ /* 0x000fe2000bf66070 */
[----:B------:R-:W-:Y:S01]  /*2010*/  @P4 VIADD R25, R25, -UR11 ;  /* 0x8000000b19194c36 */ /* 0x000fe20008000000 */
[----:B------:R-:W-:Y:S01]  /*2020*/  ISETP.GE.U32.AND P6, PT, R21, UR11, PT ;  /* 0x0000000b15007c0c */ /* 0x000fe2000bfc6070 */
[----:B------:R-:W-:Y:S02]  /*2030*/  IMAD R20, R23, UR11, R10 ;  /* 0x0000000b17147c24 */ /* 0x000fe4000f8e020a */
[----:B------:R-:W-:Y:S01]  /*2040*/  @P2 VIADD R16, R16, -UR11 ;  /* 0x8000000b10102c36 */ /* 0x000fe20008000000 */
[----:B------:R-:W-:Y:S01]  /*2050*/  ISETP.GE.U32.AND P2, PT, R25, UR11, PT ;  /* 0x0000000b19007c0c */ /* 0x000fe2000bf46070 */
[----:B------:R-:W-:Y:S01]  /*2060*/  @P5 VIADD R8, R8, 0x1 ;  /* 0x0000000108085836 */ /* 0x000fe20000000000 */
[----:B------:R-:W-:-:S04]  /*2070*/  ISETP.GE.U32.AND P5, PT, R20, UR11, PT ;  /* 0x0000000b14007c0c */ /* 0x000fc8000bfa6070 */
[----:B------:R-:W-:Y:S01]  /*2080*/  SEL R8, R7, R8, !P0 ;  /* 0x0000000807087207 */ /* 0x000fe20004000000 */
[----:B------:R-:W-:Y:S02]  /*2090*/  @P3 VIADD R19, R19, -UR11 ;  /* 0x8000000b13133c36 */ /* 0x000fe40008000000 */
[----:B------:R-:W-:Y:S01]  /*20a0*/  @P3 VIADD R24, R24, 0x1 ;  /* 0x0000000118183836 */ /* 0x000fe20000000000 */
[----:B------:R-:W-:Y:S01]  /*20b0*/  ISETP.GE.U32.AND P3, PT, R14, UR11, PT ;  /* 0x0000000b0e007c0c */ /* 0x000fe2000bf66070 */
[----:B------:R-:W-:Y:S01]  /*20c0*/  @P6 VIADD R6, R6, 0x1 ;  /* 0x0000000106066836 */ /* 0x000fe20000000000 */
[----:B------:R-:W-:Y:S01]  /*20d0*/  ISETP.GE.U32.AND P4, PT, R19, UR11, PT ;  /* 0x0000000b13007c0c */ /* 0x000fe2000bf86070 */
[----:B------:R-:W-:Y:S01]  /*20e0*/  @P2 VIADD R22, R22, 0x1 ;  /* 0x0000000116162836 */ /* 0x000fe20000000000 */
[----:B------:R-:W-:Y:S02]  /*20f0*/  ISETP.GE.U32.AND P2, PT, R18, UR11, PT ;  /* 0x0000000b12007c0c */ /* 0x000fe4000bf46070 */
[----:B------:R-:W-:-:S02]  /*2100*/  @P5 IADD3 R20, PT, PT, R20, -UR11, RZ ;  /* 0x8000000b14145c10 */ /* 0x000fc4000fffe0ff */
[----:B------:R-:W-:Y:S02]  /*2110*/  ISETP.GE.U32.AND P5, PT, R16, UR11, PT ;  /* 0x0000000b10007c0c */ /* 0x000fe4000bfa6070 */
[----:B------:R-:W-:Y:S02]  /*2120*/  ISETP.GE.U32.AND P6, PT, R20, UR11, PT ;  /* 0x0000000b14007c0c */ /* 0x000fe4000bfc6070 */
[----:B------:R-:W-:Y:S01]  /*2130*/  LEA R19, R15, UR5, 0xe ;  /* 0x000000050f137c11 */ /* 0x000fe2000f8e70ff */
[----:B------:R-:W-:Y:S01]  /*2140*/  @P3 VIADD R14, R14, -UR11 ;  /* 0x8000000b0e0e3c36 */ /* 0x000fe20008000000 */
[----:B------:R-:W-:Y:S01]  /*2150*/  LEA R15, R12, UR5, 0xe ;  /* 0x000000050c0f7c11 */ /* 0x000fe2000f8e70ff */
[----:B------:R-:W-:Y:S01]  /*2160*/  @P4 VIADD R24, R24, 0x1 ;  /* 0x0000000118184836 */ /* 0x000fe20000000000 */
[C---:B------:R-:W-:Y:S01]  /*2170*/  SEL R22, R7.reuse, R22, !P0 ;  /* 0x0000001607167207 */ /* 0x040fe20004000000 */
[----:B------:R-:W-:Y:S01]  /*2180*/  @P2 VIADD R18, R18, -UR11 ;  /* 0x8000000b12122c36 */ /* 0x000fe20008000000 */
[C---:B------:R-:W-:Y:S01]  /*2190*/  SEL R6, R7.reuse, R6, !P0 ;  /* 0x0000000607067207 */ /* 0x040fe20004000000 */
[----:B------:R-:W-:Y:S01]  /*21a0*/  IMAD R15, R8, 0x100, R15 ;  /* 0x00000100080f7824 */ /* 0x000fe200078e020f */
[----:B------:R-:W-:-:S02]  /*21b0*/  SEL R24, R7, R24, !P0 ;  /* 0x0000001807187207 */ /* 0x000fc40004000000 */
[----:B------:R-:W-:Y:S01]  /*21c0*/  @P5 IADD3 R16, PT, PT, R16, -UR11, RZ ;  /* 0x8000000b10105c10 */ /* 0x000fe2000fffe0ff */
[----:B------:R-:W-:Y:S01]  /*21d0*/  @P6 VIADD R20, R20, -UR11 ;  /* 0x8000000b14146c36 */ /* 0x000fe20008000000 */
[----:B------:R-:W-:Y:S01]  /*21e0*/  LEA R19, R22, R19, 0x8 ;  /* 0x0000001316137211 */ /* 0x000fe200078e40ff */
[----:B------:R-:W-:Y:S01]  /*21f0*/  IMAD R13, R6, 0x100, R13 ;  /* 0x00000100060d7824 */ /* 0x000fe200078e020d */
[C---:B------:R-:W-:Y:S02]  /*2200*/  SEL R18, R7.reuse, R18, !P0 ;  /* 0x0000001207127207 */ /* 0x040fe40004000000 */
[C---:B------:R-:W-:Y:S02]  /*2210*/  SEL R14, R7.reuse, R14, !P0 ;  /* 0x0000000e070e7207 */ /* 0x040fe40004000000 */
[----:B------:R-:W-:Y:S01]  /*2220*/  SEL R16, R7, R16, !P0 ;  /* 0x0000001007107207 */ /* 0x000fe20004000000 */
[----:B------:R-:W-:Y:S01]  /*2230*/  IMAD R18, R18, 0x4, R19 ;  /* 0x0000000412127824 */ /* 0x000fe200078e0213 */
[----:B------:R-:W-:-:S02]  /*2240*/  LEA R17, R24, R17, 0x8 ;  /* 0x0000001118117211 */ /* 0x000fc400078e40ff */
[----:B------:R-:W-:Y:S01]  /*2250*/  SEL R20, R7, R20, !P0 ;  /* 0x0000001407147207 */ /* 0x000fe20004000000 */
[----:B------:R-:W-:Y:S01]  /*2260*/  IMAD R13, R16, 0x4, R13 ;  /* 0x00000004100d7824 */ /* 0x000fe200078e020d */
[----:B------:R-:W-:Y:S01]  /*2270*/  LEA R14, R14, R15, 0x2 ;  /* 0x0000000f0e0e7211 */ /* 0x000fe200078e10ff */
[----:B------:R0:W-:Y:S01]  /*2280*/  STS [R18], RZ ;  /* 0x000000ff12007388 */ /* 0x0001e20000000800 */
[----:B------:R-:W-:Y:S01]  /*2290*/  IADD3 R6, PT, PT, R10, R5, RZ ;  /* 0x000000050a067210 */ /* 0x000fe20007ffe0ff */
[----:B------:R-:W-:Y:S02]  /*22a0*/  IMAD R17, R20, 0x4, R17 ;  /* 0x0000000414117824 */ /* 0x000fe400078e0211 */
[----:B------:R0:W-:Y:S01]  /*22b0*/  STS [R14], RZ ;  /* 0x000000ff0e007388 */ /* 0x0001e20000000800 */
[----:B------:R-:W-:-:S03]  /*22c0*/  ISETP.GE.U32.AND P2, PT, R6, 0x2000, PT ;  /* 0x000020000600780c */ /* 0x000fc60003f46070 */
[----:B------:R0:W-:Y:S04]  /*22d0*/  STS [R13], RZ ;  /* 0x000000ff0d007388 */ /* 0x0001e80000000800 */
[----:B------:R0:W-:Y:S06]  /*22e0*/  STS [R17], RZ ;  /* 0x000000ff11007388 */ /* 0x0001ec0000000800 */
[----:B------:R-:W-:Y:S05]  /*22f0*/  @!P2 BRA `(.L_x_23) ;  /* 0xfffffff400e8a947 */ /* 0x000fea000383ffff */
[----:B------:R-:W-:Y:S05]  /*2300*/  BSYNC.RECONVERGENT B0 ;  /* 0x0000000000007941 */ /* 0x000fea0003800200 */
.L_x_22:
[----:B------:R-:W1:Y:S01]  /*2310*/  I2F.U32.RP R10, UR4 ;  /* 0x00000004000a7d06 */ /* 0x000e620008209000 */
[----:B------:R-:W2:Y:S01]  /*2320*/  LDC R3, c[0x0][0x39c] ;  /* 0x0000e700ff037b82 */ /* 0x000ea20000000800 */
[----:B0-----:R-:W-:Y:S01]  /*2330*/  IMAD R13, RZ, RZ, -UR4 ;  /* 0x80000004ff0d7e24 */ /* 0x001fe2000f8e02ff */
[----:B------:R-:W-:Y:S01]  /*2340*/  MOV R6, RZ ;  /* 0x000000ff00067202 */ /* 0x000fe20000000f00 */
[----:B------:R-:W-:-:S05]  /*2350*/  UPLOP3.LUT UP0, UPT, UPT, UPT, UPT, 0x80, 0x8 ;  /* 0x000000000008789c */ /* 0x000fca0003f0f070 */
[----:B------:R-:W-:Y:S01]  /*2360*/  BAR.SYNC.DEFER_BLOCKING 0x0 ;  /* 0x0000000000007b1d */ /* 0x000fe20000010000 */
[----:B------:R-:W-:-:S05]  /*2370*/  ISETP.NE.U32.AND P2, PT, RZ, UR4, PT ;  /* 0x00000004ff007c0c */ /* 0x000fca000bf45070 */
[----:B-1----:R-:W0:Y:S08]  /*2380*/  MUFU.RCP R10, R10 ;  /* 0x0000000a000a7308 */ /* 0x002e300000001000 */
[----:B--2---:R-:W1:Y:S01]  /*2390*/  I2F.U32.RP R9, R3 ;  /* 0x0000000300097306 */ /* 0x004e620000209000 */
[----:B0-----:R-:W-:-:S07]  /*23a0*/  VIADD R11, R10, 0xffffffe ;  /* 0x0ffffffe0a0b7836 */ /* 0x001fce0000000000 */
[----:B------:R-:W0:Y:S08]  /*23b0*/  F2I.FTZ.U32.TRUNC.NTZ R7, R11 ;  /* 0x0000000b00077305 */ /* 0x000e30000021f000 */
[----:B-1----:R-:W1:Y:S01]  /*23c0*/  MUFU.RCP R9, R9 ;  /* 0x0000000900097308 */ /* 0x002e620000001000 */
[----:B0-----:R-:W-:-:S04]  /*23d0*/  IMAD R13, R13, R7, RZ ;  /* 0x000000070d0d7224 */ /* 0x001fc800078e02ff */
[----:B------:R-:W-:-:S06]  /*23e0*/  IMAD.HI.U32 R13, R7, R13, R6 ;  /* 0x0000000d070d7227 */ /* 0x000fcc00078e0006 */
[----:B------:R-:W-:-:S04]  /*23f0*/  IMAD.HI.U32 R8, R13, R0, RZ ;  /* 0x000000000d087227 */ /* 0x000fc800078e00ff */
[----:B------:R-:W-:-:S04]  /*2400*/  IMAD.MOV R7, RZ, RZ, -R8 ;  /* 0x000000ffff077224 */ /* 0x000fc800078e0a08 */
[----:B------:R-:W-:Y:S02]  /*2410*/  IMAD R6, R7, UR4, R0 ;  /* 0x0000000407067c24 */ /* 0x000fe4000f8e0200 */
[----:B-1----:R-:W-:-:S03]  /*2420*/  VIADD R7, R9, 0xffffffe ;  /* 0x0ffffffe09077836 */ /* 0x002fc60000000000 */
[----:B------:R-:W-:-:S03]  /*2430*/  ISETP.GE.U32.AND P0, PT, R6, UR4, PT ;  /* 0x0000000406007c0c */ /* 0x000fc6000bf06070 */
[----:B------:R-:W0:Y:S10]  /*2440*/  F2I.FTZ.U32.TRUNC.NTZ R7, R7 ;  /* 0x0000000700077305 */ /* 0x000e34000021f000 */
[----:B------:R-:W-:Y:S01]  /*2450*/  @P0 IADD3 R6, PT, PT, R6, -UR4, RZ ;  /* 0x8000000406060c10 */ /* 0x000fe2000fffe0ff */
[----:B------:R-:W-:-:S03]  /*2460*/  @P0 VIADD R8, R8, 0x1 ;  /* 0x0000000108080836 */ /* 0x000fc60000000000 */
[----:B------:R-:W-:Y:S01]  /*2470*/  ISETP.GE.U32.AND P1, PT, R6, UR4, PT ;  /* 0x0000000406007c0c */ /* 0x000fe2000bf26070 */
[----:B0-----:R-:W-:-:S04]  /*2480*/  IMAD.MOV R6, RZ, RZ, -R7 ;  /* 0x000000ffff067224 */ /* 0x001fc800078e0a07 */
[----:B------:R-:W-:Y:S02]  /*2490*/  IMAD R11, R6, R3, RZ ;  /* 0x00000003060b7224 */ /* 0x000fe400078e02ff */
[----:B------:R-:W-:-:S04]  /*24a0*/  IMAD.MOV.U32 R6, RZ, RZ, RZ ;  /* 0x000000ffff067224 */ /* 0x000fc800078e00ff */
[----:B------:R-:W-:Y:S02]  /*24b0*/  IMAD.HI.U32 R7, R7, R11, R6 ;  /* 0x0000000b07077227 */ /* 0x000fe400078e0006 */
[----:B------:R-:W-:Y:S02]  /*24c0*/  @P1 IADD3 R8, PT, PT, R8, 0x1, RZ ;  /* 0x0000000108081810 */ /* 0x000fe40007ffe0ff */
[----:B------:R-:W-:-:S05]  /*24d0*/  @!P2 LOP3.LUT R8, RZ, UR4, RZ, 0x33, !PT ;  /* 0x00000004ff08ac12 */ /* 0x000fca000f8e33ff */
[----:B------:R-:W-:-:S04]  /*24e0*/  IMAD.MOV R9, RZ, RZ, -R8 ;  /* 0x000000ffff097224 */ /* 0x000fc800078e0a08 */
[----:B------:R-:W-:Y:S01]  /*24f0*/  IMAD R6, R9, UR4, R0 ;  /* 0x0000000409067c24 */ /* 0x000fe2000f8e0200 */
[----:B------:R-:W0:Y:S03]  /*2500*/  LDCU UR4, c[0x0][0x3a8] ;  /* 0x00007500ff0477ac */ /* 0x000e260008000800 */
[----:B------:R-:W-:-:S04]  /*2510*/  IMAD.HI.U32 R9, R7, R6, RZ ;  /* 0x0000000607097227 */ /* 0x000fc800078e00ff */
[----:B------:R-:W-:Y:S01]  /*2520*/  IMAD.HI.U32 R7, R7, R0, RZ ;  /* 0x0000000007077227 */ /* 0x000fe200078e00ff */
[----:B------:R-:W-:-:S03]  /*2530*/  IADD3 R10, PT, PT, -R9, RZ, RZ ;  /* 0x000000ff090a7210 */ /* 0x000fc60007ffe1ff */
[----:B------:R-:W-:Y:S02]  /*2540*/  IMAD.MOV R7, RZ, RZ, -R7 ;  /* 0x000000ffff077224 */ /* 0x000fe400078e0a07 */
[C---:B------:R-:W-:Y:S01]  /*2550*/  IMAD R6, R3.reuse, R10, R6 ;  /* 0x0000000a03067224 */ /* 0x040fe200078e0206 */
[----:B------:R-:W-:Y:S01]  /*2560*/  LOP3.LUT R10, RZ, R3, RZ, 0x33, !PT ;  /* 0x00000003ff0a7212 */ /* 0x000fe200078e33ff */
[----:B------:R-:W-:-:S03]  /*2570*/  IMAD R14, R3, R7, R0 ;  /* 0x00000007030e7224 */ /* 0x000fc600078e0200 */
[-C--:B------:R-:W-:Y:S01]  /*2580*/  ISETP.GE.U32.AND P0, PT, R6, R3.reuse, PT ;  /* 0x000000030600720c */ /* 0x080fe20003f06070 */
[----:B0-----:R-:W-:Y:S01]  /*2590*/  UIADD3 UR4, UPT, UPT, UR4, -0x1, URZ ;  /* 0xffffffff04047890 */ /* 0x001fe2000fffe0ff */
[----:B------:R-:W-:-:S03]  /*25a0*/  ISETP.GE.U32.AND P1, PT, R14, R3, PT ;  /* 0x000000030e00720c */ /* 0x000fc60003f26070 */
[----:B------:R-:W-:-:S08]  /*25b0*/  USHF.R.U32.HI UR4, URZ, 0x1, UR4 ;  /* 0x00000001ff047899 */ /* 0x000fd00008011604 */
[----:B------:R-:W-:Y:S02]  /*25c0*/  @P0 IMAD.IADD R6, R6, 0x1, -R3 ;  /* 0x0000000106060824 */ /* 0x000fe400078e0a03 */
[-C--:B------:R-:W-:Y:S01]  /*25d0*/  @P1 IADD3 R14, PT, PT, R14, -R3.reuse, RZ ;  /* 0x800000030e0e1210 */ /* 0x080fe20007ffe0ff */
[----:B------:R-:W-:Y:S01]  /*25e0*/  @P0 VIADD R9, R9, 0x1 ;  /* 0x0000000109090836 */ /* 0x000fe20000000000 */
[----:B------:R-:W-:Y:S02]  /*25f0*/  ISETP.NE.U32.AND P0, PT, R3, RZ, PT ;  /* 0x000000ff0300720c */ /* 0x000fe40003f05070 */
[-C--:B------:R-:W-:Y:S02]  /*2600*/  ISETP.GE.U32.AND P1, PT, R6, R3.reuse, PT ;  /* 0x000000030600720c */ /* 0x080fe40003f26070 */
[----:B------:R-:W-:Y:S01]  /*2610*/  ISETP.GE.U32.AND P2, PT, R14, R3, PT ;  /* 0x000000030e00720c */ /* 0x000fe20003f46070 */
[----:B------:R-:W0:Y:S10]  /*2620*/  LDC.64 R6, c[0x0][0x380] ;  /* 0x0000e000ff067b82 */ /* 0x000e340000000a00 */
[----:B------:R-:W-:-:S02]  /*2630*/  @P1 VIADD R9, R9, 0x1 ;  /* 0x0000000109091836 */ /* 0x000fc40000000000 */
[----:B------:R-:W-:-:S03]  /*2640*/  @P2 IADD3 R14, PT, PT, R14, -R3, RZ ;  /* 0x800000030e0e2210 */ /* 0x000fc60007ffe0ff */
[C---:B------:R-:W-:Y:S02]  /*2650*/  SEL R12, R10.reuse, R9, !P0 ;  /* 0x000000090a0c7207 */ /* 0x040fe40004000000 */
[----:B------:R-:W-:-:S03]  /*2660*/  SEL R10, R10, R14, !P0 ;  /* 0x0000000e0a0a7207 */ /* 0x000fc60004000000 */
[----:B------:R-:W-:-:S04]  /*2670*/  IMAD R9, R3, UR7, R12 ;  /* 0x0000000703097c24 */ /* 0x000fc8000f8e020c */
[----:B------:R-:W-:Y:S01]  /*2680*/  IMAD R9, R9, R3, R10 ;  /* 0x0000000309097224 */ /* 0x000fe200078e020a */
[----:B------:R-:W-:-:S03]  /*2690*/  LOP3.LUT R3, R4, 0xffff, RZ, 0xc0, !PT ;  /* 0x0000ffff04037812 */ /* 0x000fc600078ec0ff */
[----:B0-----:R-:W-:Y:S01]  /*26a0*/  IMAD.WIDE.U32 R6, R9, 0x4, R6 ;  /* 0x0000000409067825 */ /* 0x001fe200078e0006 */
[----:B------:R-:W-:Y:S02]  /*26b0*/  LEA R9, R10, -UR4, 0x1 ;  /* 0x800000040a097c11 */ /* 0x000fe4000f8e08ff */
[----:B------:R-:W-:Y:S01]  /*26c0*/  LEA R10, R12, -UR4, 0x1 ;  /* 0x800000040c0a7c11 */ /* 0x000fe2000f8e08ff */
[----:B------:R-:W-:Y:S01]  /*26d0*/  IMAD R8, R8, R3, RZ ;  /* 0x0000000308087224 */ /* 0x000fe200078e02ff */
[----:B------:R-:W-:-:S06]  /*26e0*/  UMOV UR4, URZ ;  /* 0x000000ff00047c82 */ /* 0x000fcc0008000000 */
.L_x_30:
[----:B------:R-:W0:Y:S01]  /*26f0*/  S2UR UR6, SR_CgaCtaId ;  /* 0x00000000000679c3 */ /* 0x000e220000008800 */
[----:B------:R-:W-:Y:S01]  /*2700*/  UMOV UR5, 0x400 ;  /* 0x0000040000057882 */ /* 0x000fe20000000000 */
[----:B------:R-:W-:Y:S01]  /*2710*/  VIADD R11, R10, UR4 ;  /* 0x000000040a0b7c36 */ /* 0x000fe20008000000 */
[----:B------:R-:W-:Y:S01]  /*2720*/  UPLOP3.LUT UP1, UPT, UPT, UPT, UP0, 0x80, 0x8 ;  /* 0x000000000008789c */ /* 0x000fe20003f2f000 */
[----:B------:R-:W-:Y:S01]  /*2730*/  IMAD.MOV.U32 R14, RZ, RZ, RZ ;  /* 0x000000ffff0e7224 */ /* 0x000fe200078e00ff */
[----:B------:R-:W-:Y:S02]  /*2740*/  UPLOP3.LUT UP0, UPT, UPT, UPT, UPT, 0x80, 0x8 ;  /* 0x000000000008789c */ /* 0x000fe40003f0f070 */
[----:B------:R-:W-:Y:S01]  /*2750*/  IADD3 R12, PT, PT, R11, 0x1, RZ ;  /* 0x000000010b0c7810 */ /* 0x000fe20007ffe0ff */
[----:B0-----:R-:W-:-:S04]  /*2760*/  ULEA UR5, UR6, UR5, 0x18 ;  /* 0x0000000506057291 */ /* 0x001fc8000f8ec0ff */
[----:B------:R-:W-:-:S04]  /*2770*/  ULEA UR5, UR4, UR5, 0x4 ;  /* 0x0000000504057291 */ /* 0x000fc8000f8e20ff */
[----:B------:R-:W-:Y:S02]  /*2780*/  UIADD3 UR6, UPT, UPT, UR5, 0x40, URZ ;  /* 0x0000004005067890 */ /* 0x000fe4000fffe0ff */
[----:B-1----:R-:W-:-:S10]  /*2790*/  LEA R13, R8, UR5, 0x6 ;  /* 0x00000005080d7c11 */ /* 0x002fd4000f8e30ff */
.L_x_29:
[----:B------:R-:W-:Y:S01]  /*27a0*/  LOP3.LUT P0, RZ, R3, 0x1, RZ, 0xc0, !PT ;  /* 0x0000000103ff7812 */ /* 0x000fe2000780c0ff */
[----:B------:R-:W0:Y:S01]  /*27b0*/  LDCU UR7, c[0x0][0x3b0] ;  /* 0x00007600ff0777ac */ /* 0x000e220008000800 */
[----:B------:R-:W-:Y:S01]  /*27c0*/  PRMT R15, R4, 0x9910, RZ ;  /* 0x00009910040f7816 */ /* 0x000fe200000000ff */
[----:B------:R-:W-:Y:S01]  /*27d0*/  BSSY.RECONVERGENT B0, `(.L_x_24) ;  /* 0x0000039000007945 */ /* 0x000fe20003800200 */
[----:B------:R-:W-:Y:S02]  /*27e0*/  UPLOP3.LUT UP2, UPT, UPT, UPT, UP0, 0x80, 0x8 ;  /* 0x000000000008789c */ /* 0x000fe40003f4f000 */
[----:B------:R-:W-:Y:S01]  /*27f0*/  ISETP.NE.AND P3, PT, R15, 0x1, PT ;  /* 0x000000010f00780c */ /* 0x000fe20003f65270 */
[----:B------:R-:W-:-:S06]  /*2800*/  IMAD.MOV.U32 R15, RZ, RZ, R8 ;  /* 0x000000ffff0f7224 */ /* 0x000fcc00078e0008 */
[----:B-1----:R-:W-:Y:S06]  /*2810*/  @!P0 BRA `(.L_x_25) ;  /* 0x0000000000d08947 */ /* 0x002fec0003800000 */
[----:B------:R-:W1:Y:S01]  /*2820*/  LDCU UR4, c[0x0][0x3b0] ;  /* 0x00007600ff0477ac */ /* 0x000e620008000800 */
[----:B------:R-:W-:-:S05]  /*2830*/  IMAD.IADD R19, R9, 0x1, R14 ;  /* 0x0000000109137824 */ /* 0x000fca00078e020e */
[----:B------:R-:W-:Y:S02]  /*2840*/  LOP3.LUT R15, R19, R11, RZ, 0xfc, !PT ;  /* 0x0000000b130f7212 */ /* 0x000fe400078efcff */
[----:B------:R-:W-:Y:S02]  /*2850*/  VIMNMX.U32 R16, PT, PT, R11, R19, !PT ;  /* 0x000000130b107248 */ /* 0x000fe40007fe0000 */
[----:B------:R-:W-:-:S04]  /*2860*/  ISETP.GE.AND P0, PT, R15, RZ, PT ;  /* 0x000000ff0f00720c */ /* 0x000fc80003f06270 */
[----:B-1----:R-:W-:-:S04]  /*2870*/  ISETP.GE.U32.OR P0, PT, R16, UR4, !P0 ;  /* 0x0000000410007c0c */ /* 0x002fc8000c706470 */
[----:B------:R-:W-:-:S13]  /*2880*/  ISETP.GT.U32.OR P0, PT, R8, 0x1, P0 ;  /* 0x000000010800780c */ /* 0x000fda0000704470 */
[----:B------:R-:W2:Y:S01]  /*2890*/  @!P0 LDG.E R20, desc[UR8][R6.64] ;  /* 0x0000000806148981 */ /* 0x000ea2000c1e1900 */
[----:B------:R-:W-:-:S04]  /*28a0*/  IADD3 R21, PT, PT, R19, 0x1, RZ ;  /* 0x0000000113157810 */ /* 0x000fc80007ffe0ff */
[----:B------:R-:W-:Y:S02]  /*28b0*/  LOP3.LUT R15, R21, R11, RZ, 0xfc, !PT ;  /* 0x0000000b150f7212 */ /* 0x000fe400078efcff */
[----:B------:R-:W-:Y:S02]  /*28c0*/  VIMNMX.U32 R16, PT, PT, R11, R21, !PT ;  /* 0x000000150b107248 */ /* 0x000fe40007fe0000 */
[----:B------:R-:W-:-:S04]  /*28d0*/  ISETP.GE.AND P1, PT, R15, RZ, PT ;  /* 0x000000ff0f00720c */ /* 0x000fc80003f26270 */
[----:B------:R-:W-:-:S04]  /*28e0*/  ISETP.GE.U32.OR P1, PT, R16, UR4, !P1 ;  /* 0x0000000410007c0c */ /* 0x000fc8000cf26470 */
[----:B------:R-:W-:-:S13]  /*28f0*/  ISETP.GT.U32.OR P1, PT, R8, 0x1, P1 ;  /* 0x000000010800780c */ /* 0x000fda0000f24470 */
[----:B------:R-:W3:Y:S01]  /*2900*/  @!P1 LDG.E R18, desc[UR8][R6.64] ;  /* 0x0000000806129981 */ /* 0x000ee2000c1e1900 */
[----:B------:R-:W-:-:S04]  /*2910*/  LOP3.LUT R15, R19, R12, RZ, 0xfc, !PT ;  /* 0x0000000c130f7212 */ /* 0x000fc800078efcff */
[----:B------:R-:W-:Y:S02]  /*2920*/  ISETP.GE.AND P2, PT, R15, RZ, PT ;  /* 0x000000ff0f00720c */ /* 0x000fe40003f46270 */
[----:B------:R-:W-:-:S04]  /*2930*/  VIMNMX.U32 R15, PT, PT, R12, R19, !PT ;  /* 0x000000130c0f7248 */ /* 0x000fc80007fe0000 */
[----:B------:R-:W-:-:S04]  /*2940*/  ISETP.GE.U32.OR P2, PT, R15, UR4, !P2 ;  /* 0x000000040f007c0c */ /* 0x000fc8000d746470 */
[----:B------:R-:W-:-:S13]  /*2950*/  ISETP.GT.U32.OR P2, PT, R8, 0x1, P2 ;  /* 0x000000010800780c */ /* 0x000fda0001744470 */
[----:B------:R-:W4:Y:S01]  /*2960*/  @!P2 LDG.E R17, desc[UR8][R6.64] ;  /* 0x000000080611a981 */ /* 0x000f22000c1e1900 */
[----:B------:R-:W-:-:S04]  /*2970*/  LOP3.LUT R15, R21, R12, RZ, 0xfc, !PT ;  /* 0x0000000c150f7212 */ /* 0x000fc800078efcff */
[----:B------:R-:W-:Y:S02]  /*2980*/  ISETP.GE.AND P4, PT, R15, RZ, PT ;  /* 0x000000ff0f00720c */ /* 0x000fe40003f86270 */
[----:B------:R-:W-:-:S04]  /*2990*/  VIMNMX.U32 R15, PT, PT, R12, R21, !PT ;  /* 0x000000150c0f7248 */ /* 0x000fc80007fe0000 */
[----:B------:R-:W-:-:S04]  /*29a0*/  ISETP.GE.U32.OR P4, PT, R15, UR4, !P4 ;  /* 0x000000040f007c0c */ /* 0x000fc8000e786470 */
[----:B------:R-:W-:-:S13]  /*29b0*/  ISETP.GT.U32.OR P4, PT, R8, 0x1, P4 ;  /* 0x000000010800780c */ /* 0x000fda0002784470 */
[----:B------:R-:W5:Y:S01]  /*29c0*/  @!P4 LDG.E R15, desc[UR8][R6.64] ;  /* 0x00000008060fc981 */ /* 0x000f62000c1e1900 */
[----:B------:R-:W1:Y:S01]  /*29d0*/  S2UR UR5, SR_CgaCtaId ;  /* 0x00000000000579c3 */ /* 0x000e620000008800 */
[----:B------:R-:W-:Y:S02]  /*29e0*/  UMOV UR4, 0x400 ;  /* 0x0000040000047882 */ /* 0x000fe40000000000 */
[----:B------:R-:W-:-:S04]  /*29f0*/  UIADD3 UR4, UPT, UPT, UR4, 0x80, URZ ;  /* 0x0000008004047890 */ /* 0x000fc8000fffe0ff */
[----:B-1----:R-:W-:-:S06]  /*2a00*/  ULEA UR4, UR5, UR4, 0x18 ;  /* 0x0000000405047291 */ /* 0x002fcc000f8ec0ff */
[----:B------:R-:W-:-:S05]  /*2a10*/  LEA R16, R8, UR4, 0xe ;  /* 0x0000000408107c11 */ /* 0x000fca000f8e70ff */
[----:B------:R-:W-:Y:S02]  /*2a20*/  IMAD R22, R11, 0x100, R16 ;  /* 0x000001000b167824 */ /* 0x000fe400078e0210 */
[----:B------:R-:W-:-:S03]  /*2a30*/  IMAD R16, R14, 0x4, R13 ;  /* 0x000000040e107824 */ /* 0x000fc600078e020d */
[----:B------:R-:W-:Y:S02]  /*2a40*/  LEA R19, R19, R22, 0x2 ;  /* 0x0000001613137211 */ /* 0x000fe400078e10ff */
[----:B------:R-:W-:Y:S04]  /*2a50*/  @!P0 LDS R21, [R16] ;  /* 0x0000000010158984 */ /* 0x000fe80000000800 */
[----:B------:R-:W2:Y:S04]  /*2a60*/  @!P0 LDS R23, [R19] ;  /* 0x0000000013178984 */ /* 0x000ea80000000800 */
[----:B------:R-:W-:Y:S04]  /*2a70*/  @!P2 LDS R24, [R19+0x100] ;  /* 0x000100001318a984 */ /* 0x000fe80000000800 */
[----:B------:R-:W-:Y:S01]  /*2a80*/  @!P4 LDS R26, [R19+0x104] ;  /* 0x00010400131ac984 */ /* 0x000fe20000000800 */
[----:B--2---:R-:W-:-:S03]  /*2a90*/  @!P0 FFMA R20, R20, R21, R23 ;  /* 0x0000001514148223 */ /* 0x004fc60000000017 */
[----:B------:R-:W-:Y:S04]  /*2aa0*/  @!P1 LDS R23, [R19+0x4] ;  /* 0x0000040013179984 */ /* 0x000fe80000000800 */
[----:B------:R-:W-:Y:S04]  /*2ab0*/  @!P0 STS [R19], R20 ;  /* 0x0000001413008388 */ /* 0x000fe80000000800 */
[----:B------:R-:W3:Y:S02]  /*2ac0*/  @!P1 LDS R21, [R16+0x4] ;  /* 0x0000040010159984 */ /* 0x000ee40000000800 */
[----:B---3--:R-:W-:-:S05]  /*2ad0*/  @!P1 FFMA R18, R18, R21, R23 ;  /* 0x0000001512129223 */ /* 0x008fca0000000017 */
[----:B------:R-:W-:Y:S04]  /*2ae0*/  @!P1 STS [R19+0x4], R18 ;  /* 0x0000041213009388 */ /* 0x000fe80000000800 */
[----:B------:R-:W4:Y:S02]  /*2af0*/  @!P2 LDS R22, [R16+0x10] ;  /* 0x000010001016a984 */ /* 0x000f240000000800 */
[----:B----4-:R-:W-:-:S05]  /*2b00*/  @!P2 FFMA R22, R17, R22, R24 ;  /* 0x000000161116a223 */ /* 0x010fca0000000018 */
[----:B------:R-:W-:Y:S04]  /*2b10*/  @!P2 STS [R19+0x100], R22 ;  /* 0x000100161300a388 */ /* 0x000fe80000000800 */
[----:B------:R-:W5:Y:S02]  /*2b20*/  @!P4 LDS R24, [R16+0x14] ;  /* 0x000014001018c984 */ /* 0x000f640000000800 */
[----:B-----5:R-:W-:Y:S01]  /*2b30*/  @!P4 FFMA R24, R15, R24, R26 ;  /* 0x000000180f18c223 */ /* 0x020fe2000000001a */
[----:B------:R-:W-:-:S04]  /*2b40*/  VIADD R15, R8, 0x1 ;  /* 0x00000001080f7836 */ /* 0x000fc80000000000 */
[----:B------:R1:W-:Y:S03]  /*2b50*/  @!P4 STS [R19+0x104], R24 ;  /* 0x000104181300c388 */ /* 0x0003e60000000800 */
.L_x_25:
[----:B0-----:R-:W-:Y:S05]  /*2b60*/  BSYNC.RECONVERGENT B0 ;  /* 0x0000000000007941 */ /* 0x001fea0003800200 */
.L_x_24:
[----:B------:R-:W-:Y:S04]  /*2b70*/  BSSY.RECONVERGENT B0, `(.L_x_26) ;  /* 0x0000056000007945 */ /* 0x000fe80003800200 */
[----:B------:R-:W-:Y:S05]  /*2b80*/  @!P3 BRA `(.L_x_27) ;  /* 0x000000040050b947 */ /* 0x000fea0003800000 */
[----:B------:R-:W0:Y:S01]  /*2b90*/  LDCU UR4, c[0x0][0x3b0] ;  /* 0x00007600ff0477ac */ /* 0x000e220008000800 */
[----:B-1----:R-:W1:Y:S01]  /*2ba0*/  S2R R19, SR_CgaCtaId ;  /* 0x0000000000137919 */ /* 0x002e620000008800 */
[----:B------:R-:W-:-:S05]  /*2bb0*/  IMAD.IADD R16, R9, 0x1, R14 ;  /* 0x0000000109107824 */ /* 0x000fca00078e020e */
[C---:B------:R-:W-:Y:S02]  /*2bc0*/  IADD3 R17, PT, PT, R16.reuse, 0x1, RZ ;  /* 0x0000000110117810 */ /* 0x040fe40007ffe0ff */
[----:B------:R-:W-:Y:S02]  /*2bd0*/  LOP3.LUT R18, R16, R11, RZ, 0xfc, !PT ;  /* 0x0000000b10127212 */ /* 0x000fe400078efcff */
[----:B------:R-:W-:Y:S02]  /*2be0*/  LOP3.LUT R20, R17, R12, RZ, 0xfc, !PT ;  /* 0x0000000c11147212 */ /* 0x000fe400078efcff */
[----:B------:R-:W-:Y:S02]  /*2bf0*/  ISETP.GE.AND P0, PT, R18, RZ, PT ;  /* 0x000000ff1200720c */ /* 0x000fe40003f06270 */
[----:B------:R-:W-:Y:S02]  /*2c00*/  MOV R18, 0x400 ;  /* 0x0000040000127802 */ /* 0x000fe40000000f00 */
[----:B------:R-:W-:-:S02]  /*2c10*/  VIMNMX.U32 R21, PT, PT, R11, R16, !PT ;  /* 0x000000100b157248 */ /* 0x000fc40007fe0000 */
[C---:B0-----:R-:W-:Y:S01]  /*2c20*/  ISETP.GE.U32.AND P2, PT, R17.reuse, UR4, PT ;  /* 0x0000000411007c0c */ /* 0x041fe2000bf46070 */
[----:B------:R-:W-:Y:S01]  /*2c30*/  VIADD R18, R18, 0x80 ;  /* 0x0000008012127836 */ /* 0x000fe20000000000 */
[----:B------:R-:W-:Y:S02]  /*2c40*/  LOP3.LUT R17, R17, R11, RZ, 0xfc, !PT ;  /* 0x0000000b11117212 */ /* 0x000fe400078efcff */
[----:B------:R-:W-:Y:S02]  /*2c50*/  ISETP.LT.U32.AND P1, PT, R11, UR4, !P2 ;  /* 0x000000040b007c0c */ /* 0x000fe4000d721070 */
[----:B------:R-:W-:Y:S02]  /*2c60*/  ISETP.LT.U32.AND P2, PT, R12, UR4, !P2 ;  /* 0x000000040c007c0c */ /* 0x000fe4000d741070 */
[----:B------:R-:W-:Y:S01]  /*2c70*/  ISETP.GT.AND P1, PT, R17, -0x1, P1 ;  /* 0xffffffff1100780c */ /* 0x000fe20000f24270 */
[----:B------:R-:W-:Y:S01]  /*2c80*/  IMAD R17, R15, 0x10, R14 ;  /* 0x000000100f117824 */ /* 0x000fe200078e020e */
[----:B------:R-:W-:-:S02]  /*2c90*/  ISETP.GE.U32.OR P0, PT, R21, UR4, !P0 ;  /* 0x0000000415007c0c */ /* 0x000fc4000c706470 */
[----:B------:R-:W-:Y:S02]  /*2ca0*/  ISETP.GT.AND P2, PT, R20, -0x1, P2 ;  /* 0xffffffff1400780c */ /* 0x000fe40001744270 */
[----:B-1----:R-:W-:Y:S02]  /*2cb0*/  LEA R14, R19, R18, 0x18 ;  /* 0x00000012130e7211 */ /* 0x002fe400078ec0ff */
[----:B------:R-:W-:-:S09]  /*2cc0*/  LEA R17, R17, UR6, 0x2 ;  /* 0x0000000611117c11 */ /* 0x000fd2000f8e10ff */
.L_x_28:
[----:B------:R-:W-:-:S13]  /*2cd0*/  ISETP.GT.U32.OR P6, PT, R15, 0x1, P0 ;  /* 0x000000010f00780c */ /* 0x000fda00007c4470 */
[----:B------:R-:W2:Y:S01]  /*2ce0*/  @!P6 LDG.E R22, desc[UR8][R6.64] ;  /* 0x000000080616e981 */ /* 0x000ea2000c1e1900 */
[----:B------:R-:W-:-:S13]  /*2cf0*/  ISETP.GT.U32.OR P3, PT, R15, 0x1, !P1 ;  /* 0x000000010f00780c */ /* 0x000fda0004f64470 */
[----:B------:R-:W3:Y:S01]  /*2d00*/  @!P3 LDG.E R20, desc[UR8][R6.64] ;  /* 0x000000080614b981 */ /* 0x000ee2000c1e1900 */
[----:B------:R-:W-:-:S04]  /*2d10*/  LOP3.LUT R18, R16, R12, RZ, 0xfc, !PT ;  /* 0x0000000c10127212 */ /* 0x000fc800078efcff */
[----:B------:R-:W-:Y:S02]  /*2d20*/  ISETP.GE.AND P4, PT, R18, RZ, PT ;  /* 0x000000ff1200720c */ /* 0x000fe40003f86270 */
[----:B------:R-:W-:-:S04]  /*2d30*/  VIMNMX.U32 R18, PT, PT, R12, R16, !PT ;  /* 0x000000100c127248 */ /* 0x000fc80007fe0000 */
[----:B------:R-:W-:-:S04]  /*2d40*/  ISETP.GE.U32.OR P4, PT, R18, UR7, !P4 ;  /* 0x0000000712007c0c */ /* 0x000fc8000e786470 */
[----:B------:R-:W-:-:S13]  /*2d50*/  ISETP.GT.U32.OR P5, PT, R15, 0x1, P4 ;  /* 0x000000010f00780c */ /* 0x000fda00027a4470 */
[----:B------:R-:W4:Y:S01]  /*2d60*/  @!P5 LDG.E R19, desc[UR8][R6.64] ;  /* 0x000000080613d981 */ /* 0x000f22000c1e1900 */
[----:B------:R-:W-:-:S05]  /*2d70*/  LEA R18, R15, R14, 0xe ;  /* 0x0000000e0f127211 */ /* 0x000fca00078e70ff */
[----:B------:R-:W-:-:S04]  /*2d80*/  IMAD R21, R11, 0x100, R18 ;  /* 0x000001000b157824 */ /* 0x000fc800078e0212 */
[----:B------:R-:W-:Y:S02]  /*2d90*/  IMAD R18, R16, 0x4, R21 ;  /* 0x0000000410127824 */ /* 0x000fe400078e0215 */
[----:B------:R-:W-:Y:S04]  /*2da0*/  @!P6 LDS R21, [R17+-0x40] ;  /* 0xffffc0001115e984 */ /* 0x000fe80000000800 */
[----:B------:R-:W2:Y:S04]  /*2db0*/  @!P6 LDS R23, [R18] ;  /* 0x000000001217e984 */ /* 0x000ea80000000800 */
[----:B------:R-:W-:Y:S04]  /*2dc0*/  @!P3 LDS R27, [R18+0x4] ;  /* 0x00000400121bb984 */ /* 0x000fe80000000800 */
[----:B------:R-:W-:Y:S01]  /*2dd0*/  @!P5 LDS R24, [R18+0x100] ;  /* 0x000100001218d984 */ /* 0x000fe20000000800 */
[----:B--2---:R-:W-:-:S05]  /*2de0*/  @!P6 FFMA R23, R22, R21, R23 ;  /* 0x000000151617e223 */ /* 0x004fca0000000017 */
[----:B------:R-:W-:Y:S01]  /*2df0*/  @!P6 STS [R18], R23 ;  /* 0x000000171200e388 */ /* 0x000fe20000000800 */
[----:B------:R-:W-:-:S03]  /*2e00*/  ISETP.GT.U32.OR P6, PT, R15, 0x1, !P2 ;  /* 0x000000010f00780c */ /* 0x000fc600057c4470 */
[----:B------:R-:W3:Y:S10]  /*2e10*/  @!P3 LDS R25, [R17+-0x3c] ;  /* 0xffffc4001119b984 */ /* 0x000ef40000000800 */
[----:B------:R-:W2:Y:S01]  /*2e20*/  @!P6 LDG.E R21, desc[UR8][R6.64] ;  /* 0x000000080615e981 */ /* 0x000ea2000c1e1900 */
[----:B------:R-:W-:-:S03]  /*2e30*/  ISETP.NE.OR P4, PT, R15, RZ, P4 ;  /* 0x000000ff0f00720c */ /* 0x000fc60002785670 */
[----:B------:R-:W-:Y:S01]  /*2e40*/  @!P6 LDS R26, [R18+0x104] ;  /* 0x00010400121ae984 */ /* 0x000fe20000000800 */
[----:B---3--:R-:W-:Y:S01]  /*2e50*/  @!P3 FFMA R25, R20, R25, R27 ;  /* 0x000000191419b223 */ /* 0x008fe2000000001b */
[----:B------:R-:W-:-:S04]  /*2e60*/  LOP3.LUT R20, R16, R11, RZ, 0xfc, !PT ;  /* 0x0000000b10147212 */ /* 0x000fc800078efcff */
[----:B------:R-:W-:Y:S01]  /*2e70*/  @!P3 STS [R18+0x4], R25 ;  /* 0x000004191200b388 */ /* 0x000fe20000000800 */
[----:B------:R-:W-:Y:S02]  /*2e80*/  ISETP.GE.AND P3, PT, R20, RZ, PT ;  /* 0x000000ff1400720c */ /* 0x000fe40003f66270 */
[----:B------:R-:W-:Y:S01]  /*2e90*/  VIMNMX.U32 R20, PT, PT, R11, R16, !PT ;  /* 0x000000100b147248 */ /* 0x000fe20007fe0000 */
[----:B------:R-:W4:Y:S03]  /*2ea0*/  @!P5 LDS R22, [R17+-0x30] ;  /* 0xffffd0001116d984 */ /* 0x000f260000000800 */
[----:B------:R-:W-:-:S04]  /*2eb0*/  ISETP.GE.U32.OR P3, PT, R20, UR7, !P3 ;  /* 0x0000000714007c0c */ /* 0x000fc8000df66470 */
[----:B------:R-:W-:-:S13]  /*2ec0*/  ISETP.NE.OR P3, PT, R15, RZ, P3 ;  /* 0x000000ff0f00720c */ /* 0x000fda0001f65670 */
[----:B------:R-:W3:Y:S04]  /*2ed0*/  @!P3 LDG.E R20, desc[UR8][R6.64] ;  /* 0x000000080614b981 */ /* 0x000ee8000c1e1900 */
[----:B------:R-:W-:Y:S01]  /*2ee0*/  @!P3 LDS R27, [R18+0x4000] ;  /* 0x00400000121bb984 */ /* 0x000fe20000000800 */
[----:B----4-:R-:W-:-:S03]  /*2ef0*/  @!P5 FFMA R23, R19, R22, R24 ;  /* 0x000000161317d223 */ /* 0x010fc60000000018 */
[----:B------:R-:W4:Y:S04]  /*2f00*/  @!P4 LDG.E R19, desc[UR8][R6.64] ;  /* 0x000000080613c981 */ /* 0x000f28000c1e1900 */
[----:B------:R-:W-:Y:S01]  /*2f10*/  @!P5 STS [R18+0x100], R23 ;  /* 0x000100171200d388 */ /* 0x000fe20000000800 */
[----:B------:R-:W-:-:S03]  /*2f20*/  ISETP.NE.OR P5, PT, R15, RZ, !P1 ;  /* 0x000000ff0f00720c */ /* 0x000fc60004fa5670 */
[----:B------:R-:W2:Y:S10]  /*2f30*/  @!P6 LDS R24, [R17+-0x2c] ;  /* 0xffffd4001118e984 */ /* 0x000eb40000000800 */
[----:B------:R-:W5:Y:S04]  /*2f40*/  @!P5 LDG.E R22, desc[UR8][R6.64] ;  /* 0x000000080616d981 */ /* 0x000f68000c1e1900 */
[----:B------:R-:W-:Y:S01]  /*2f50*/  @!P5 LDS R29, [R18+0x4004] ;  /* 0x00400400121dd984 */ /* 0x000fe20000000800 */
[----:B--2---:R-:W-:-:S05]  /*2f60*/  @!P6 FFMA R25, R21, R24, R26 ;  /* 0x000000181519e223 */ /* 0x004fca000000001a */
[----:B------:R-:W-:Y:S01]  /*2f70*/  @!P6 STS [R18+0x104], R25 ;  /* 0x000104191200e388 */ /* 0x000fe20000000800 */
[----:B------:R-:W-:-:S03]  /*2f80*/  ISETP.NE.OR P6, PT, R15, RZ, !P2 ;  /* 0x000000ff0f00720c */ /* 0x000fc600057c5670 */
[----:B------:R-:W3:Y:S10]  /*2f90*/  @!P3 LDS R23, [R17] ;  /* 0x000000001117b984 */ /* 0x000ef40000000800 */
[----:B------:R-:W2:Y:S01]  /*2fa0*/  @!P6 LDG.E R21, desc[UR8][R6.64] ;  /* 0x000000080615e981 */ /* 0x000ea2000c1e1900 */
[----:B---3--:R-:W-:-:S05]  /*2fb0*/  @!P3 FFMA R23, R20, R23, R27 ;  /* 0x000000171417b223 */ /* 0x008fca000000001b */
[----:B------:R-:W-:Y:S04]  /*2fc0*/  @!P3 STS [R18+0x4000], R23 ;  /* 0x004000171200b388 */ /* 0x000fe80000000800 */
[----:B------:R-:W5:Y:S02]  /*2fd0*/  @!P5 LDS R27, [R17+0x4] ;  /* 0x00000400111bd984 */ /* 0x000f640000000800 */
[----:B-----5:R-:W-:Y:S02]  /*2fe0*/  @!P5 FFMA R27, R22, R27, R29 ;  /* 0x0000001b161bd223 */ /* 0x020fe4000000001d */
[----:B------:R-:W-:Y:S04]  /*2ff0*/  @!P4 LDS R22, [R18+0x4100] ;  /* 0x004100001216c984 */ /* 0x000fe80000000800 */
[----:B------:R-:W-:Y:S04]  /*3000*/  @!P5 STS [R18+0x4004], R27 ;  /* 0x0040041b1200d388 */ /* 0x000fe80000000800 */
[----:B------:R-:W4:Y:S02]  /*3010*/  @!P4 LDS R20, [R17+0x10] ;  /* 0x000010001114c984 */ /* 0x000f240000000800 */
[----:B----4-:R-:W-:-:S02]  /*3020*/  @!P4 FFMA R19, R19, R20, R22 ;  /* 0x000000141313c223 */ /* 0x010fc40000000016 */
[----:B------:R-:W-:Y:S04]  /*3030*/  @!P6 LDS R22, [R18+0x4104] ;  /* 0x004104001216e984 */ /* 0x000fe80000000800 */
[----:B------:R-:W-:Y:S04]  /*3040*/  @!P4 STS [R18+0x4100], R19 ;  /* 0x004100131200c388 */ /* 0x000fe80000000800 */
[----:B------:R0:W2:Y:S01]  /*3050*/  @!P6 LDS R20, [R17+0x14] ;  /* 0x000014001114e984 */ /* 0x0000a20000000800 */
[----:B------:R-:W-:Y:S02]  /*3060*/  VIADD R15, R15, 0x2 ;  /* 0x000000020f0f7836 */ /* 0x000fe40000000000 */
[----:B0-----:R-:W-:-:S02]  /*3070*/  VIADD R17, R17, 0x80 ;  /* 0x0000008011117836 */ /* 0x001fc40000000000 */
[----:B--2---:R-:W-:Y:S01]  /*3080*/  @!P6 FFMA R21, R21, R20, R22 ;  /* 0x000000141515e223 */ /* 0x004fe20000000016 */
[----:B------:R-:W-:-:S04]  /*3090*/  IADD3 R20, PT, PT, R3, R8, RZ ;  /* 0x0000000803147210 */ /* 0x000fc80007ffe0ff */
[----:B------:R0:W-:Y:S01]  /*30a0*/  @!P6 STS [R18+0x4104], R21 ;  /* 0x004104151200e388 */ /* 0x0001e20000000800 */
[----:B------:R-:W-:-:S13]  /*30b0*/  ISETP.GE.U32.AND P3, PT, R15, R20, PT ;  /* 0x000000140f00720c */ /* 0x000fda0003f66070 */
[----:B0-----:R-:W-:Y:S05]  /*30c0*/  @!P3 BRA `(.L_x_28) ;  /* 0xfffffffc0000b947 */ /* 0x001fea000383ffff */
.L_x_27:
[----:B------:R-:W-:Y:S05]  /*30d0*/  BSYNC.RECONVERGENT B0 ;  /* 0x0000000000007941 */ /* 0x000fea0003800200 */
.L_x_26:
[----:B------:R-:W-:Y:S01]  /*30e0*/  BAR.SYNC.DEFER_BLOCKING 0x0 ;  /* 0x0000000000007b1d */ /* 0x000fe20000010000 */
[----:B------:R-:W-:Y:S01]  /*30f0*/  HFMA2 R14, -RZ, RZ, 0, 1.1920928955078125e-07 ;  /* 0x00000002ff0e7431 */ /* 0x000fe200000001ff */
[----:B------:R-:W-:-:S04]  /*3100*/  UPLOP3.LUT UP0, UPT, UPT, UPT, UPT, 0x40, 0x4 ;  /* 0x000000000004789c */ /* 0x000fc80003f0e870 */
[----:B------:R-:W-:Y:S07]  /*3110*/  BRA.U UP2, `(.L_x_29) ;  /* 0xfffffff502a07547 */ /* 0x000fee000b83ffff */
[----:B------:R-:W-:Y:S01]  /*3120*/  UPLOP3.LUT UP0, UPT, UPT, UPT, UPT, 0x40, 0x4 ;  /* 0x000000000004789c */ /* 0x000fe20003f0e870 */
[----:B------:R-:W-:Y:S01]  /*3130*/  UMOV UR4, 0x2 ;  /* 0x0000000200047882 */ /* 0x000fe20000000000 */
[----:B------:R-:W-:Y:S09]  /*3140*/  BRA.U UP1, `(.L_x_30) ;  /* 0xfffffff501687547 */ /* 0x000ff2000b83ffff */
[----:B------:R-:W0:Y:S01]  /*3150*/  LDCU UR4, c[0x0][0x3b0] ;  /* 0x00007600ff0477ac */ /* 0x000e220008000800 */
[----:B------:R-:W-:Y:S01]  /*3160*/  ISETP.NE.AND P0, PT, R2, 0x2, PT ;  /* 0x000000020200780c */ /* 0x000fe20003f05270 */
[----:B------:R-:W-:Y:S01]  /*3170*/  BSSY.RECONVERGENT B0, `(.L_x_31) ;  /* 0x0000052000007945 */ /* 0x000fe20003800200 */
[----:B------:R-:W2:Y:S01]  /*3180*/  LDCU UR7, c[0x0][0x3b0] ;  /* 0x00007600ff0777ac */ /* 0x000ea20008000800 */
[----:B0-----:R-:W-:Y:S01]  /*3190*/  UIMAD UR6, UR4, UR4, URZ ;  /* 0x00000004040672a4 */ /* 0x001fe2000f8e02ff */
[----:B------:R-:W0:Y:S01]  /*31a0*/  LDCU UR4, c[0x0][0x3b4] ;  /* 0x00007680ff0477ac */ /* 0x000e220008000800 */
[----:B--2---:R-:W2:Y:S08]  /*31b0*/  I2F.U32.RP R4, UR7 ;  /* 0x0000000700047d06 */ /* 0x004eb00008209000 */
[----:B------:R-:W3:Y:S08]  /*31c0*/  I2F.U32.RP R3, UR6 ;  /* 0x0000000600037d06 */ /* 0x000ef00008209000 */
[----:B--2---:R-:W2:Y:S08]  /*31d0*/  MUFU.RCP R4, R4 ;  /* 0x0000000400047308 */ /* 0x004eb00000001000 */
[----:B---3--:R-:W3:Y:S01]  /*31e0*/  MUFU.RCP R3, R3 ;  /* 0x0000000300037308 */ /* 0x008ee20000001000 */
[----:B--2---:R-:W-:-:S07]  /*31f0*/  VIADD R8, R4, 0xffffffe ;  /* 0x0ffffffe04087836 */ /* 0x004fce0000000000 */
[----:B------:R2:W4:Y:S01]  /*3200*/  F2I.FTZ.U32.TRUNC.NTZ R9, R8 ;  /* 0x0000000800097305 */ /* 0x000522000021f000 */
[----:B---3--:R-:W-:-:S07]  /*3210*/  VIADD R6, R3, 0xffffffe ;  /* 0x0ffffffe03067836 */ /* 0x008fce0000000000 */
[----:B------:R2:W3:Y:S01]  /*3220*/  F2I.FTZ.U32.TRUNC.NTZ R7, R6 ;  /* 0x0000000600077305 */ /* 0x0004e2000021f000 */
[----:B0-----:R-:W-:Y:S05]  /*3230*/  @!P0 BRA `(.L_x_32) ;  /* 0x0000000400148947 */ /* 0x001fea0003800000 */
[----:B------:R-:W0:Y:S01]  /*3240*/  LDC R3, c[0x0][0x3b0] ;  /* 0x0000ec00ff037b82 */ /* 0x000e220000000800 */
[----:B------:R-:W5:Y:S01]  /*3250*/  I2F.U32.RP R16, UR6 ;  /* 0x0000000600107d06 */ /* 0x000f620008209000 */
[----:B------:R-:W1:Y:S01]  /*3260*/  S2R R17, SR_CgaCtaId ;  /* 0x0000000000117919 */ /* 0x000e620000008800 */
[----:B------:R-:W-:Y:S02]  /*3270*/  MOV R4, 0x400 ;  /* 0x0000040000047802 */ /* 0x000fe40000000f00 */
[----:B------:R-:W-:Y:S02]  /*3280*/  LOP3.LUT R2, R2, 0x2, RZ, 0x3c, !PT ;  /* 0x0000000202027812 */ /* 0x000fe400078e3cff */
[----:B------:R-:W-:Y:S01]  /*3290*/  ISETP.NE.U32.AND P0, PT, RZ, UR6, PT ;  /* 0x00000006ff007c0c */ /* 0x000fe2000bf05070 */
[----:B------:R-:W2:Y:S01]  /*32a0*/  LDC.64 R10, c[0x0][0x390] ;  /* 0x0000e400ff0a7b82 */ /* 0x000ea20000000a00 */
[----:B------:R-:W-:Y:S01]  /*32b0*/  VIADD R4, R4, 0x80 ;  /* 0x0000008004047836 */ /* 0x000fe20000000000 */
[----:B-----5:R-:W5:Y:S08]  /*32c0*/  MUFU.RCP R16, R16 ;  /* 0x0000001000107308 */ /* 0x020f700000001000 */
[----:B0-----:R-:W0:Y:S01]  /*32d0*/  I2F.U32.RP R18, R3 ;  /* 0x0000000300127306 */ /* 0x001e220000209000 */
[----:B------:R-:W-:-:S02]  /*32e0*/  ISETP.NE.U32.AND P1, PT, R3, RZ, PT ;  /* 0x000000ff0300720c */ /* 0x000fc40003f25070 */
[----:B-----5:R-:W-:Y:S02]  /*32f0*/  IADD3 R12, PT, PT, R16, 0xffffffe, RZ ;  /* 0x0ffffffe100c7810 */ /* 0x020fe40007ffe0ff */
[----:B-1----:R-:W-:-:S03]  /*3300*/  LEA R4, R17, R4, 0x18 ;  /* 0x0000000411047211 */ /* 0x002fc600078ec0ff */
[----:B------:R1:W5:Y:S08]  /*3310*/  F2I.FTZ.U32.TRUNC.NTZ R13, R12 ;  /* 0x0000000c000d7305 */ /* 0x000370000021f000 */
[----:B0-----:R-:W0:Y:S01]  /*3320*/  MUFU.RCP R18, R18 ;  /* 0x0000001200127308 */ /* 0x001e220000001000 */
[----:B-1----:R-:W-:Y:S01]  /*3330*/  MOV R12, RZ ;  /* 0x000000ff000c7202 */ /* 0x002fe20000000f00 */
[----:B-----5:R-:W-:-:S04]  /*3340*/  IMAD.MOV R19, RZ, RZ, -R13 ;  /* 0x000000ffff137224 */ /* 0x020fc800078e0a0d */
[----:B------:R-:W-:-:S04]  /*3350*/  IMAD R19, R19, UR6, RZ ;  /* 0x0000000613137c24 */ /* 0x000fc8000f8e02ff */
[----:B------:R-:W-:Y:S01]  /*3360*/  IMAD.HI.U32 R13, R13, R19, R12 ;  /* 0x000000130d0d7227 */ /* 0x000fe200078e000c */
[----:B------:R-:W-:-:S03]  /*3370*/  LOP3.LUT R12, RZ, UR6, RZ, 0x33, !PT ;  /* 0x00000006ff0c7c12 */ /* 0x000fc6000f8e33ff */
[----:B0-----:R-:W-:-:S04]  /*3380*/  VIADD R14, R18, 0xffffffe ;  /* 0x0ffffffe120e7836 */ /* 0x001fc80000000000 */
[----:B------:R0:W1:Y:S02]  /*3390*/  F2I.FTZ.U32.TRUNC.NTZ R15, R14 ;  /* 0x0000000e000f7305 */ /* 0x000064000021f000 */
[----:B0-----:R-:W-:Y:S01]  /*33a0*/  IMAD.MOV.U32 R14, RZ, RZ, RZ ;  /* 0x000000ffff0e7224 */ /* 0x001fe200078e00ff */
[----:B-1----:R-:W-:-:S05]  /*33b0*/  IADD3 R16, PT, PT, RZ, -R15, RZ ;  /* 0x8000000fff107210 */ /* 0x002fca0007ffe0ff */
[----:B------:R-:W-:-:S04]  /*33c0*/  IMAD R17, R16, R3, RZ ;  /* 0x0000000310117224 */ /* 0x000fc800078e02ff */
[----:B------:R-:W-:Y:S01]  /*33d0*/  IMAD.HI.U32 R15, R15, R17, R14 ;  /* 0x000000110f0f7227 */ /* 0x000fe200078e000e */
[----:B------:R-:W-:Y:S02]  /*33e0*/  IADD3 R14, PT, PT, -R2, RZ, RZ ;  /* 0x000000ff020e7210 */ /* 0x000fe40007ffe1ff */
[----:B--2---:R-:W-:-:S07]  /*33f0*/  LOP3.LUT R2, RZ, R3, RZ, 0x33, !PT ;  /* 0x00000003ff027212 */ /* 0x004fce00078e33ff */
.L_x_33:
[----:B0-----:R-:W-:-:S04]  /*3400*/  IMAD.HI.U32 R17, R13, R0, RZ ;  /* 0x000000000d117227 */ /* 0x001fc800078e00ff */
[----:B------:R-:W-:Y:S02]  /*3410*/  IMAD.MOV R19, RZ, RZ, -R17 ;  /* 0x000000ffff137224 */ /* 0x000fe400078e0a11 */
[----:B------:R-:W-:-:S04]  /*3420*/  IMAD.HI.U32 R18, R15, R0, RZ ;  /* 0x000000000f127227 */ /* 0x000fc800078e00ff */
[----:B------:R-:W-:Y:S02]  /*3430*/  IMAD R16, R19, UR6, R0 ;  /* 0x0000000613107c24 */ /* 0x000fe4000f8e0200 */
[----:B------:R-:W-:-:S03]  /*3440*/  IMAD.MOV R18, RZ, RZ, -R18 ;  /* 0x000000ffff127224 */ /* 0x000fc600078e0a12 */
[----:B------:R-:W-:Y:S01]  /*3450*/  ISETP.GE.U32.AND P2, PT, R16, UR6, PT ;  /* 0x0000000610007c0c */ /* 0x000fe2000bf46070 */
[----:B------:R-:W-:-:S12]  /*3460*/  IMAD R18, R3, R18, R0 ;  /* 0x0000001203127224 */ /* 0x000fd800078e0200 */
[----:B------:R-:W-:Y:S01]  /*3470*/  @P2 IADD3 R16, PT, PT, R16, -UR6, RZ ;  /* 0x8000000610102c10 */ /* 0x000fe2000fffe0ff */
[----:B------:R-:W-:-:S03]  /*3480*/  @P2 VIADD R17, R17, 0x1 ;  /* 0x0000000111112836 */ /* 0x000fc60000000000 */
[----:B------:R-:W-:-:S13]  /*3490*/  ISETP.GE.U32.AND P3, PT, R16, UR6, PT ;  /* 0x0000000610007c0c */ /* 0x000fda000bf66070 */
[----:B------:R-:W-:Y:S02]  /*34a0*/  @P3 IADD3 R17, PT, PT, R17, 0x1, RZ ;  /* 0x0000000111113810 */ /* 0x000fe40007ffe0ff */
[----:B------:R-:W-:Y:S02]  /*34b0*/  ISETP.GE.U32.AND P3, PT, R18, R3, PT ;  /* 0x000000031200720c */ /* 0x000fe40003f66070 */
[----:B------:R-:W-:-:S05]  /*34c0*/  SEL R17, R12, R17, !P0 ;  /* 0x000000110c117207 */ /* 0x000fca0004000000 */
[----:B------:R-:W-:Y:S02]  /*34d0*/  IMAD.MOV R19, RZ, RZ, -R17 ;  /* 0x000000ffff137224 */ /* 0x000fe400078e0a11 */
[C---:B------:R-:W-:Y:S01]  /*34e0*/  IMAD R21, R17.reuse, 0x4000, R4 ;  /* 0x0000400011157824 */ /* 0x040fe200078e0204 */
[----:B------:R-:W-:Y:S01]  /*34f0*/  IADD3 R17, PT, PT, R17, UR4, RZ ;  /* 0x0000000411117c10 */ /* 0x000fe2000fffe0ff */
[----:B------:R-:W-:Y:S02]  /*3500*/  IMAD R16, R19, UR6, R0 ;  /* 0x0000000613107c24 */ /* 0x000fe4000f8e0200 */
[----:B------:R-:W-:Y:S02]  /*3510*/  @P3 IMAD.IADD R18, R18, 0x1, -R3 ;  /* 0x0000000112123824 */ /* 0x000fe400078e0a03 */
[----:B------:R-:W-:-:S03]  /*3520*/  IMAD.HI.U32 R19, R15, R16, RZ ;  /* 0x000000100f137227 */ /* 0x000fc600078e00ff */
[----:B------:R-:W-:Y:S02]  /*3530*/  ISETP.GE.U32.AND P4, PT, R18, R3, PT ;  /* 0x000000031200720c */ /* 0x000fe40003f86070 */
[----:B------:R-:W-:-:S05]  /*3540*/  IADD3 R20, PT, PT, -R19, RZ, RZ ;  /* 0x000000ff13147210 */ /* 0x000fca0007ffe1ff */
[----:B------:R-:W-:-:S05]  /*3550*/  IMAD R16, R3, R20, R16 ;  /* 0x0000001403107224 */ /* 0x000fca00078e0210 */
[-C--:B------:R-:W-:Y:S02]  /*3560*/  ISETP.GE.U32.AND P2, PT, R16, R3.reuse, PT ;  /* 0x000000031000720c */ /* 0x080fe40003f46070 */
[----:B------:R-:W-:-:S04]  /*3570*/  @P4 IADD3 R18, PT, PT, R18, -R3, RZ ;  /* 0x8000000312124210 */ /* 0x000fc80007ffe0ff */
[----:B------:R-:W-:-:S07]  /*3580*/  SEL R18, R2, R18, !P1 ;  /* 0x0000001202127207 */ /* 0x000fce0004800000 */
[-C--:B------:R-:W-:Y:S02]  /*3590*/  @P2 IADD3 R16, PT, PT, R16, -R3.reuse, RZ ;  /* 0x8000000310102210 */ /* 0x080fe40007ffe0ff */
[----:B------:R-:W-:Y:S02]  /*35a0*/  @P2 IADD3 R19, PT, PT, R19, 0x1, RZ ;  /* 0x0000000113132810 */ /* 0x000fe40007ffe0ff */
[----:B------:R-:W-:-:S13]  /*35b0*/  ISETP.GE.U32.AND P3, PT, R16, R3, PT ;  /* 0x000000031000720c */ /* 0x000fda0003f66070 */
[----:B------:R-:W-:-:S05]  /*35c0*/  @P3 VIADD R19, R19, 0x1 ;  /* 0x0000000113133836 */ /* 0x000fca0000000000 */
[----:B------:R-:W-:-:S04]  /*35d0*/  SEL R16, R2, R19, !P1 ;  /* 0x0000001302107207 */ /* 0x000fc80004800000 */
[----:B------:R-:W-:Y:S01]  /*35e0*/  LEA R21, R16, R21, 0x8 ;  /* 0x0000001510157211 */ /* 0x000fe200078e40ff */
[----:B------:R-:W-:Y:S02]  /*35f0*/  VIADD R14, R14, 0x1 ;  /* 0x000000010e0e7836 */ /* 0x000fe40000000000 */
[-C--:B------:R-:W-:Y:S02]  /*3600*/  IMAD R17, R17, R3.reuse, R16 ;  /* 0x0000000311117224 */ /* 0x080fe400078e0210 */
[----:B------:R-:W-:Y:S01]  /*3610*/  IMAD R21, R18, 0x4, R21 ;  /* 0x0000000412157824 */ /* 0x000fe200078e0215 */
[----:B------:R-:W-:Y:S01]  /*3620*/  ISETP.NE.AND P2, PT, R14, RZ, PT ;  /* 0x000000ff0e00720c */ /* 0x000fe20003f45270 */
[----:B------:R-:W-:-:S04]  /*3630*/  IMAD R17, R17, R3, R18 ;  /* 0x0000000311117224 */ /* 0x000fc800078e0212 */
[----:B------:R-:W0:Y:S01]  /*3640*/  LDS R21, [R21] ;  /* 0x0000000015157984 */ /* 0x000e220000000800 */
[----:B------:R-:W-:Y:S01]  /*3650*/  IMAD.WIDE.U32 R16, R17, 0x4, R10 ;  /* 0x0000000411107825 */ /* 0x000fe200078e000a */
[----:B------:R-:W-:-:S04]  /*3660*/  IADD3 R0, PT, PT, R5, R0, RZ ;  /* 0x0000000005007210 */ /* 0x000fc80007ffe0ff */
[----:B0-----:R0:W-:Y:S02]  /*3670*/  REDG.E.ADD.F32.FTZ.RN.STRONG.GPU desc[UR8][R16.64], R21 ;  /* 0x00000015100079a6 */ /* 0x0011e4000c12f308 */
[----:B------:R-:W-:Y:S05]  /*3680*/  @P2 BRA `(.L_x_33) ;  /* 0xfffffffc005c2947 */ /* 0x000fea000383ffff */
.L_x_32:
[----:B------:R-:W-:Y:S05]  /*3690*/  BSYNC.RECONVERGENT B0 ;  /* 0x0000000000007941 */ /* 0x000fea0003800200 */
.L_x_31:
[----:B------:R-:W5:Y:S01]  /*36a0*/  S2UR UR5, SR_CgaCtaId ;  /* 0x00000000000579c3 */ /* 0x000f620000008800 */
[----:B--2---:R-:W-:Y:S01]  /*36b0*/  HFMA2 R6, -RZ, RZ, 0, 0 ;  /* 0x00000000ff067431 */ /* 0x004fe200000001ff */
[----:B0--3--:R-:W-:Y:S01]  /*36c0*/  IADD3 R17, PT, PT, RZ, -R7, RZ ;  /* 0x80000007ff117210 */ /* 0x009fe20007ffe0ff */
[--C-:B----4-:R-:W-:Y:S01]  /*36d0*/  IMAD.MOV R15, RZ, RZ, -R9.reuse ;  /* 0x000000ffff0f7224 */ /* 0x110fe200078e0a09 */
[----:B------:R-:W-:Y:S01]  /*36e0*/  UMOV UR4, 0x400 ;  /* 0x0000040000047882 */ /* 0x000fe20000000000 */
[----:B------:R-:W-:Y:S01]  /*36f0*/  IMAD.MOV.U32 R8, RZ, RZ, RZ ;  /* 0x000000ffff087224 */ /* 0x000fe200078e00ff */
[----:B------:R-:W-:Y:S01]  /*3700*/  UIADD3 UR4, UPT, UPT, UR4, 0x80, URZ ;  /* 0x0000008004047890 */ /* 0x000fe2000fffe0ff */
[----:B------:R-:W-:Y:S01]  /*3710*/  IMAD R15, R15, UR7, RZ ;  /* 0x000000070f0f7c24 */ /* 0x000fe2000f8e02ff */
[----:B------:R-:W0:Y:S01]  /*3720*/  LDC.64 R2, c[0x0][0x390] ;  /* 0x0000e400ff027b82 */ /* 0x000e220000000a00 */
[----:B------:R-:W-:Y:S01]  /*3730*/  IMAD R17, R17, UR6, RZ ;  /* 0x0000000611117c24 */ /* 0x000fe2000f8e02ff */
[----:B------:R-:W-:Y:S01]  /*3740*/  ISETP.NE.U32.AND P0, PT, RZ, UR7, PT ;  /* 0x00000007ff007c0c */ /* 0x000fe2000bf05070 */
[----:B------:R-:W-:Y:S01]  /*3750*/  IMAD.HI.U32 R15, R9, R15, R8 ;  /* 0x0000000f090f7227 */ /* 0x000fe200078e0008 */
[----:B------:R-:W-:Y:S01]  /*3760*/  ISETP.NE.U32.AND P1, PT, RZ, UR6, PT ;  /* 0x00000006ff007c0c */ /* 0x000fe2000bf25070 */
[----:B------:R-:W2:Y:S01]  /*3770*/  LDCU UR10, c[0x0][0x3b4] ;  /* 0x00007680ff0a77ac */ /* 0x000ea20008000800 */
[----:B------:R-:W-:Y:S01]  /*3780*/  LOP3.LUT R14, RZ, UR7, RZ, 0x33, !PT ;  /* 0x00000007ff0e7c12 */ /* 0x000fe2000f8e33ff */
[----:B------:R-:W-:Y:S01]  /*3790*/  IMAD.HI.U32 R17, R7, R17, R6 ;  /* 0x0000001107117227 */ /* 0x000fe200078e0006 */
[----:B------:R-:W-:-:S02]  /*37a0*/  LOP3.LUT R16, RZ, UR6, RZ, 0x33, !PT ;  /* 0x00000006ff107c12 */ /* 0x000fc4000f8e33ff */
[----:B------:R-:W-:Y:S01]  /*37b0*/  IADD3 R20, PT, PT, R0, R5, RZ ;  /* 0x0000000500147210 */ /* 0x000fe20007ffe0ff */
[C-C-:B------:R-:W-:Y:S02]  /*37c0*/  IMAD R4, R5.reuse, 0x2, R0.reuse ;  /* 0x0000000205047824 */ /* 0x140fe400078e0200 */
[----:B------:R-:W-:Y:S01]  /*37d0*/  IMAD R18, R5, 0x3, R0 ;  /* 0x0000000305127824 */ /* 0x000fe200078e0200 */
[----:B-----5:R-:W-:-:S12]  /*37e0*/  ULEA UR4, UR5, UR4, 0x18 ;  /* 0x0000000405047291 */ /* 0x020fd8000f8ec0ff */
.L_x_34:
[----:B0-----:R-:W-:-:S04]  /*37f0*/  IMAD.HI.U32 R11, R17, R0, RZ ;  /* 0x00000000110b7227 */ /* 0x001fc800078e00ff */
[----:B------:R-:W-:Y:S02]  /*3800*/  IMAD.MOV R7, RZ, RZ, -R11 ;  /* 0x000000ffff077224 */ /* 0x000fe400078e0a0b */
[----:B------:R-:W-:-:S04]  /*3810*/  IMAD.HI.U32 R13, R17, R4, RZ ;  /* 0x00000004110d7227 */ /* 0x000fc800078e00ff */
[----:B------:R-:W-:-:S05]  /*3820*/  IMAD R7, R7, UR6, R0 ;  /* 0x0000000607077c24 */ /* 0x000fca000f8e0200 */
[----:B------:R-:W-:-:S13]  /*3830*/  ISETP.GE.U32.AND P2, PT, R7, UR6, PT ;  /* 0x0000000607007c0c */ /* 0x000fda000bf46070 */
[----:B------:R-:W-:Y:S01]  /*3840*/  @P2 IADD3 R7, PT, PT, R7, -UR6, RZ ;  /* 0x8000000607072c10 */ /* 0x000fe2000fffe0ff */
[----:B------:R-:W-:-:S03]  /*3850*/  @P2 VIADD R11, R11, 0x1 ;  /* 0x000000010b0b2836 */ /* 0x000fc60000000000 */
[----:B------:R-:W-:Y:S01]  /*3860*/  ISETP.GE.U32.AND P3, PT, R7, UR6, PT ;  /* 0x0000000607007c0c */ /* 0x000fe2000bf66070 */
[----:B------:R-:W-:-:S05]  /*3870*/  IMAD.HI.U32 R7, R17, R20, RZ ;  /* 0x0000001411077227 */ /* 0x000fca00078e00ff */
[----:B------:R-:W-:-:S05]  /*3880*/  IADD3 R9, PT, PT, -R7, RZ, RZ ;  /* 0x000000ff07097210 */ /* 0x000fca0007ffe1ff */
[----:B------:R-:W-:Y:S01]  /*3890*/  IMAD R6, R9, UR6, R20 ;  /* 0x0000000609067c24 */ /* 0x000fe2000f8e0214 */
[----:B------:R-:W-:Y:S01]  /*38a0*/  IADD3 R9, PT, PT, -R13, RZ, RZ ;  /* 0x000000ff0d097210 */ /* 0x000fe20007ffe1ff */
[----:B------:R-:W-:-:S03]  /*38b0*/  @P3 VIADD R11, R11, 0x1 ;  /* 0x000000010b0b3836 */ /* 0x000fc60000000000 */
[----:B------:R-:W-:Y:S01]  /*38c0*/  ISETP.GE.U32.AND P6, PT, R6, UR6, PT ;  /* 0x0000000606007c0c */ /* 0x000fe2000bfc6070 */
[----:B------:R-:W-:Y:S01]  /*38d0*/  IMAD R8, R9, UR6, R4 ;  /* 0x0000000609087c24 */ /* 0x000fe2000f8e0204 */
[----:B------:R-:W-:Y:S01]  /*38e0*/  SEL R10, R16, R11, !P1 ;  /* 0x0000000b100a7207 */ /* 0x000fe20004800000 */
[----:B------:R-:W-:-:S03]  /*38f0*/  IMAD.HI.U32 R11, R17, R18, RZ ;  /* 0x00000012110b7227 */ /* 0x000fc600078e00ff */
[----:B------:R-:W-:Y:S01]  /*3900*/  ISETP.GE.U32.AND P2, PT, R8, UR6, PT ;  /* 0x0000000608007c0c */ /* 0x000fe2000bf46070 */
[----:B-1----:R-:W-:-:S04]  /*3910*/  IMAD.MOV R19, RZ, RZ, -R10 ;  /* 0x000000ffff137224 */ /* 0x002fc800078e0a0a */
[----:B------:R-:W-:Y:S01]  /*3920*/  IMAD R22, R19, UR6, R0 ;  /* 0x0000000613167c24 */ /* 0x000fe2000f8e0200 */
[----:B------:R-:W-:Y:S01]  /*3930*/  IADD3 R19, PT, PT, -R11, RZ, RZ ;  /* 0x000000ff0b137210 */ /* 0x000fe20007ffe1ff */
[----:B------:R-:W-:Y:S01]  /*3940*/  @P6 VIADD R6, R6, -UR6 ;  /* 0x8000000606066c36 */ /* 0x000fe20008000000 */
[----:B------:R-:W-:Y:S01]  /*3950*/  @P6 IADD3 R7, PT, PT, R7, 0x1, RZ ;  /* 0x0000000107076810 */ /* 0x000fe20007ffe0ff */
[----:B------:R-:W-:-:S03]  /*3960*/  IMAD.HI.U32 R9, R15, R22, RZ ;  /* 0x000000160f097227 */ /* 0x000fc600078e00ff */
[----:B------:R-:W-:Y:S01]  /*3970*/  ISETP.GE.U32.AND P5, PT, R6, UR6, PT ;  /* 0x0000000606007c0c */ /* 0x000fe2000bfa6070 */
[----:B------:R-:W-:Y:S01]  /*3980*/  IMAD R12, R19, UR6, R18 ;  /* 0x00000006130c7c24 */ /* 0x000fe2000f8e0212 */
[----:B------:R-:W-:Y:S01]  /*3990*/  IADD3 R19, PT, PT, -R9, RZ, RZ ;  /* 0x000000ff09137210 */ /* 0x000fe20007ffe1ff */
[----:B------:R-:W-:Y:S02]  /*39a0*/  @P2 VIADD R8, R8, -UR6 ;  /* 0x8000000608082c36 */ /* 0x000fe40008000000 */
[----:B------:R-:W-:Y:S01]  /*39b0*/  @P2 VIADD R13, R13, 0x1 ;  /* 0x000000010d0d2836 */ /* 0x000fe20000000000 */
[----:B------:R-:W-:Y:S01]  /*39c0*/  ISETP.GE.U32.AND P3, PT, R12, UR6, PT ;  /* 0x000000060c007c0c */ /* 0x000fe2000bf66070 */
[----:B------:R-:W-:Y:S01]  /*39d0*/  IMAD R19, R19, UR7, R22 ;  /* 0x0000000713137c24 */ /* 0x000fe2000f8e0216 */
[----:B------:R-:W-:Y:S01]  /*39e0*/  ISETP.GE.U32.AND P6, PT, R8, UR6, PT ;  /* 0x0000000608007c0c */ /* 0x000fe2000bfc6070 */
[----:B------:R-:W-:-:S03]  /*39f0*/  IMAD.HI.U32 R8, R15, R0, RZ ;  /* 0x000000000f087227 */ /* 0x000fc600078e00ff */
[----:B------:R-:W-:Y:S02]  /*3a00*/  ISETP.GE.U32.AND P4, PT, R19, UR7, PT ;  /* 0x0000000713007c0c */ /* 0x000fe4000bf86070 */
[----:B------:R-:W-:Y:S02]  /*3a10*/  @P5 IADD3 R7, PT, PT, R7, 0x1, RZ ;  /* 0x0000000107075810 */ /* 0x000fe40007ffe0ff */
[----:B------:R-:W-:Y:S02]  /*3a20*/  IADD3 R27, PT, PT, -R8, RZ, RZ ;  /* 0x000000ff081b7210 */ /* 0x000fe40007ffe1ff */
[----:B------:R-:W-:Y:S01]  /*3a30*/  SEL R6, R16, R7, !P1 ;  /* 0x0000000710067207 */ /* 0x000fe20004800000 */
[----:B------:R-:W-:Y:S01]  /*3a40*/  @P3 VIADD R12, R12, -UR6 ;  /* 0x800000060c0c3c36 */ /* 0x000fe20008000000 */
[----:B------:R-:W-:Y:S01]  /*3a50*/  @P3 IADD3 R11, PT, PT, R11, 0x1, RZ ;  /* 0x000000010b0b3810 */ /* 0x000fe20007ffe0ff */
[----:B------:R-:W-:Y:S02]  /*3a60*/  @P6 VIADD R13, R13, 0x1 ;  /* 0x000000010d0d6836 */ /* 0x000fe40000000000 */
[----:B------:R-:W-:Y:S01]  /*3a70*/  IMAD R27, R27, UR7, R0 ;  /* 0x000000071b1b7c24 */ /* 0x000fe2000f8e0200 */
[----:B------:R-:W-:-:S02]  /*3a80*/  ISETP.GE.U32.AND P5, PT, R12, UR6, PT ;  /* 0x000000060c007c0c */ /* 0x000fc4000bfa6070 */
[C---:B------:R-:W-:Y:S01]  /*3a90*/  SEL R7, R16.reuse, R13, !P1 ;  /* 0x0000000d10077207 */ /* 0x040fe20004800000 */
[----:B------:R-:W-:Y:S01]  /*3aa0*/  IMAD.HI.U32 R13, R15, R20, RZ ;  /* 0x000000140f0d7227 */ /* 0x000fe200078e00ff */
[----:B------:R-:W-:Y:S02]  /*3ab0*/  @P4 IADD3 R19, PT, PT, R19, -UR7, RZ ;  /* 0x8000000713134c10 */ /* 0x000fe4000fffe0ff */
[----:B------:R-:W-:Y:S01]  /*3ac0*/  @P4 IADD3 R9, PT, PT, R9, 0x1, RZ ;  /* 0x0000000109094810 */ /* 0x000fe20007ffe0ff */
[----:B------:R-:W-:Y:S01]  /*3ad0*/  IMAD.MOV R21, RZ, RZ, -R7 ;  /* 0x000000ffff157224 */ /* 0x000fe200078e0a07 */
[----:B------:R-:W-:Y:S01]  /*3ae0*/  ISETP.GE.U32.AND P2, PT, R19, UR7, PT ;  /* 0x0000000713007c0c */ /* 0x000fe2000bf46070 */
[----:B------:R-:W-:Y:S02]  /*3af0*/  IMAD.MOV R19, RZ, RZ, -R6 ;  /* 0x000000ffff137224 */ /* 0x000fe400078e0a06 */
[----:B------:R-:W-:Y:S02]  /*3b00*/  IMAD R24, R21, UR6, R4 ;  /* 0x0000000615187c24 */ /* 0x000fe4000f8e0204 */
[----:B------:R-:W-:Y:S01]  /*3b10*/  @P5 IADD3 R11, PT, PT, R11, 0x1, RZ ;  /* 0x000000010b0b5810 */ /* 0x000fe20007ffe0ff */
[----:B------:R-:W-:Y:S01]  /*3b20*/  IMAD R12, R19, UR6, R20 ;  /* 0x00000006130c7c24 */ /* 0x000fe2000f8e0214 */
[----:B------:R-:W-:Y:S01]  /*3b30*/  ISETP.GE.U32.AND P5, PT, R27, UR7, PT ;  /* 0x000000071b007c0c */ /* 0x000fe2000bfa6070 */
[----:B------:R-:W-:Y:S01]  /*3b40*/  IMAD.HI.U32 R19, R15, R24, RZ ;  /* 0x000000180f137227 */ /* 0x000fe200078e00ff */
[----:B------:R-:W-:-:S03]  /*3b50*/  SEL R8, R16, R11, !P1 ;  /* 0x0000000b10087207 */ /* 0x000fc60004800000 */
[----:B------:R-:W-:Y:S01]  /*3b60*/  IMAD.MOV R11, RZ, RZ, -R13 ;  /* 0x000000ffff0b7224 */ /* 0x000fe200078e0a0d */
[----:B------:R-:W-:Y:S01]  /*3b70*/  IADD3 R21, PT, PT, -R8, RZ, RZ ;  /* 0x000000ff08157210 */ /* 0x000fe20007ffe1ff */
[----:B------:R-:W-:-:S04]  /*3b80*/  IMAD.HI.U32 R23, R15, R12, RZ ;  /* 0x0000000c0f177227 */ /* 0x000fc800078e00ff */
[----:B------:R-:W-:Y:S02]  /*3b90*/  IMAD R11, R11, UR7, R20 ;  /* 0x000000070b0b7c24 */ /* 0x000fe4000f8e0214 */
[----:B------:R-:W-:Y:S01]  /*3ba0*/  IMAD R22, R21, UR6, R18 ;  /* 0x0000000615167c24 */ /* 0x000fe2000f8e0212 */
[----:B------:R-:W-:Y:S01]  /*3bb0*/  IADD3 R21, PT, PT, -R19, RZ, RZ ;  /* 0x000000ff13157210 */ /* 0x000fe20007ffe1ff */
[----:B------:R-:W-:Y:S01]  /*3bc0*/  IMAD.MOV R13, RZ, RZ, -R23 ;  /* 0x000000ffff0d7224 */ /* 0x000fe200078e0a17 */
[----:B------:R-:W-:Y:S01]  /*3bd0*/  ISETP.GE.U32.AND P3, PT, R11, UR7, PT ;  /* 0x000000070b007c0c */ /* 0x000fe2000bf66070 */
[----:B------:R-:W-:Y:S02]  /*3be0*/  @P5 VIADD R27, R27, -UR7 ;  /* 0x800000071b1b5c36 */ /* 0x000fe40008000000 */
[----:B------:R-:W-:Y:S02]  /*3bf0*/  IMAD R21, R21, UR7, R24 ;  /* 0x0000000715157c24 */ /* 0x000fe4000f8e0218 */
[----:B------:R-:W-:Y:S01]  /*3c00*/  IMAD.HI.U32 R24, R15, R4, RZ ;  /* 0x000000040f187227 */ /* 0x000fe200078e00ff */
[----:B------:R-:W-:-:S03]  /*3c10*/  ISETP.GE.U32.AND P6, PT, R27, UR7, PT ;  /* 0x000000071b007c0c */ /* 0x000fc6000bfc6070 */
[----:B------:R-:W-:Y:S01]  /*3c20*/  IMAD R12, R13, UR7, R12 ;  /* 0x000000070d0c7c24 */ /* 0x000fe2000f8e020c */
[----:B------:R-:W-:Y:S01]  /*3c30*/  IADD3 R29, PT, PT, -R24, RZ, RZ ;  /* 0x000000ff181d7210 */ /* 0x000fe20007ffe1ff */
[----:B------:R-:W-:Y:S02]  /*3c40*/  IMAD.HI.U32 R13, R15, R22, RZ ;  /* 0x000000160f0d7227 */ /* 0x000fe400078e00ff */
[----:B------:R-:W-:Y:S02]  /*3c50*/  @P3 IADD3 R11, PT, PT, R11, -UR7, RZ ;  /* 0x800000070b0b3c10 */ /* 0x000fe4000fffe0ff */
[----:B------:R-:W-:Y:S01]  /*3c60*/  IMAD R29, R29, UR7, R4 ;  /* 0x000000071d1d7c24 */ /* 0x000fe2000f8e0204 */
[----:B------:R-:W-:Y:S01]  /*3c70*/  ISETP.GE.U32.AND P4, PT, R12, UR7, PT ;  /* 0x000000070c007c0c */ /* 0x000fe2000bf86070 */
[----:B------:R-:W-:Y:S01]  /*3c80*/  IMAD.MOV R25, RZ, RZ, -R13 ;  /* 0x000000ffff197224 */ /* 0x000fe200078e0a0d */
[----:B------:R-:W-:Y:S01]  /*3c90*/  ISETP.GE.U32.AND P5, PT, R11, UR7, PT ;  /* 0x000000070b007c0c */ /* 0x000fe2000bfa6070 */
[----:B------:R-:W-:Y:S01]  /*3ca0*/  IMAD.HI.U32 R24, R15, R18, RZ ;  /* 0x000000120f187227 */ /* 0x000fe200078e00ff */
[----:B------:R-:W-:-:S03]  /*3cb0*/  ISETP.GE.U32.AND P3, PT, R29, UR7, PT ;  /* 0x000000071d007c0c */ /* 0x000fc6000bf66070 */
[----:B------:R-:W-:Y:S02]  /*3cc0*/  IMAD R22, R25, UR7, R22 ;  /* 0x0000000719167c24 */ /* 0x000fe4000f8e0216 */
[----:B------:R-:W-:Y:S02]  /*3cd0*/  IMAD.MOV R25, RZ, RZ, -R24 ;  /* 0x000000ffff197224 */ /* 0x000fe400078e0a18 */
[----:B------:R-:W-:Y:S01]  /*3ce0*/  @P6 VIADD R27, R27, -UR7 ;  /* 0x800000071b1b6c36 */ /* 0x000fe20008000000 */
[----:B------:R-:W-:Y:S01]  /*3cf0*/  ISETP.GE.U32.AND P6, PT, R21, UR7, PT ;  /* 0x0000000715007c0c */ /* 0x000fe2000bfc6070 */
[----:B------:R-:W-:Y:S01]  /*3d00*/  IMAD R25, R25, UR7, R18 ;  /* 0x0000000719197c24 */ /* 0x000fe2000f8e0212 */
[----:B------:R-:W-:Y:S01]  /*3d10*/  @P4 IADD3 R23, PT, PT, R23, 0x1, RZ ;  /* 0x0000000117174810 */ /* 0x000fe20007ffe0ff */
[----:B------:R-:W-:Y:S01]  /*3d20*/  @P4 VIADD R12, R12, -UR7 ;  /* 0x800000070c0c4c36 */ /* 0x000fe20008000000 */
[----:B------:R-:W-:Y:S01]  /*3d30*/  @P5 IADD3 R11, PT, PT, R11, -UR7, RZ ;  /* 0x800000070b0b5c10 */ /* 0x000fe2000fffe0ff */
[----:B------:R-:W-:Y:S01]  /*3d40*/  @P3 VIADD R29, R29, -UR7 ;  /* 0x800000071d1d3c36 */ /* 0x000fe20008000000 */
[----:B------:R-:W-:Y:S01]  /*3d50*/  ISETP.GE.U32.AND P5, PT, R25, UR7, PT ;  /* 0x0000000719007c0c */ /* 0x000fe2000bfa6070 */
[----:B------:R-:W-:Y:S01]  /*3d60*/  @P2 VIADD R9, R9, 0x1 ;  /* 0x0000000109092836 */ /* 0x000fe20000000000 */
[----:B------:R-:W-:-:S02]  /*3d70*/  ISETP.GE.U32.AND P3, PT, R22, UR7, PT ;  /* 0x0000000716007c0c */ /* 0x000fc4000bf66070 */
[----:B------:R-:W-:-:S03]  /*3d80*/  ISETP.GE.U32.AND P4, PT, R29, UR7, PT ;  /* 0x000000071d007c0c */ /* 0x000fc6000bf86070 */
[----:B------:R-:W-:Y:S01]  /*3d90*/  @P6 VIADD R21, R21, -UR7 ;  /* 0x8000000715156c36 */ /* 0x000fe20008000000 */
[----:B------:R-:W-:Y:S02]  /*3da0*/  @P6 IADD3 R19, PT, PT, R19, 0x1, RZ ;  /* 0x0000000113136810 */ /* 0x000fe40007ffe0ff */
[----:B------:R-:W-:Y:S02]  /*3db0*/  ISETP.GE.U32.AND P6, PT, R12, UR7, PT ;  /* 0x000000070c007c0c */ /* 0x000fe4000bfc6070 */
[----:B------:R-:W-:Y:S02]  /*3dc0*/  ISETP.GE.U32.AND P2, PT, R21, UR7, PT ;  /* 0x0000000715007c0c */ /* 0x000fe4000bf46070 */
[----:B------:R-:W-:Y:S01]  /*3dd0*/  @P5 IADD3 R25, PT, PT, R25, -UR7, RZ ;  /* 0x8000000719195c10 */ /* 0x000fe2000fffe0ff */
[----:B------:R-:W-:Y:S01]  /*3de0*/  @P3 VIADD R13, R13, 0x1 ;  /* 0x000000010d0d3836 */ /* 0x000fe20000000000 */
[----:B------:R-:W-:Y:S01]  /*3df0*/  @P3 IADD3 R22, PT, PT, R22, -UR7, RZ ;  /* 0x8000000716163c10 */ /* 0x000fe2000fffe0ff */
[----:B------:R-:W-:Y:S01]  /*3e00*/  @P4 VIADD R29, R29, -UR7 ;  /* 0x800000071d1d4c36 */ /* 0x000fe20008000000 */
[----:B------:R-:W-:-:S02]  /*3e10*/  ISETP.GE.U32.AND P5, PT, R25, UR7, PT ;  /* 0x0000000719007c0c */ /* 0x000fc4000bfa6070 */
[----:B------:R-:W-:Y:S02]  /*3e20*/  ISETP.GE.U32.AND P4, PT, R22, UR7, PT ;  /* 0x0000000716007c0c */ /* 0x000fe4000bf86070 */
[----:B--2---:R-:W-:Y:S02]  /*3e30*/  IADD3 R12, PT, PT, R10, UR10, RZ ;  /* 0x0000000a0a0c7c10 */ /* 0x004fe4000fffe0ff */
[----:B------:R-:W-:Y:S01]  /*3e40*/  @P6 IADD3 R23, PT, PT, R23, 0x1, RZ ;  /* 0x0000000117176810 */ /* 0x000fe20007ffe0ff */
[----:B------:R-:W-:Y:S01]  /*3e50*/  @P2 VIADD R19, R19, 0x1 ;  /* 0x0000000113132836 */ /* 0x000fe20000000000 */
[----:B------:R-:W-:Y:S02]  /*3e60*/  SEL R21, R14, R9, !P0 ;  /* 0x000000090e157207 */ /* 0x000fe40004000000 */
[----:B------:R-:W-:Y:S02]  /*3e70*/  LEA R10, R10, UR4, 0xe ;  /* 0x000000040a0a7c11 */ /* 0x000fe4000f8e70ff */
[----:B------:R-:W-:Y:S01]  /*3e80*/  SEL R24, R14, R23, !P0 ;  /* 0x000000170e187207 */ /* 0x000fe20004000000 */
[----:B------:R-:W-:Y:S01]  /*3e90*/  IMAD R9, R12, UR7, R21 ;  /* 0x000000070c097c24 */ /* 0x000fe2000f8e0215 */
[----:B------:R-:W-:Y:S01]  /*3ea0*/  @P5 IADD3 R25, PT, PT, R25, -UR7, RZ ;  /* 0x8000000719195c10 */ /* 0x000fe2000fffe0ff */
[----:B------:R-:W-:Y:S01]  /*3eb0*/  IMAD R21, R21, 0x100, R10 ;  /* 0x0000010015157824 */ /* 0x000fe200078e020a */
[----:B------:R-:W-:-:S02]  /*3ec0*/  @P4 IADD3 R13, PT, PT, R13, 0x1, RZ ;  /* 0x000000010d0d4810 */ /* 0x000fc40007ffe0ff */
[----:B------:R-:W-:Y:S02]  /*3ed0*/  SEL R22, R14, R25, !P0 ;  /* 0x000000190e167207 */ /* 0x000fe40004000000 */
[----:B------:R-:W-:Y:S02]  /*3ee0*/  LEA R25, R6, UR4, 0xe ;  /* 0x0000000406197c11 */ /* 0x000fe4000f8e70ff */
[C---:B------:R-:W-:Y:S02]  /*3ef0*/  SEL R26, R14.reuse, R19, !P0 ;  /* 0x000000130e1a7207 */ /* 0x040fe40004000000 */
[----:B------:R-:W-:Y:S01]  /*3f00*/  SEL R13, R14, R13, !P0 ;  /* 0x0000000d0e0d7207 */ /* 0x000fe20004000000 */
[----:B------:R-:W-:Y:S01]  /*3f10*/  IMAD R25, R24, 0x100, R25 ;  /* 0x0000010018197824 */ /* 0x000fe200078e0219 */
[C---:B------:R-:W-:Y:S01]  /*3f20*/  LEA R19, R7.reuse, UR4, 0xe ;  /* 0x0000000407137c11 */ /* 0x040fe2000f8e70ff */
[----:B------:R-:W-:Y:S01]  /*3f30*/  VIADD R7, R7, UR10 ;  /* 0x0000000a07077c36 */ /* 0x000fe20008000000 */
[----:B------:R-:W-:-:S02]  /*3f40*/  LEA R23, R8, UR4, 0xe ;  /* 0x0000000408177c11 */ /* 0x000fc4000f8e70ff */
[C---:B------:R-:W-:Y:S02]  /*3f50*/  SEL R10, R14.reuse, R27, !P0 ;  /* 0x0000001b0e0a7207 */ /* 0x040fe40004000000 */
[C---:B------:R-:W-:Y:S02]  /*3f60*/  SEL R12, R14.reuse, R11, !P0 ;  /* 0x0000000b0e0c7207 */ /* 0x040fe40004000000 */
[----:B------:R-:W-:Y:S02]  /*3f70*/  SEL R11, R14, R29, !P0 ;  /* 0x0000001d0e0b7207 */ /* 0x000fe40004000000 */
[----:B------:R-:W-:Y:S01]  /*3f80*/  LEA R28, R26, R19, 0x8 ;  /* 0x000000131a1c7211 */ /* 0x000fe200078e40ff */
[----:B------:R-:W-:Y:S01]  /*3f90*/  IMAD R19, R13, 0x100, R23 ;  /* 0x000001000d137824 */ /* 0x000fe200078e0217 */
[----:B------:R-:W-:Y:S01]  /*3fa0*/  LEA R29, R10, R21, 0x2 ;  /* 0x000000150a1d7211 */ /* 0x000fe200078e10ff */
[----:B------:R-:W-:Y:S01]  /*3fb0*/  IMAD R21, R12, 0x4, R25 ;  /* 0x000000040c157824 */ /* 0x000fe200078e0219 */
[----:B------:R-:W-:Y:S01]  /*3fc0*/  LEA R23, R11, R28, 0x2 ;  /* 0x0000001c0b177211 */ /* 0x000fe200078e10ff */
[----:B------:R-:W-:Y:S01]  /*3fd0*/  IMAD R25, R22, 0x4, R19 ;  /* 0x0000000416197824 */ /* 0x000fe200078e0213 */
[----:B------:R-:W-:Y:S01]  /*3fe0*/  IADD3 R27, PT, PT, R6, UR10, RZ ;  /* 0x0000000a061b7c10 */ /* 0x000fe2000fffe0ff */
[----:B------:R-:W1:Y:S01]  /*3ff0*/  LDS R19, [R29] ;  /* 0x000000001d137984 */ /* 0x000e620000000800 */
[--C-:B------:R-:W-:Y:S01]  /*4000*/  IADD3 R0, PT, PT, R5, R0, R5.reuse ;  /* 0x0000000005007210 */ /* 0x100fe20007ffe005 */
[----:B------:R-:W-:Y:S01]  /*4010*/  IMAD R26, R7, UR7, R26 ;  /* 0x00000007071a7c24 */ /* 0x000fe2000f8e021a */
[----:B------:R-:W-:Y:S01]  /*4020*/  IADD3 R8, PT, PT, R8, UR10, RZ ;  /* 0x0000000a08087c10 */ /* 0x000fe2000fffe0ff */
[----:B------:R-:W2:Y:S04]  /*4030*/  LDS R21, [R21] ;  /* 0x0000000015157984 */ /* 0x000ea80000000800 */
[----:B------:R-:W3:Y:S04]  /*4040*/  LDS R23, [R23] ;  /* 0x0000000017177984 */ /* 0x000ee80000000800 */
[----:B------:R-:W4:Y:S01]  /*4050*/  LDS R25, [R25] ;  /* 0x0000000019197984 */ /* 0x000f220000000800 */
[----:B------:R-:W-:Y:S01]  /*4060*/  IADD3 R0, PT, PT, R5, R0, R5 ;  /* 0x0000000005007210 */ /* 0x000fe20007ffe005 */
[----:B------:R-:W-:-:S02]  /*4070*/  IMAD R27, R27, UR7, R24 ;  /* 0x000000071b1b7c24 */ /* 0x000fc4000f8e0218 */
[----:B------:R-:W-:Y:S01]  /*4080*/  IMAD R13, R8, UR7, R13 ;  /* 0x00000007080d7c24 */ /* 0x000fe2000f8e020d */
[----:B------:R-:W-:Y:S01]  /*4090*/  ISETP.GE.U32.AND P2, PT, R0, 0x2000, PT ;  /* 0x000020000000780c */ /* 0x000fe20003f46070 */
[----:B------:R-:W-:Y:S02]  /*40a0*/  IMAD R7, R9, UR7, R10 ;  /* 0x0000000709077c24 */ /* 0x000fe4000f8e020a */
[----:B------:R-:W-:Y:S02]  /*40b0*/  IMAD R9, R27, UR7, R12 ;  /* 0x000000071b097c24 */ /* 0x000fe4000f8e020c */
[----:B------:R-:W-:Y:S02]  /*40c0*/  IMAD R11, R26, UR7, R11 ;  /* 0x000000071a0b7c24 */ /* 0x000fe4000f8e020b */
[----:B------:R-:W-:Y:S02]  /*40d0*/  IMAD R13, R13, UR7, R22 ;  /* 0x000000070d0d7c24 */ /* 0x000fe4000f8e0216 */
[----:B0-----:R-:W-:-:S04]  /*40e0*/  IMAD.WIDE.U32 R6, R7, 0x4, R2 ;  /* 0x0000000407067825 */ /* 0x001fc800078e0002 */
[----:B------:R-:W-:-:S04]  /*40f0*/  IMAD.WIDE.U32 R8, R9, 0x4, R2 ;  /* 0x0000000409087825 */ /* 0x000fc800078e0002 */
[----:B------:R-:W-:-:S04]  /*4100*/  IMAD.WIDE.U32 R10, R11, 0x4, R2 ;  /* 0x000000040b0a7825 */ /* 0x000fc800078e0002 */
[----:B------:R-:W-:Y:S01]  /*4110*/  IMAD.WIDE.U32 R12, R13, 0x4, R2 ;  /* 0x000000040d0c7825 */ /* 0x000fe200078e0002 */
[----:B-1----:R0:W-:Y:S04]  /*4120*/  REDG.E.ADD.F32.FTZ.RN.STRONG.GPU desc[UR8][R6.64], R19 ;  /* 0x00000013060079a6 */ /* 0x0021e8000c12f308 */
[----:B--2---:R0:W-:Y:S04]  /*4130*/  REDG.E.ADD.F32.FTZ.RN.STRONG.GPU desc[UR8][R8.64], R21 ;  /* 0x00000015080079a6 */ /* 0x0041e8000c12f308 */
[----:B---3--:R0:W-:Y:S01]  /*4140*/  REDG.E.ADD.F32.FTZ.RN.STRONG.GPU desc[UR8][R10.64], R23 ;  /* 0x000000170a0079a6 */ /* 0x0081e2000c12f308 */
[----:B------:R-:W-:-:S03]  /*4150*/  IMAD R4, R5, 0x4, R4 ;  /* 0x0000000405047824 */ /* 0x000fc600078e0204 */
[----:B----4-:R0:W-:Y:S01]  /*4160*/  REDG.E.ADD.F32.FTZ.RN.STRONG.GPU desc[UR8][R12.64], R25 ;  /* 0x000000190c0079a6 */ /* 0x0101e2000c12f308 */
[C---:B------:R-:W-:Y:S01]  /*4170*/  LEA R18, R5.reuse, R18, 0x2 ;  /* 0x0000001205127211 */ /* 0x040fe200078e10ff */
[----:B------:R-:W-:Y:S01]  /*4180*/  IMAD R20, R5, 0x4, R20 ;  /* 0x0000000405147824 */ /* 0x000fe200078e0214 */
[----:B------:R-:W-:Y:S06]  /*4190*/  @!P2 BRA `(.L_x_34) ;  /* 0xfffffff40094a947 */ /* 0x000fec000383ffff */
[----:B------:R-:W-:Y:S05]  /*41a0*/  EXIT ;  /* 0x000000000000794d */ /* 0x000fea0003800000 */
        .weak           $__internal_1_$__cuda_sm20_div_u16
        .type           $__internal_1_$__cuda_sm20_div_u16,@function
        .size           $__internal_1_$__cuda_sm20_div_u16,(.L_x_212 - $__internal_1_$__cuda_sm20_div_u16)
$__internal_1_$__cuda_sm20_div_u16:
[----:B------:R-:W0:Y:S01]  /*41b0*/  I2F.U16 R2, R9 ;  /* 0x0000000900027306 */ /* 0x000e220000101000 */
[----:B------:R-:W-:Y:S02]  /*41c0*/  MOV R3, 0x4b800000 ;  /* 0x4b80000000037802 */ /* 0x000fe40000000f00 */
[C---:B0-----:R-:W-:Y:S02]  /*41d0*/  FSETP.GEU.AND P1, PT, |R2|.reuse, 1.175494350822287508e-38, PT ;  /* 0x008000000200780b */ /* 0x041fe40003f2e200 */
[----:B------:R-:W-:Y:S02]  /*41e0*/  FSETP.GT.AND P0, PT, |R2|, 8.50705917302346158658e+37, PT ;  /* 0x7e8000000200780b */ /* 0x000fe40003f04200 */
[----:B------:R-:W-:-:S04]  /*41f0*/  FSEL R3, R3, 1, !P1 ;  /* 0x3f80000003037808 */ /* 0x000fc80004800000 */
[----:B------:R-:W-:Y:S02]  /*4200*/  FSEL R3, R3, 0.25, !P0 ;  /* 0x3e80000003037808 */ /* 0x000fe40004000000 */
[----:B------:R-:W-:-:S03]  /*4210*/  ISETP.NE.U32.AND P0, PT, R9, RZ, PT ;  /* 0x000000ff0900720c */ /* 0x000fc60003f05070 */
[----:B------:R-:W-:Y:S02]  /*4220*/  FMUL R6, R2, R3 ;  /* 0x0000000302067220 */ /* 0x000fe40000400000 */
[----:B------:R-:W-:Y:S08]  /*4230*/  I2F.U16.RZ R2, R8 ;  /* 0x0000000800027306 */ /* 0x000ff0000010d000 */
[----:B------:R-:W0:Y:S02]  /*4240*/  MUFU.RCP R6, R6 ;  /* 0x0000000600067308 */ /* 0x000e240000001000 */
[----:B0-----:R-:W-:-:S04]  /*4250*/  FMUL R3, R3, R6 ;  /* 0x0000000603037220 */ /* 0x001fc80000400000 */
[----:B------:R-:W-:-:S04]  /*4260*/  VIADD R3, R3, 0x2 ;  /* 0x0000000203037836 */ /* 0x000fc80000000000 */
[----:B------:R-:W-:Y:S01]  /*4270*/  FMUL.RZ R7, R2, R3 ;  /* 0x0000000302077220 */ /* 0x000fe2000040c000 */
[----:B------:R-:W-:Y:S02]  /*4280*/  HFMA2 R3, -RZ, RZ, 0, 0 ;  /* 0x00000000ff037431 */ /* 0x000fe400000001ff */
[----:B------:R-:W-:-:S03]  /*4290*/  IMAD.MOV.U32 R2, RZ, RZ, R10 ;  /* 0x000000ffff027224 */ /* 0x000fc600078e000a */
[----:B------:R-:W0:Y:S02]  /*42a0*/  F2I.U32.TRUNC.NTZ R7, R7 ;  /* 0x0000000700077305 */ /* 0x000e24000020f000 */
[----:B0-----:R-:W-:Y:S02]  /*42b0*/  LOP3.LUT R9, R7, 0xffff, RZ, 0xc0, !PT ;  /* 0x0000ffff07097812 */ /* 0x001fe400078ec0ff */
[----:B------:R-:W-:Y:S01]  /*42c0*/  @!P0 MOV R9, 0xffffffff ;  /* 0xffffffff00098802 */ /* 0x000fe20000000f00 */
[----:B------:R-:W-:Y:S06]  /*42d0*/  RET.REL.NODEC R2 `(_Z32deconv_kernel_share_filter_tiledILi2ELi4ELi32EEvPfS0_S0_9FmapShape11FilterShapeS1_i) ;  /* 0xffffffbc02487950 */ /* 0x000fec0003c3ffff */
.L_x_35:
        /* <DEDUP_REMOVED lines=10> */
.L_x_212:


//--------------------- .text._Z32deconv_kernel_share_filter_tiledILi4ELi4ELi16EEvPfS0_S0_9FmapShape11FilterShapeS1_i --------------------------
	.section	.text._Z32deconv_kernel_share_filter_tiledILi4ELi4ELi16EEvPfS0_S0_9FmapShape11FilterShapeS1_i,"ax",@progbits
	.align	128
        .global         _Z32deconv_kernel_share_filter_tiledILi4ELi4ELi16EEvPfS0_S0_9FmapShape11FilterShapeS1_i
        .type           _Z32deconv_kernel_share_filter_tiledILi4ELi4ELi16EEvPfS0_S0_9FmapShape11FilterShapeS1_i,@function
        .size           _Z32deconv_kernel_share_filter_tiledILi4ELi4ELi16EEvPfS0_S0_9FmapShape11FilterShapeS1_i,(.L_x_213 - _Z32deconv_kernel_share_filter_tiledILi4ELi4ELi16EEvPfS0_S0_9FmapShape11FilterShapeS1_i)
        .other          _Z32deconv_kernel_share_filter_tiledILi4ELi4ELi16EEvPfS0_S0_9FmapShape11FilterShapeS1_i,@"STO_CUDA_ENTRY STV_DEFAULT"
_Z32deconv_kernel_share_filter_tiledILi4ELi4ELi16EEvPfS0_S0_9FmapShape11FilterShapeS1_i:
.text._Z32deconv_kernel_share_filter_tiledILi4ELi4ELi16EEvPfS0_S0_9FmapShape11FilterShapeS1_i:
        /* <DEDUP_REMOVED lines=28> */
[----:B------:R-:W-:Y:S05]  /*01c0*/  CALL.REL.NOINC `($__internal_2_$__cuda_sm20_div_u16) ;  /* 0x0000003c00f87944 */ /* 0x000fea0003c00000 */
        /* <DEDUP_REMOVED lines=68> */
.L_x_40:
        /* <DEDUP_REMOVED lines=41> */
.L_x_39:
[----:B0-----:R-:W-:Y:S05]  /*08a0*/  BSYNC.RECONVERGENT B1 ;  /* 0x0000000000017941 */ /* 0x001fea0003800200 */
.L_x_38:
        /* <DEDUP_REMOVED lines=29> */
.L_x_41:
        /* <DEDUP_REMOVED lines=155> */
.L_x_37:
[----:B0-----:R-:W-:Y:S05]  /*1430*/  BSYNC.RECONVERGENT B0 ;  /* 0x0000000000007941 */ /* 0x001fea0003800200 */
.L_x_36:
[----:B------:R-:W-:Y:S02]  /*1440*/  IADD3 R2, PT, PT, R0, R5, RZ ;  /* 0x0000000500027210 */ /* 0x000fe40007ffe0ff */
[----:B--2---:R-:W-:Y:S02]  /*1450*/  LOP3.LUT R9, R5, 0xffff, RZ, 0xc0, !PT ;  /* 0x0000ffff05097812 */ /* 0x004fe400078ec0ff */
[----:B------:R-:W-:Y:S02]  /*1460*/  LOP3.LUT R2, R2, 0xfff, RZ, 0x3c, !PT ;  /* 0x00000fff02027812 */ /* 0x000fe400078e3cff */
[----:B------:R-:W-:Y:S02]  /*1470*/  MOV R10, 0x14a0 ;  /* 0x000014a0000a7802 */ /* 0x000fe40000000f00 */
[----:B------:R-:W-:-:S07]  /*1480*/  LOP3.LUT R8, R2, 0xffff, RZ, 0xc0, !PT ;  /* 0x0000ffff02087812 */ /* 0x000fce00078ec0ff */
[----:B-1----:R-:W-:Y:S05]  /*1490*/  CALL.REL.NOINC `($__internal_2_$__cuda_sm20_div_u16) ;  /* 0x0000002c00447944 */ /* 0x002fea0003c00000 */
        /* <DEDUP_REMOVED lines=41> */
.L_x_44:
        /* <DEDUP_REMOVED lines=36> */
.L_x_43:
[----:B------:R-:W-:Y:S05]  /*1970*/  BSYNC.RECONVERGENT B0 ;  /* 0x0000000000007941 */ /* 0x000fea0003800200 */
.L_x_42:
        /* <DEDUP_REMOVED lines=18> */
.L_x_46:
        /* <DEDUP_REMOVED lines=135> */
.L_x_45:
        /* <DEDUP_REMOVED lines=62> */
.L_x_53:
        /* <DEDUP_REMOVED lines=11> */
.L_x_52:
        /* <DEDUP_REMOVED lines=60> */
.L_x_48:
[----:B0-----:R-:W-:Y:S05]  /*2b60*/  BSYNC.RECONVERGENT B0 ;  /* 0x0000000000007941 */ /* 0x001fea0003800200 */
.L_x_47:
        /* <DEDUP_REMOVED lines=22> */
.L_x_51:
        /* <DEDUP_REMOVED lines=22> */
[----:B------:R-:W-:-:S03]  /*2e30*/  ISETP.GT.U32.OR P4, PT, R15, 0x2, P4 ;  /* 0x000000020f00780c */ /* 0x000fc60002784470 */
        /* <DEDUP_REMOVED lines=8> */
[----:B------:R-:W-:-:S13]  /*2ec0*/  ISETP.GT.U32.OR P3, PT, R15, 0x2, P3 ;  /* 0x000000020f00780c */ /* 0x000fda0001f64470 */
[----:B------:R-:W3:Y:S04]  /*2ed0*/  @!P3 LDG.E R20, desc[UR8][R6.64] ;  /* 0x000000080614b981 */ /* 0x000ee8000c1e1900 */
[----:B------:R-:W-:Y:S01]  /*2ee0*/  @!P3 LDS R27, [R18+0x1000] ;  /* 0x00100000121bb984 */ /* 0x000fe20000000800 */
[----:B----4-:R-:W-:-:S03]  /*2ef0*/  @!P5 FFMA R23, R19, R22, R24 ;  /* 0x000000161317d223 */ /* 0x010fc60000000018 */
[----:B------:R-:W4:Y:S04]  /*2f00*/  @!P4 LDG.E R19, desc[UR8][R6.64] ;  /* 0x000000080613c981 */ /* 0x000f28000c1e1900 */
[----:B------:R-:W-:Y:S01]  /*2f10*/  @!P5 STS [R18+0x80], R23 ;  /* 0x000080171200d388 */ /* 0x000fe20000000800 */
[----:B------:R-:W-:-:S03]  /*2f20*/  ISETP.GT.U32.OR P5, PT, R15, 0x2, !P1 ;  /* 0x000000020f00780c */ /* 0x000fc60004fa4470 */
[----:B------:R-:W2:Y:S10]  /*2f30*/  @!P6 LDS R24, [R17+-0x2c] ;  /* 0xffffd4001118e984 */ /* 0x000eb40000000800 */
[----:B------:R-:W5:Y:S04]  /*2f40*/  @!P5 LDG.E R22, desc[UR8][R6.64] ;  /* 0x000000080616d981 */ /* 0x000f68000c1e1900 */
[----:B------:R-:W-:Y:S01]  /*2f50*/  @!P5 LDS R29, [R18+0x1004] ;  /* 0x00100400121dd984 */ /* 0x000fe20000000800 */
[----:B--2---:R-:W-:-:S05]  /*2f60*/  @!P6 FFMA R25, R21, R24, R26 ;  /* 0x000000181519e223 */ /* 0x004fca000000001a */
[----:B------:R-:W-:Y:S01]  /*2f70*/  @!P6 STS [R18+0x84], R25 ;  /* 0x000084191200e388 */ /* 0x000fe20000000800 */
[----:B------:R-:W-:-:S03]  /*2f80*/  ISETP.GT.U32.OR P6, PT, R15, 0x2, !P2 ;  /* 0x000000020f00780c */ /* 0x000fc600057c4470 */
        /* <DEDUP_REMOVED lines=20> */
.L_x_50:
[----:B------:R-:W-:Y:S05]  /*30d0*/  BSYNC.RECONVERGENT B0 ;  /* 0x0000000000007941 */ /* 0x000fea0003800200 */
.L_x_49:
        /* <DEDUP_REMOVED lines=50> */
.L_x_56:
        /* <DEDUP_REMOVED lines=41> */
.L_x_55:
[----:B------:R-:W-:Y:S05]  /*3690*/  BSYNC.RECONVERGENT B0 ;  /* 0x0000000000007941 */ /* 0x000fea0003800200 */
.L_x_54:
        /* <DEDUP_REMOVED lines=21> */
.L_x_57:
        /* <DEDUP_REMOVED lines=156> */
        .weak           $__internal_2_$__cuda_sm20_div_u16
        .type           $__internal_2_$__cuda_sm20_div_u16,@function
        .size           $__internal_2_$__cuda_sm20_div_u16,(.L_x_213 - $__internal_2_$__cuda_sm20_div_u16)
$__internal_2_$__cuda_sm20_div_u16:
        /* <DEDUP_REMOVED lines=18> */
[----:B------:R-:W-:Y:S06]  /*42d0*/  RET.REL.NODEC R2 `(_Z32deconv_kernel_share_filter_tiledILi4ELi4ELi16EEvPfS0_S0_9FmapShape11FilterShapeS1_i) ;  /* 0xffffffbc02487950 */ /* 0x000fec0003c3ffff */
.L_x_58:
        /* <DEDUP_REMOVED lines=10> */
.L_x_213:


//--------------------- .text._Z32deconv_kernel_share_filter_tiledILi10ELi4ELi16EEvPfS0_S0_9FmapShape11FilterShapeS1_i --------------------------
	.section	.text._Z32deconv_kernel_share_filter_tiledILi10ELi4ELi16EEvPfS0_S0_9FmapShape11FilterShapeS1_i,"ax",@progbits
	.align	128
        .global         _Z32deconv_kernel_share_filter_tiledILi10ELi4ELi16EEvPfS0_S0_9FmapShape11FilterShapeS1_i
        .type           _Z32deconv_kernel_share_filter_tiledILi10ELi4ELi16EEvPfS0_S0_9FmapShape11FilterShapeS1_i,@function
        .size           _Z32deconv_kernel_share_filter_tiledILi10ELi4ELi16EEvPfS0_S0_9FmapShape11FilterShapeS1_i,(.L_x_214 - _Z32deconv_kernel_share_filter_tiledILi10ELi4ELi16EEvPfS0_S0_9FmapShape11FilterShapeS1_i)
        .other          _Z32deconv_kernel_share_filter_tiledILi10ELi4ELi16EEvPfS0_S0_9FmapShape11FilterShapeS1_i,@"STO_CUDA_ENTRY STV_DEFAULT"
_Z32deconv_kernel_share_filter_tiledILi10ELi4ELi16EEvPfS0_S0_9FmapShape11FilterShapeS1_i:
.text._Z32deconv_kernel_share_filter_tiledILi10ELi4ELi16EEvPfS0_S0_9FmapShape11FilterShapeS1_i:
        /* <DEDUP_REMOVED lines=28> */
[----:B------:R-:W-:Y:S05]  /*01c0*/  CALL.REL.NOINC `($__internal_3_$__cuda_sm20_div_u16) ;  /* 0x0000004000007944 */ /* 0x000fea0003c00000 */
        /* <DEDUP_REMOVED lines=68> */
.L_x_63:
        /* <DEDUP_REMOVED lines=41> */
.L_x_62:
[----:B0-----:R-:W-:Y:S05]  /*08a0*/  BSYNC.RECONVERGENT B1 ;  /* 0x0000000000017941 */ /* 0x001fea0003800200 */
.L_x_61:
        /* <DEDUP_REMOVED lines=29> */
.L_x_64:
        /* <DEDUP_REMOVED lines=155> */
.L_x_60:
[----:B0-----:R-:W-:Y:S05]  /*1430*/  BSYNC.RECONVERGENT B0 ;  /* 0x0000000000007941 */ /* 0x001fea0003800200 */
.L_x_59:
[----:B------:R-:W-:Y:S02]  /*1440*/  IADD3 R2, PT, PT, R0, R5, RZ ;  /* 0x0000000500027210 */ /* 0x000fe40007ffe0ff */
[----:B--2---:R-:W-:Y:S02]  /*1450*/  LOP3.LUT R9, R5, 0xffff, RZ, 0xc0, !PT ;  /* 0x0000ffff05097812 */ /* 0x004fe400078ec0ff */
[----:B------:R-:W-:Y:S01]  /*1460*/  MOV R10, 0x14c0 ;  /* 0x000014c0000a7802 */ /* 0x000fe20000000f00 */
[----:B------:R-:W-:-:S05]  /*1470*/  IMAD.MOV R2, RZ, RZ, -R2 ;  /* 0x000000ffff027224 */ /* 0x000fca00078e0a02 */
[----:B------:R-:W-:-:S05]  /*1480*/  PRMT R2, R2, 0x7710, RZ ;  /* 0x0000771002027816 */ /* 0x000fca00000000ff */
[----:B------:R-:W-:-:S05]  /*1490*/  VIADD R2, R2, 0x27ff ;  /* 0x000027ff02027836 */ /* 0x000fca0000000000 */
[----:B------:R-:W-:-:S07]  /*14a0*/  LOP3.LUT R8, R2, 0xffff, RZ, 0xc0, !PT ;  /* 0x0000ffff02087812 */ /* 0x000fce00078ec0ff */
[----:B-1----:R-:W-:Y:S05]  /*14b0*/  CALL.REL.NOINC `($__internal_3_$__cuda_sm20_div_u16) ;  /* 0x0000002c00447944 */ /* 0x002fea0003c00000 */
        /* <DEDUP_REMOVED lines=11> */
[----:B0-----:R-:W-:-:S07]  /*1570*/  IADD3 R8, PT, PT, R10, 0xffffffe, RZ ;  /* 0x0ffffffe0a087810 */ /* 0x001fce0007ffe0ff */
[----:B------:R0:W2:Y:S01]  /*1580*/  F2I.FTZ.U32.TRUNC.NTZ R9, R8 ;  /* 0x0000000800097305 */ /* 0x0000a2000021f000 */
[----:B-1----:R-:W-:Y:S01]  /*1590*/  VIADD R3, R3, 0xffffffe ;  /* 0x0ffffffe03037836 */ /* 0x002fe20000000000 */
        /* <DEDUP_REMOVED lines=10> */
[----:B-1----:R-:W-:-:S07]  /*1640*/  VIADD R12, R7, 0xffffffe ;  /* 0x0ffffffe070c7836 */ /* 0x002fce0000000000 */
[----:B------:R1:W5:Y:S01]  /*1650*/  F2I.FTZ.U32.TRUNC.NTZ R13, R12 ;  /* 0x0000000c000d7305 */ /* 0x000362000021f000 */
[----:B----4-:R-:W-:Y:S01]  /*1660*/  IADD3 R10, PT, PT, R6, 0xffffffe, RZ ;  /* 0x0ffffffe060a7810 */ /* 0x010fe20007ffe0ff */
[----:B------:R-:W-:-:S06]  /*1670*/  VIADD R6, R15, 0x280 ;  /* 0x000002800f067836 */ /* 0x000fcc0000000000 */
[----:B------:R4:W0:Y:S01]  /*1680*/  F2I.FTZ.U32.TRUNC.NTZ R11, R10 ;  /* 0x0000000a000b7305 */ /* 0x000822000021f000 */
[----:B-1----:R-:W-:Y:S01]  /*1690*/  HFMA2 R12, -RZ, RZ, 0, 0 ;  /* 0x00000000ff0c7431 */ /* 0x002fe200000001ff */
[----:B---3--:R-:W-:Y:S01]  /*16a0*/  LEA R7, R17, R6, 0x18 ;  /* 0x0000000611077211 */ /* 0x008fe200078ec0ff */
[----:B------:R-:W-:Y:S01]  /*16b0*/  IMAD.MOV.U32 R6, RZ, RZ, R0 ;  /* 0x000000ffff067224 */ /* 0x000fe200078e0000 */
[----:B-----5:R-:W-:Y:S01]  /*16c0*/  IADD3 R18, PT, PT, RZ, -R13, RZ ;  /* 0x8000000dff127210 */ /* 0x020fe20007ffe0ff */
[----:B----4-:R-:W-:-:S04]  /*16d0*/  IMAD.MOV.U32 R10, RZ, RZ, RZ ;  /* 0x000000ffff0a7224 */ /* 0x010fc800078e00ff */
[----:B------:R-:W-:Y:S02]  /*16e0*/  IMAD R17, R18, UR11, RZ ;  /* 0x0000000b12117c24 */ /* 0x000fe4000f8e02ff */
[----:B0-----:R-:W-:Y:S02]  /*16f0*/  IMAD.MOV R16, RZ, RZ, -R11 ;  /* 0x000000ffff107224 */ /* 0x001fe400078e0a0b */
[----:B------:R-:W-:Y:S01]  /*1700*/  IMAD.HI.U32 R13, R13, R17, R12 ;  /* 0x000000110d0d7227 */ /* 0x000fe200078e000c */
[----:B------:R-:W-:-:S03]  /*1710*/  LOP3.LUT R12, RZ, UR10, RZ, 0x33, !PT ;  /* 0x0000000aff0c7c12 */ /* 0x000fc6000f8e33ff */
[----:B------:R-:W-:-:S04]  /*1720*/  IMAD R15, R16, UR10, RZ ;  /* 0x0000000a100f7c24 */ /* 0x000fc8000f8e02ff */
[----:B------:R-:W-:Y:S01]  /*1730*/  IMAD.HI.U32 R11, R11, R15, R10 ;  /* 0x0000000f0b0b7227 */ /* 0x000fe200078e000a */
[----:B------:R-:W-:-:S07]  /*1740*/  LOP3.LUT R10, RZ, UR11, RZ, 0x33, !PT ;  /* 0x0000000bff0a7c12 */ /* 0x000fce000f8e33ff */
.L_x_67:
[----:B------:R-:W-:Y:S01]  /*1750*/  IMAD.HI.U32 R15, R11, R6, RZ ;  /* 0x000000060b0f7227 */ /* 0x000fe200078e00ff */
[----:B------:R-:W-:-:S04]  /*1760*/  IADD3 R14, PT, PT, R14, 0x1, RZ ;  /* 0x000000010e0e7810 */ /* 0x000fc80007ffe0ff */
[----:B------:R-:W-:-:S05]  /*1770*/  IADD3 R17, PT, PT, -R15, RZ, RZ ;  /* 0x000000ff0f117210 */ /* 0x000fca0007ffe1ff */
[----:B-1----:R-:W-:Y:S02]  /*1780*/  IMAD R16, R17, UR10, R6 ;  /* 0x0000000a11107c24 */ /* 0x002fe4000f8e0206 */
[----:B------:R-:W-:-:S03]  /*1790*/  IMAD.HI.U32 R17, R13, R6, RZ ;  /* 0x000000060d117227 */ /* 0x000fc600078e00ff */
[----:B------:R-:W-:Y:S02]  /*17a0*/  ISETP.GE.U32.AND P2, PT, R16, UR10, PT ;  /* 0x0000000a10007c0c */ /* 0x000fe4000bf46070 */
[----:B------:R-:W-:-:S05]  /*17b0*/  IADD3 R17, PT, PT, -R17, RZ, RZ ;  /* 0x000000ff11117210 */ /* 0x000fca0007ffe1ff */
[----:B------:R-:W-:-:S06]  /*17c0*/  IMAD R17, R17, UR11, R6 ;  /* 0x0000000b11117c24 */ /* 0x000fcc000f8e0206 */
[----:B------:R-:W-:Y:S02]  /*17d0*/  @P2 VIADD R16, R16, -UR10 ;  /* 0x8000000a10102c36 */ /* 0x000fe40008000000 */
[----:B------:R-:W-:-:S03]  /*17e0*/  @P2 VIADD R15, R15, 0x1 ;  /* 0x000000010f0f2836 */ /* 0x000fc60000000000 */
[----:B------:R-:W-:-:S13]  /*17f0*/  ISETP.GE.U32.AND P3, PT, R16, UR10, PT ;  /* 0x0000000a10007c0c */ /* 0x000fda000bf66070 */
[----:B------:R-:W-:Y:S02]  /*1800*/  @P3 IADD3 R15, PT, PT, R15, 0x1, RZ ;  /* 0x000000010f0f3810 */ /* 0x000fe40007ffe0ff */
[----:B------:R-:W-:Y:S02]  /*1810*/  ISETP.GE.U32.AND P3, PT, R17, UR11, PT ;  /* 0x0000000b11007c0c */ /* 0x000fe4000bf66070 */
[----:B------:R-:W-:-:S05]  /*1820*/  SEL R16, R12, R15, !P0 ;  /* 0x0000000f0c107207 */ /* 0x000fca0004000000 */
[----:B------:R-:W-:Y:S01]  /*1830*/  IMAD.MOV R15, RZ, RZ, -R16 ;  /* 0x000000ffff0f7224 */ /* 0x000fe200078e0a10 */
[----:B------:R-:W-:-:S03]  /*1840*/  LEA R16, R16, R7, 0xc ;  /* 0x0000000710107211 */ /* 0x000fc600078e60ff */
[----:B------:R-:W-:Y:S02]  /*1850*/  IMAD R18, R15, UR10, R6 ;  /* 0x0000000a0f127c24 */ /* 0x000fe4000f8e0206 */
[----:B------:R-:W-:Y:S02]  /*1860*/  @P3 VIADD R17, R17, -UR11 ;  /* 0x8000000b11113c36 */ /* 0x000fe40008000000 */
[----:B------:R-:W-:-:S03]  /*1870*/  IMAD.HI.U32 R15, R13, R18, RZ ;  /* 0x000000120d0f7227 */ /* 0x000fc600078e00ff */
[----:B------:R-:W-:Y:S01]  /*1880*/  ISETP.GE.U32.AND P4, PT, R17, UR11, PT ;  /* 0x0000000b11007c0c */ /* 0x000fe2000bf86070 */
[----:B------:R-:W-:Y:S02]  /*1890*/  IMAD.MOV R19, RZ, RZ, -R15 ;  /* 0x000000ffff137224 */ /* 0x000fe400078e0a0f */
[----:B------:R-:W-:Y:S02]  /*18a0*/  IMAD.IADD R6, R5, 0x1, R6 ;  /* 0x0000000105067824 */ /* 0x000fe400078e0206 */
[----:B------:R-:W-:-:S05]  /*18b0*/  IMAD R18, R19, UR11, R18 ;  /* 0x0000000b13127c24 */ /* 0x000fca000f8e0212 */
[----:B------:R-:W-:-:S03]  /*18c0*/  ISETP.GE.U32.AND P2, PT, R18, UR11, PT ;  /* 0x0000000b12007c0c */ /* 0x000fc6000bf46070 */
[----:B------:R-:W-:-:S05]  /*18d0*/  @P4 VIADD R17, R17, -UR11 ;  /* 0x8000000b11114c36 */ /* 0x000fca0008000000 */
[----:B------:R-:W-:-:S05]  /*18e0*/  SEL R17, R10, R17, !P1 ;  /* 0x000000110a117207 */ /* 0x000fca0004800000 */
[----:B------:R-:W-:Y:S01]  /*18f0*/  @P2 VIADD R18, R18, -UR11 ;  /* 0x8000000b12122c36 */ /* 0x000fe20008000000 */
[----:B------:R-:W-:Y:S02]  /*1900*/  @P2 IADD3 R15, PT, PT, R15, 0x1, RZ ;  /* 0x000000010f0f2810 */ /* 0x000fe40007ffe0ff */
[----:B------:R-:W-:Y:S02]  /*1910*/  ISETP.NE.AND P2, PT, R14, RZ, PT ;  /* 0x000000ff0e00720c */ /* 0x000fe40003f45270 */
[----:B------:R-:W-:-:S13]  /*1920*/  ISETP.GE.U32.AND P3, PT, R18, UR11, PT ;  /* 0x0000000b12007c0c */ /* 0x000fda000bf66070 */
[----:B------:R-:W-:-:S05]  /*1930*/  @P3 VIADD R15, R15, 0x1 ;  /* 0x000000010f0f3836 */ /* 0x000fca0000000000 */
[----:B------:R-:W-:-:S05]  /*1940*/  SEL R15, R10, R15, !P1 ;  /* 0x0000000f0a0f7207 */ /* 0x000fca0004800000 */
[----:B------:R-:W-:-:S04]  /*1950*/  IMAD R16, R15, 0x80, R16 ;  /* 0x000000800f107824 */ /* 0x000fc800078e0210 */
[----:B------:R-:W-:-:S05]  /*1960*/  IMAD R16, R17, 0x4, R16 ;  /* 0x0000000411107824 */ /* 0x000fca00078e0210 */
[----:B------:R1:W-:Y:S01]  /*1970*/  STS [R16], RZ ;  /* 0x000000ff10007388 */ /* 0x0003e20000000800 */
[----:B------:R-:W-:Y:S05]  /*1980*/  @P2 BRA `(.L_x_67) ;  /* 0xfffffffc00702947 */ /* 0x000fea000383ffff */
.L_x_66:
[----:B------:R-:W-:Y:S05]  /*1990*/  BSYNC.RECONVERGENT B0 ;  /* 0x0000000000007941 */ /* 0x000fea0003800200 */
.L_x_65:
[----:B------:R-:W3:Y:S01]  /*19a0*/  F2I.FTZ.U32.TRUNC.NTZ R13, R3 ;  /* 0x00000003000d7305 */ /* 0x000ee2000021f000 */
[----:B------:R-:W4:Y:S01]  /*19b0*/  S2UR UR6, SR_CgaCtaId ;  /* 0x00000000000679c3 */ /* 0x000f220000008800 */
[--C-:B--2---:R-:W-:Y:S01]  /*19c0*/  IMAD.MOV R11, RZ, RZ, -R9.reuse ;  /* 0x000000ffff0b7224 */ /* 0x104fe200078e0a09 */
[----:B------:R-:W-:Y:S01]  /*19d0*/  UMOV UR5, 0x400 ;  /* 0x0000040000057882 */ /* 0x000fe20000000000 */
[----:B0-----:R-:W-:Y:S01]  /*19e0*/  IMAD.MOV.U32 R8, RZ, RZ, RZ ;  /* 0x000000ffff087224 */ /* 0x001fe200078e00ff */
[----:B------:R-:W-:Y:S01]  /*19f0*/  BSSY.RECONVERGENT B0, `(.L_x_68) ;  /* 0x0000093000007945 */ /* 0x000fe20003800200 */
[----:B------:R-:W-:Y:S01]  /*1a00*/  IMAD R11, R11, UR11, RZ ;  /* 0x0000000b0b0b7c24 */ /* 0x000fe2000f8e02ff */
[----:B------:R-:W-:Y:S01]  /*1a10*/  UIADD3 UR5, UPT, UPT, UR5, 0x280, URZ ;  /* 0x0000028005057890 */ /* 0x000fe2000fffe0ff */
[----:B------:R-:W-:Y:S01]  /*1a20*/  IMAD.MOV.U32 R12, RZ, RZ, RZ ;  /* 0x000000ffff0c7224 */ /* 0x000fe200078e00ff */
[----:B------:R-:W-:Y:S01]  /*1a30*/  ISETP.NE.U32.AND P0, PT, RZ, UR11, PT ;  /* 0x0000000bff007c0c */ /* 0x000fe2000bf05070 */
[----:B------:R-:W-:Y:S01]  /*1a40*/  IMAD.HI.U32 R11, R9, R11, R8 ;  /* 0x0000000b090b7227 */ /* 0x000fe200078e0008 */
[----:B------:R-:W-:-:S02]  /*1a50*/  ISETP.NE.U32.AND P1, PT, RZ, UR10, PT ;  /* 0x0000000aff007c0c */ /* 0x000fc4000bf25070 */
[----:B---3--:R-:W-:-:S05]  /*1a60*/  IADD3 R7, PT, PT, RZ, -R13, RZ ;  /* 0x8000000dff077210 */ /* 0x008fca0007ffe0ff */
[----:B------:R-:W-:Y:S01]  /*1a70*/  IMAD R3, R7, UR10, RZ ;  /* 0x0000000a07037c24 */ /* 0x000fe2000f8e02ff */
[----:B------:R-:W-:-:S03]  /*1a80*/  LOP3.LUT R7, RZ, UR11, RZ, 0x33, !PT ;  /* 0x0000000bff077c12 */ /* 0x000fc6000f8e33ff */
[----:B------:R-:W-:Y:S01]  /*1a90*/  IMAD.HI.U32 R9, R13, R3, R12 ;  /* 0x000000030d097227 */ /* 0x000fe200078e000c */
[----:B------:R-:W-:Y:S01]  /*1aa0*/  LOP3.LUT R3, RZ, UR10, RZ, 0x33, !PT ;  /* 0x0000000aff037c12 */ /* 0x000fe2000f8e33ff */
[----:B----4-:R-:W-:-:S12]  /*1ab0*/  ULEA UR5, UR6, UR5, 0x18 ;  /* 0x0000000506057291 */ /* 0x010fd8000f8ec0ff */
.L_x_69:
[-C--:B0-----:R-:W-:Y:S01]  /*1ac0*/  IADD3 R14, PT, PT, R5, R6.reuse, RZ ;  /* 0x00000006050e7210 */ /* 0x081fe20007ffe0ff */
[----:B------:R-:W-:-:S04]  /*1ad0*/  IMAD.HI.U32 R18, R9, R6, RZ ;  /* 0x0000000609127227 */ /* 0x000fc800078e00ff */
[----:B------:R-:W-:Y:S01]  /*1ae0*/  IMAD.HI.U32 R12, R9, R14, RZ ;  /* 0x0000000e090c7227 */ /* 0x000fe200078e00ff */
[----:B------:R-:W-:-:S03]  /*1af0*/  IADD3 R15, PT, PT, -R18, RZ, RZ ;  /* 0x000000ff120f7210 */ /* 0x000fc60007ffe1ff */
[----:B------:R-:W-:Y:S02]  /*1b00*/  IMAD.MOV R13, RZ, RZ, -R12 ;  /* 0x000000ffff0d7224 */ /* 0x000fe400078e0a0c */
[----:B-1----:R-:W-:Y:S02]  /*1b10*/  IMAD.IADD R16, R14, 0x1, R5 ;  /* 0x000000010e107824 */ /* 0x002fe400078e0205 */
[----:B------:R-:W-:Y:S02]  /*1b20*/  IMAD R8, R13, UR10, R14 ;  /* 0x0000000a0d087c24 */ /* 0x000fe4000f8e020e */
[----:B------:R-:W-:-:S03]  /*1b30*/  IMAD.HI.U32 R22, R9, R16, RZ ;  /* 0x0000001009167227 */ /* 0x000fc600078e00ff */
[----:B------:R-:W-:Y:S01]  /*1b40*/  ISETP.GE.U32.AND P4, PT, R8, UR10, PT ;  /* 0x0000000a08007c0c */ /* 0x000fe2000bf86070 */
[----:B------:R-:W-:Y:S02]  /*1b50*/  IMAD.MOV R13, RZ, RZ, -R22 ;  /* 0x000000ffff0d7224 */ /* 0x000fe400078e0a16 */
[----:B------:R-:W-:Y:S02]  /*1b60*/  IMAD.IADD R10, R16, 0x1, R5 ;  /* 0x00000001100a7824 */ /* 0x000fe400078e0205 */
[----:B------:R-:W-:Y:S02]  /*1b70*/  IMAD R13, R13, UR10, R16 ;  /* 0x0000000a0d0d7c24 */ /* 0x000fe4000f8e0210 */
[----:B------:R-:W-:Y:S02]  /*1b80*/  IMAD R17, R15, UR10, R6 ;  /* 0x0000000a0f117c24 */ /* 0x000fe4000f8e0206 */
[----:B------:R-:W-:Y:S01]  /*1b90*/  IMAD.HI.U32 R20, R9, R10, RZ ;  /* 0x0000000a09147227 */ /* 0x000fe200078e00ff */
[----:B------:R-:W-:-:S02]  /*1ba0*/  ISETP.GE.U32.AND P3, PT, R13, UR10, PT ;  /* 0x0000000a0d007c0c */ /* 0x000fc4000bf66070 */
[----:B------:R-:W-:Y:S01]  /*1bb0*/  ISETP.GE.U32.AND P2, PT, R17, UR10, PT ;  /* 0x0000000a11007c0c */ /* 0x000fe2000bf46070 */
[----:B------:R-:W-:Y:S01]  /*1bc0*/  IMAD.MOV R15, RZ, RZ, -R20 ;  /* 0x000000ffff0f7224 */ /* 0x000fe200078e0a14 */
[----:B------:R-:W-:Y:S01]  /*1bd0*/  @P4 IADD3 R8, PT, PT, R8, -UR10, RZ ;  /* 0x8000000a08084c10 */ /* 0x000fe2000fffe0ff */
[----:B------:R-:W-:Y:S02]  /*1be0*/  @P4 VIADD R12, R12, 0x1 ;  /* 0x000000010c0c4836 */ /* 0x000fe40000000000 */
[----:B------:R-:W-:Y:S01]  /*1bf0*/  IMAD R15, R15, UR10, R10 ;  /* 0x0000000a0f0f7c24 */ /* 0x000fe2000f8e020a */
[----:B------:R-:W-:-:S04]  /*1c00*/  ISETP.GE.U32.AND P5, PT, R8, UR10, PT ;  /* 0x0000000a08007c0c */ /* 0x000fc8000bfa6070 */
[----:B------:R-:W-:Y:S01]  /*1c10*/  ISETP.GE.U32.AND P4, PT, R15, UR10, PT ;  /* 0x0000000a0f007c0c */ /* 0x000fe2000bf86070 */
[----:B------:R-:W-:Y:S01]  /*1c20*/  @P3 VIADD R13, R13, -UR10 ;  /* 0x8000000a0d0d3c36 */ /* 0x000fe20008000000 */
[----:B------:R-:W-:Y:S01]  /*1c30*/  @P3 IADD3 R22, PT, PT, R22, 0x1, RZ ;  /* 0x0000000116163810 */ /* 0x000fe20007ffe0ff */
[----:B------:R-:W-:Y:S02]  /*1c40*/  @P2 VIADD R17, R17, -UR10 ;  /* 0x8000000a11112c36 */ /* 0x000fe40008000000 */
[----:B------:R-:W-:Y:S01]  /*1c50*/  @P2 VIADD R18, R18, 0x1 ;  /* 0x0000000112122836 */ /* 0x000fe20000000000 */
[----:B------:R-:W-:Y:S01]  /*1c60*/  ISETP.GE.U32.AND P6, PT, R13, UR10, PT ;  /* 0x0000000a0d007c0c */ /* 0x000fe2000bfc6070 */
[----:B------:R-:W-:Y:S02]  /*1c70*/  IMAD.HI.U32 R13, R11, R14, RZ ;  /* 0x0000000e0b0d7227 */ /* 0x000fe400078e00ff */
[----:B------:R-:W-:Y:S02]  /*1c80*/  @P5 IADD3 R12, PT, PT, R12, 0x1, RZ ;  /* 0x000000010c0c5810 */ /* 0x000fe40007ffe0ff */
[----:B------:R-:W-:-:S02]  /*1c90*/  ISETP.GE.U32.AND P5, PT, R17, UR10, PT ;  /* 0x0000000a11007c0c */ /* 0x000fc4000bfa6070 */
[----:B------:R-:W-:Y:S01]  /*1ca0*/  SEL R12, R3, R12, !P1 ;  /* 0x0000000c030c7207 */ /* 0x000fe20004800000 */
[----:B------:R-:W-:Y:S02]  /*1cb0*/  @P4 VIADD R15, R15, -UR10 ;  /* 0x8000000a0f0f4c36 */ /* 0x000fe40008000000 */
[----:B------:R-:W-:Y:S01]  /*1cc0*/  @P4 VIADD R20, R20, 0x1 ;  /* 0x0000000114144836 */ /* 0x000fe20000000000 */
[----:B------:R-:W-:Y:S02]  /*1cd0*/  IADD3 R17, PT, PT, -R12, RZ, RZ ;  /* 0x000000ff0c117210 */ /* 0x000fe40007ffe1ff */
[----:B------:R-:W-:Y:S01]  /*1ce0*/  ISETP.GE.U32.AND P2, PT, R15, UR10, PT ;  /* 0x0000000a0f007c0c */ /* 0x000fe2000bf46070 */
[----:B------:R-:W-:Y:S02]  /*1cf0*/  @P6 VIADD R22, R22, 0x1 ;  /* 0x0000000116166836 */ /* 0x000fe40000000000 */
[----:B------:R-:W-:Y:S02]  /*1d00*/  IMAD R24, R17, UR10, R14 ;  /* 0x0000000a11187c24 */ /* 0x000fe4000f8e020e */
[----:B------:R-:W-:Y:S01]  /*1d10*/  IMAD.MOV R15, RZ, RZ, -R13 ;  /* 0x000000ffff0f7224 */ /* 0x000fe200078e0a0d */
[----:B------:R-:W-:Y:S01]  /*1d20*/  @P5 IADD3 R18, PT, PT, R18, 0x1, RZ ;  /* 0x0000000112125810 */ /* 0x000fe20007ffe0ff */
[----:B------:R-:W-:Y:S01]  /*1d30*/  IMAD.HI.U32 R8, R11, R24, RZ ;  /* 0x000000180b087227 */ /* 0x000fe200078e00ff */
[----:B------:R-:W-:-:S03]  /*1d40*/  SEL R13, R3, R22, !P1 ;  /* 0x00000016030d7207 */ /* 0x000fc60004800000 */
[----:B------:R-:W-:Y:S01]  /*1d50*/  IMAD R14, R15, UR11, R14 ;  /* 0x0000000b0f0e7c24 */ /* 0x000fe2000f8e020e */
[----:B------:R-:W-:Y:S01]  /*1d60*/  SEL R15, R3, R18, !P1 ;  /* 0x00000012030f7207 */ /* 0x000fe20004800000 */
[----:B------:R-:W-:Y:S01]  /*1d70*/  IMAD.HI.U32 R17, R11, R6, RZ ;  /* 0x000000060b117227 */ /* 0x000fe200078e00ff */
[----:B------:R-:W-:Y:S02]  /*1d80*/  @P2 IADD3 R20, PT, PT, R20, 0x1, RZ ;  /* 0x0000000114142810 */ /* 0x000fe40007ffe0ff */
[----:B------:R-:W-:Y:S01]  /*1d90*/  ISETP.GE.U32.AND P6, PT, R14, UR11, PT ;  /* 0x0000000b0e007c0c */ /* 0x000fe2000bfc6070 */
[----:B------:R-:W-:Y:S01]  /*1da0*/  IMAD.MOV R19, RZ, RZ, -R8 ;  /* 0x000000ffff137224 */ /* 0x000fe200078e0a08 */
[----:B------:R-:W-:Y:S01]  /*1db0*/  IADD3 R25, PT, PT, -R17, RZ, RZ ;  /* 0x000000ff11197210 */ /* 0x000fe20007ffe1ff */
[----:B------:R-:W-:Y:S01]  /*1dc0*/  IMAD.MOV R21, RZ, RZ, -R13 ;  /* 0x000000ffff157224 */ /* 0x000fe200078e0a0d */
[----:B------:R-:W-:Y:S01]  /*1dd0*/  LEA R13, R13, UR5, 0xc ;  /* 0x000000050d0d7c11 */ /* 0x000fe2000f8e60ff */
[----:B------:R-:W-:-:S02]  /*1de0*/  IMAD R19, R19, UR11, R24 ;  /* 0x0000000b13137c24 */ /* 0x000fc4000f8e0218 */
[----:B------:R-:W-:Y:S02]  /*1df0*/  IMAD.MOV R23, RZ, RZ, -R15 ;  /* 0x000000ffff177224 */ /* 0x000fe400078e0a0f */
[----:B------:R-:W-:Y:S01]  /*1e00*/  IMAD.HI.U32 R17, R11, R16, RZ ;  /* 0x000000100b117227 */ /* 0x000fe200078e00ff */
[----:B------:R-:W-:-:S03]  /*1e10*/  ISETP.GE.U32.AND P2, PT, R19, UR11, PT ;  /* 0x0000000b13007c0c */ /* 0x000fc6000bf46070 */
[----:B------:R-:W-:Y:S02]  /*1e20*/  IMAD R26, R21, UR10, R16 ;  /* 0x0000000a151a7c24 */ /* 0x000fe4000f8e0210 */
[--C-:B------:R-:W-:Y:S02]  /*1e30*/  IMAD R24, R23, UR10, R6.reuse ;  /* 0x0000000a17187c24 */ /* 0x100fe4000f8e0206 */
[----:B------:R-:W-:Y:S01]  /*1e40*/  IMAD.MOV R23, RZ, RZ, -R17 ;  /* 0x000000ffff177224 */ /* 0x000fe200078e0a11 */
[----:B------:R-:W-:Y:S01]  /*1e50*/  SEL R17, R3, R20, !P1 ;  /* 0x0000001403117207 */ /* 0x000fe20004800000 */
[----:B------:R-:W-:Y:S02]  /*1e60*/  IMAD R18, R25, UR11, R6 ;  /* 0x0000000b19127c24 */ /* 0x000fe4000f8e0206 */
[----:B------:R-:W-:-:S04]  /*1e70*/  IMAD.HI.U32 R6, R11, R26, RZ ;  /* 0x0000001a0b067227 */ /* 0x000fc800078e00ff */
[----:B------:R-:W-:Y:S01]  /*1e80*/  IMAD R16, R23, UR11, R16 ;  /* 0x0000000b17107c24 */ /* 0x000fe2000f8e0210 */
[----:B------:R-:W-:Y:S01]  /*1e90*/  IADD3 R23, PT, PT, -R17, RZ, RZ ;  /* 0x000000ff11177210 */ /* 0x000fe20007ffe1ff */
[----:B------:R-:W-:Y:S01]  /*1ea0*/  IMAD.HI.U32 R22, R11, R24, RZ ;  /* 0x000000180b167227 */ /* 0x000fe200078e00ff */
[----:B------:R-:W-:-:S03]  /*1eb0*/  LEA R17, R17, UR5, 0xc ;  /* 0x0000000511117c11 */ /* 0x000fc6000f8e60ff */
[----:B------:R-:W-:Y:S02]  /*1ec0*/  IMAD.MOV R21, RZ, RZ, -R6 ;  /* 0x000000ffff157224 */ /* 0x000fe400078e0a06 */
[----:B------:R-:W-:Y:S02]  /*1ed0*/  IMAD.MOV R25, RZ, RZ, -R22 ;  /* 0x000000ffff197224 */ /* 0x000fe400078e0a16 */
[----:B------:R-:W-:Y:S02]  /*1ee0*/  IMAD R21, R21, UR11, R26 ;  /* 0x0000000b15157c24 */ /* 0x000fe4000f8e021a */
[----:B------:R-:W-:Y:S02]  /*1ef0*/  IMAD R20, R23, UR10, R10 ;  /* 0x0000000a17147c24 */ /* 0x000fe4000f8e020a */
[----:B------:R-:W-:Y:S01]  /*1f00*/  IMAD R25, R25, UR11, R24 ;  /* 0x0000000b19197c24 */ /* 0x000fe2000f8e0218 */
[----:B------:R-:W-:Y:S01]  /*1f10*/  ISETP.GE.U32.AND P3, PT, R21, UR11, PT ;  /* 0x0000000b15007c0c */ /* 0x000fe2000bf66070 */
[----:B------:R-:W-:-:S02]  /*1f20*/  @P2 VIADD R19, R19, -UR11 ;  /* 0x8000000b13132c36 */ /* 0x000fc40008000000 */
[----:B------:R-:W-:Y:S01]  /*1f30*/  IMAD.HI.U32 R24, R11, R20, RZ ;  /* 0x000000140b187227 */ /* 0x000fe200078e00ff */
[----:B------:R-:W-:Y:S02]  /*1f40*/  ISETP.GE.U32.AND P4, PT, R25, UR11, PT ;  /* 0x0000000b19007c0c */ /* 0x000fe4000bf86070 */
[----:B------:R-:W-:Y:S01]  /*1f50*/  ISETP.GE.U32.AND P5, PT, R19, UR11, PT ;  /* 0x0000000b13007c0c */ /* 0x000fe2000bfa6070 */
[----:B------:R-:W-:Y:S01]  /*1f60*/  IMAD.HI.U32 R23, R11, R10, RZ ;  /* 0x0000000a0b177227 */ /* 0x000fe200078e00ff */
[----:B------:R-:W-:-:S03]  /*1f70*/  IADD3 R19, PT, PT, -R24, RZ, RZ ;  /* 0x000000ff18137210 */ /* 0x000fc60007ffe1ff */
[----:B------:R-:W-:Y:S01]  /*1f80*/  @P2 VIADD R8, R8, 0x1 ;  /* 0x0000000108082836 */ /* 0x000fe20000000000 */
[----:B------:R-:W-:Y:S01]  /*1f90*/  ISETP.GE.U32.AND P2, PT, R16, UR11, PT ;  /* 0x0000000b10007c0c */ /* 0x000fe2000bf46070 */
[----:B------:R-:W-:Y:S01]  /*1fa0*/  @P6 VIADD R14, R14, -UR11 ;  /* 0x8000000b0e0e6c36 */ /* 0x000fe20008000000 */
[----:B------:R-:W-:Y:S01]  /*1fb0*/  ISETP.GE.U32.AND P6, PT, R18, UR11, PT ;  /* 0x0000000b12007c0c */ /* 0x000fe2000bfc6070 */
[----:B------:R-:W-:Y:S01]  /*1fc0*/  IMAD R19, R19, UR11, R20 ;  /* 0x0000000b13137c24 */ /* 0x000fe2000f8e0214 */
[----:B------:R-:W-:Y:S01]  /*1fd0*/  IADD3 R23, PT, PT, -R23, RZ, RZ ;  /* 0x000000ff17177210 */ /* 0x000fe20007ffe1ff */
[----:B------:R-:W-:Y:S01]  /*1fe0*/  @P3 VIADD R6, R6, 0x1 ;  /* 0x0000000106063836 */ /* 0x000fe20000000000 */
[----:B------:R-:W-:Y:S01]  /*1ff0*/  @P4 IADD3 R25, PT, PT, R25, -UR11, RZ ;  /* 0x8000000b19194c10 */ /* 0x000fe2000fffe0ff */
[----:B------:R-:W-:Y:S01]  /*2000*/  @P3 VIADD R21, R21, -UR11 ;  /* 0x8000000b15153c36 */ /* 0x000fe20008000000 */
[----:B------:R-:W-:Y:S01]  /*2010*/  ISETP.GE.U32.AND P3, PT, R19, UR11, PT ;  /* 0x0000000b13007c0c */ /* 0x000fe2000bf66070 */
[----:B------:R-:W-:Y:S01]  /*2020*/  IMAD R20, R23, UR11, R10 ;  /* 0x0000000b17147c24 */ /* 0x000fe2000f8e020a */
[----:B------:R-:W-:Y:S01]  /*2030*/  @P5 IADD3 R8, PT, PT, R8, 0x1, RZ ;  /* 0x0000000108085810 */ /* 0x000fe20007ffe0ff */
[----:B------:R-:W-:-:S02]  /*2040*/  @P4 VIADD R22, R22, 0x1 ;  /* 0x0000000116164836 */ /* 0x000fc40000000000 */
[----:B------:R-:W-:Y:S01]  /*2050*/  @P2 VIADD R16, R16, -UR11 ;  /* 0x8000000b10102c36 */ /* 0x000fe20008000000 */
[----:B------:R-:W-:Y:S01]  /*2060*/  ISETP.GE.U32.AND P5, PT, R20, UR11, PT ;  /* 0x0000000b14007c0c */ /* 0x000fe2000bfa6070 */
[----:B------:R-:W-:Y:S01]  /*2070*/  @P6 VIADD R18, R18, -UR11 ;  /* 0x8000000b12126c36 */ /* 0x000fe20008000000 */
[----:B------:R-:W-:Y:S02]  /*2080*/  ISETP.GE.U32.AND P2, PT, R25, UR11, PT ;  /* 0x0000000b19007c0c */ /* 0x000fe4000bf46070 */
[----:B------:R-:W-:Y:S02]  /*2090*/  ISETP.GE.U32.AND P6, PT, R21, UR11, PT ;  /* 0x0000000b15007c0c */ /* 0x000fe4000bfc6070 */
[----:B------:R-:W-:Y:S01]  /*20a0*/  SEL R8, R7, R8, !P0 ;  /* 0x0000000807087207 */ /* 0x000fe20004000000 */
[----:B------:R-:W-:Y:S02]  /*20b0*/  @P3 VIADD R19, R19, -UR11 ;  /* 0x8000000b13133c36 */ /* 0x000fe40008000000 */
[----:B------:R-:W-:Y:S01]  /*20c0*/  @P3 VIADD R24, R24, 0x1 ;  /* 0x0000000118183836 */ /* 0x000fe20000000000 */
[----:B------:R-:W-:-:S02]  /*20d0*/  ISETP.GE.U32.AND P3, PT, R14, UR11, PT ;  /* 0x0000000b0e007c0c */ /* 0x000fc4000bf66070 */
[----:B------:R-:W-:Y:S01]  /*20e0*/  ISETP.GE.U32.AND P4, PT, R19, UR11, PT ;  /* 0x0000000b13007c0c */ /* 0x000fe2000bf86070 */
[----:B------:R-:W-:Y:S01]  /*20f0*/  @P5 VIADD R20, R20, -UR11 ;  /* 0x8000000b14145c36 */ /* 0x000fe20008000000 */
[----:B------:R-:W-:Y:S02]  /*2100*/  ISETP.GE.U32.AND P5, PT, R16, UR11, PT ;  /* 0x0000000b10007c0c */ /* 0x000fe4000bfa6070 */
[----:B------:R-:W-:Y:S02]  /*2110*/  @P2 IADD3 R22, PT, PT, R22, 0x1, RZ ;  /* 0x0000000116162810 */ /* 0x000fe40007ffe0ff */
[----:B------:R-:W-:Y:S02]  /*2120*/  ISETP.GE.U32.AND P2, PT, R18, UR11, PT ;  /* 0x0000000b12007c0c */ /* 0x000fe4000bf46070 */
[----:B------:R-:W-:Y:S02]  /*2130*/  @P6 IADD3 R6, PT, PT, R6, 0x1, RZ ;  /* 0x0000000106066810 */ /* 0x000fe40007ffe0ff */
[----:B------:R-:W-:Y:S01]  /*2140*/  ISETP.GE.U32.AND P6, PT, R20, UR11, PT ;  /* 0x0000000b14007c0c */ /* 0x000fe2000bfc6070 */
[----:B------:R-:W-:Y:S01]  /*2150*/  @P3 VIADD R14, R14, -UR11 ;  /* 0x8000000b0e0e3c36 */ /* 0x000fe20008000000 */
[----:B------:R-:W-:Y:S01]  /*2160*/  LEA R19, R15, UR5, 0xc ;  /* 0x000000050f137c11 */ /* 0x000fe2000f8e60ff */
[----:B------:R-:W-:Y:S01]  /*2170*/  @P4 VIADD R24, R24, 0x1 ;  /* 0x0000000118184836 */ /* 0x000fe20000000000 */
[----:B------:R-:W-:Y:S01]  /*2180*/  SEL R22, R7, R22, !P0 ;  /* 0x0000001607167207 */ /* 0x000fe20004000000 */
[----:B------:R-:W-:Y:S01]  /*2190*/  @P5 VIADD R16, R16, -UR11 ;  /* 0x8000000b10105c36 */ /* 0x000fe20008000000 */
[----:B------:R-:W-:-:S02]  /*21a0*/  LEA R15, R12, UR5, 0xc ;  /* 0x000000050c0f7c11 */ /* 0x000fc4000f8e60ff */
[C---:B------:R-:W-:Y:S01]  /*21b0*/  SEL R6, R7.reuse, R6, !P0 ;  /* 0x0000000607067207 */ /* 0x040fe20004000000 */
[----:B------:R-:W-:Y:S01]  /*21c0*/  IMAD R19, R22, 0x80, R19 ;  /* 0x0000008016137824 */ /* 0x000fe200078e0213 */
[----:B------:R-:W-:Y:S02]  /*21d0*/  @P2 IADD3 R18, PT, PT, R18, -UR11, RZ ;  /* 0x8000000b12122c10 */ /* 0x000fe4000fffe0ff */
[C---:B------:R-:W-:Y:S01]  /*21e0*/  SEL R24, R7.reuse, R24, !P0 ;  /* 0x0000001807187207 */ /* 0x040fe20004000000 */
[----:B------:R-:W-:Y:S01]  /*21f0*/  IMAD R13, R6, 0x80, R13 ;  /* 0x00000080060d7824 */ /* 0x000fe200078e020d */
[----:B------:R-:W-:Y:S01]  /*2200*/  @P6 IADD3 R20, PT, PT, R20, -UR11, RZ ;  /* 0x8000000b14146c10 */ /* 0x000fe2000fffe0ff */
[----:B------:R-:W-:Y:S01]  /*2210*/  IMAD.IADD R6, R10, 0x1, R5 ;  /* 0x000000010a067824 */ /* 0x000fe200078e0205 */
[----:B------:R-:W-:Y:S01]  /*2220*/  SEL R18, R7, R18, !P0 ;  /* 0x0000001207127207 */ /* 0x000fe20004000000 */
[----:B------:R-:W-:Y:S01]  /*2230*/  IMAD R17, R24, 0x80, R17 ;  /* 0x0000008018117824 */ /* 0x000fe200078e0211 */
[----:B------:R-:W-:-:S02]  /*2240*/  LEA R15, R8, R15, 0x7 ;  /* 0x0000000f080f7211 */ /* 0x000fc400078e38ff */
[C---:B------:R-:W-:Y:S01]  /*2250*/  SEL R14, R7.reuse, R14, !P0 ;  /* 0x0000000e070e7207 */ /* 0x040fe20004000000 */
[----:B------:R-:W-:Y:S01]  /*2260*/  IMAD R18, R18, 0x4, R19 ;  /* 0x0000000412127824 */ /* 0x000fe200078e0213 */
[C---:B------:R-:W-:Y:S02]  /*2270*/  SEL R16, R7.reuse, R16, !P0 ;  /* 0x0000001007107207 */ /* 0x040fe40004000000 */
[----:B------:R-:W-:Y:S01]  /*2280*/  SEL R20, R7, R20, !P0 ;  /* 0x0000001407147207 */ /* 0x000fe20004000000 */
[----:B------:R-:W-:Y:S01]  /*2290*/  IMAD R14, R14, 0x4, R15 ;  /* 0x000000040e0e7824 */ /* 0x000fe200078e020f */
[----:B------:R-:W-:Y:S01]  /*22a0*/  LEA R13, R16, R13, 0x2 ;  /* 0x0000000d100d7211 */ /* 0x000fe200078e10ff */
[----:B------:R0:W-:Y:S01]  /*22b0*/  STS [R18], RZ ;  /* 0x000000ff12007388 */ /* 0x0001e20000000800 */
[----:B------:R-:W-:Y:S01]  /*22c0*/  ISETP.GE.U32.AND P2, PT, R6, 0x2800, PT ;  /* 0x000028000600780c */ /* 0x000fe20003f46070 */
[----:B------:R-:W-:Y:S02]  /*22d0*/  IMAD R17, R20, 0x4, R17 ;  /* 0x0000000414117824 */ /* 0x000fe400078e0211 */
[----:B------:R0:W-:Y:S04]  /*22e0*/  STS [R14], RZ ;  /* 0x000000ff0e007388 */ /* 0x0001e80000000800 */
[----:B------:R0:W-:Y:S04]  /*22f0*/  STS [R13], RZ ;  /* 0x000000ff0d007388 */ /* 0x0001e80000000800 */
[----:B------:R0:W-:Y:S02]  /*2300*/  STS [R17], RZ ;  /* 0x000000ff11007388 */ /* 0x0001e40000000800 */
[----:B------:R-:W-:Y:S05]  /*2310*/  @!P2 BRA `(.L_x_69) ;  /* 0xfffffff400e8a947 */ /* 0x000fea000383ffff */
[----:B------:R-:W-:Y:S05]  /*2320*/  BSYNC.RECONVERGENT B0 ;  /* 0x0000000000007941 */ /* 0x000fea0003800200 */
.L_x_68:
[----:B------:R-:W1:Y:S01]  /*2330*/  I2F.U32.RP R10, UR4 ;  /* 0x00000004000a7d06 */ /* 0x000e620008209000 */
[----:B------:R-:W2:Y:S01]  /*2340*/  LDC R3, c[0x0][0x39c] ;  /* 0x0000e700ff037b82 */ /* 0x000ea20000000800 */
[----:B0-----:R-:W-:-:S07]  /*2350*/  IMAD R13, RZ, RZ, -UR4 ;  /* 0x80000004ff0d7e24 */ /* 0x001fce000f8e02ff */
[----:B------:R-:W-:Y:S01]  /*2360*/  BAR.SYNC.DEFER_BLOCKING 0x0 ;  /* 0x0000000000007b1d */ /* 0x000fe20000010000 */
[----:B------:R-:W-:Y:S01]  /*2370*/  IMAD.MOV.U32 R6, RZ, RZ, RZ ;  /* 0x000000ffff067224 */ /* 0x000fe200078e00ff */
[----:B------:R-:W-:Y:S01]  /*2380*/  ISETP.NE.U32.AND P2, PT, RZ, UR4, PT ;  /* 0x00000004ff007c0c */ /* 0x000fe2000bf45070 */
[----:B------:R-:W-:-:S03]  /*2390*/  UPLOP3.LUT UP0, UPT, UPT, UPT, UPT, 0x80, 0x8 ;  /* 0x000000000008789c */ /* 0x000fc60003f0f070 */
[----:B-1----:R-:W0:Y:S08]  /*23a0*/  MUFU.RCP R10, R10 ;  /* 0x0000000a000a7308 */ /* 0x002e300000001000 */
[----:B--2---:R-:W1:Y:S01]  /*23b0*/  I2F.U32.RP R9, R3 ;  /* 0x0000000300097306 */ /* 0x004e620000209000 */
[----:B0-----:R-:W-:-:S07]  /*23c0*/  IADD3 R11, PT, PT, R10, 0xffffffe, RZ ;  /* 0x0ffffffe0a0b7810 */ /* 0x001fce0007ffe0ff */
[----:B------:R-:W0:Y:S08]  /*23d0*/  F2I.FTZ.U32.TRUNC.NTZ R7, R11 ;  /* 0x0000000b00077305 */ /* 0x000e30000021f000 */
[----:B-1----:R-:W1:Y:S01]  /*23e0*/  MUFU.RCP R9, R9 ;  /* 0x0000000900097308 */ /* 0x002e620000001000 */
[----:B0-----:R-:W-:-:S04]  /*23f0*/  IMAD R13, R13, R7, RZ ;  /* 0x000000070d0d7224 */ /* 0x001fc800078e02ff */
[----:B------:R-:W-:-:S06]  /*2400*/  IMAD.HI.U32 R13, R7, R13, R6 ;  /* 0x0000000d070d7227 */ /* 0x000fcc00078e0006 */
[----:B------:R-:W-:-:S05]  /*2410*/  IMAD.HI.U32 R8, R13, R0, RZ ;  /* 0x000000000d087227 */ /* 0x000fca00078e00ff */
[----:B------:R-:W-:-:S05]  /*2420*/  IADD3 R7, PT, PT, -R8, RZ, RZ ;  /* 0x000000ff08077210 */ /* 0x000fca0007ffe1ff */
[----:B------:R-:W-:Y:S02]  /*2430*/  IMAD R6, R7, UR4, R0 ;  /* 0x0000000407067c24 */ /* 0x000fe4000f8e0200 */
[----:B-1----:R-:W-:-:S03]  /*2440*/  VIADD R7, R9, 0xffffffe ;  /* 0x0ffffffe09077836 */ /* 0x002fc60000000000 */
[----:B------:R-:W-:-:S03]  /*2450*/  ISETP.GE.U32.AND P0, PT, R6, UR4, PT ;  /* 0x0000000406007c0c */ /* 0x000fc6000bf06070 */
[----:B------:R-:W0:Y:S10]  /*2460*/  F2I.FTZ.U32.TRUNC.NTZ R7, R7 ;  /* 0x0000000700077305 */ /* 0x000e34000021f000 */
[----:B------:R-:W-:Y:S01]  /*2470*/  @P0 VIADD R6, R6, -UR4 ;  /* 0x8000000406060c36 */ /* 0x000fe20008000000 */
[----:B------:R-:W-:-:S04]  /*2480*/  @P0 IADD3 R8, PT, PT, R8, 0x1, RZ ;  /* 0x0000000108080810 */ /* 0x000fc80007ffe0ff */
[----:B------:R-:W-:Y:S01]  /*2490*/  ISETP.GE.U32.AND P1, PT, R6, UR4, PT ;  /* 0x0000000406007c0c */ /* 0x000fe2000bf26070 */
[----:B0-----:R-:W-:-:S04]  /*24a0*/  IMAD.MOV R6, RZ, RZ, -R7 ;  /* 0x000000ffff067224 */ /* 0x001fc800078e0a07 */
[----:B------:R-:W-:Y:S02]  /*24b0*/  IMAD R11, R6, R3, RZ ;  /* 0x00000003060b7224 */ /* 0x000fe400078e02ff */
[----:B------:R-:W-:-:S04]  /*24c0*/  IMAD.MOV.U32 R6, RZ, RZ, RZ ;  /* 0x000000ffff067224 */ /* 0x000fc800078e00ff */
[----:B------:R-:W-:-:S04]  /*24d0*/  IMAD.HI.U32 R7, R7, R11, R6 ;  /* 0x0000000b07077227 */ /* 0x000fc800078e0006 */
[----:B------:R-:W-:Y:S01]  /*24e0*/  @P1 VIADD R8, R8, 0x1 ;  /* 0x0000000108081836 */ /* 0x000fe20000000000 */
[----:B------:R-:W-:-:S04]  /*24f0*/  @!P2 LOP3.LUT R8, RZ, UR4, RZ, 0x33, !PT ;  /* 0x00000004ff08ac12 */ /* 0x000fc8000f8e33ff */
[----:B------:R-:W-:-:S05]  /*2500*/  IADD3 R9, PT, PT, -R8, RZ, RZ ;  /* 0x000000ff08097210 */ /* 0x000fca0007ffe1ff */
[----:B------:R-:W-:Y:S01]  /*2510*/  IMAD R6, R9, UR4, R0 ;  /* 0x0000000409067c24 */ /* 0x000fe2000f8e0200 */
[----:B------:R-:W0:Y:S03]  /*2520*/  LDCU UR4, c[0x0][0x3a8] ;  /* 0x00007500ff0477ac */ /* 0x000e260008000800 */
[----:B------:R-:W-:-:S04]  /*2530*/  IMAD.HI.U32 R9, R7, R6, RZ ;  /* 0x0000000607097227 */ /* 0x000fc800078e00ff */
[----:B------:R-:W-:-:S04]  /*2540*/  IMAD.HI.U32 R7, R7, R0, RZ ;  /* 0x0000000007077227 */ /* 0x000fc800078e00ff */
[----:B------:R-:W-:Y:S01]  /*2550*/  IMAD.MOV R10, RZ, RZ, -R9 ;  /* 0x000000ffff0a7224 */ /* 0x000fe200078e0a09 */
[----:B------:R-:W-:-:S03]  /*2560*/  IADD3 R7, PT, PT, -R7, RZ, RZ ;  /* 0x000000ff07077210 */ /* 0x000fc60007ffe1ff */
[C---:B------:R-:W-:Y:S01]  /*2570*/  IMAD R6, R3.reuse, R10, R6 ;  /* 0x0000000a03067224 */ /* 0x040fe200078e0206 */
[----:B------:R-:W-:Y:S01]  /*2580*/  LOP3.LUT R10, RZ, R3, RZ, 0x33, !PT ;  /* 0x00000003ff0a7212 */ /* 0x000fe200078e33ff */
[----:B------:R-:W-:Y:S01]  /*2590*/  IMAD R14, R3, R7, R0 ;  /* 0x00000007030e7224 */ /* 0x000fe200078e0200 */
[----:B0-----:R-:W-:Y:S02]  /*25a0*/  UIADD3 UR4, UPT, UPT, UR4, -0x1, URZ ;  /* 0xffffffff04047890 */ /* 0x001fe4000fffe0ff */
[-C--:B------:R-:W-:Y:S02]  /*25b0*/  ISETP.GE.U32.AND P0, PT, R6, R3.reuse, PT ;  /* 0x000000030600720c */ /* 0x080fe40003f06070 */
[----:B------:R-:W-:Y:S01]  /*25c0*/  ISETP.GE.U32.AND P1, PT, R14, R3, PT ;  /* 0x000000030e00720c */ /* 0x000fe20003f26070 */
[----:B------:R-:W-:-:S10]  /*25d0*/  USHF.R.U32.HI UR4, URZ, 0x1, UR4 ;  /* 0x00000001ff047899 */ /* 0x000fd40008011604 */
[--C-:B------:R-:W-:Y:S01]  /*25e0*/  @P0 IMAD.IADD R6, R6, 0x1, -R3.reuse ;  /* 0x0000000106060824 */ /* 0x100fe200078e0a03 */
[----:B------:R-:W-:Y:S01]  /*25f0*/  @P0 IADD3 R9, PT, PT, R9, 0x1, RZ ;  /* 0x0000000109090810 */ /* 0x000fe20007ffe0ff */
[----:B------:R-:W-:Y:S01]  /*2600*/  @P1 IMAD.IADD R14, R14, 0x1, -R3 ;  /* 0x000000010e0e1824 */ /* 0x000fe200078e0a03 */
[----:B------:R-:W-:Y:S02]  /*2610*/  ISETP.NE.U32.AND P0, PT, R3, RZ, PT ;  /* 0x000000ff0300720c */ /* 0x000fe40003f05070 */
[-C--:B------:R-:W-:Y:S02]  /*2620*/  ISETP.GE.U32.AND P1, PT, R6, R3.reuse, PT ;  /* 0x000000030600720c */ /* 0x080fe40003f26070 */
[----:B------:R-:W-:Y:S01]  /*2630*/  ISETP.GE.U32.AND P2, PT, R14, R3, PT ;  /* 0x000000030e00720c */ /* 0x000fe20003f46070 */
[----:B------:R-:W0:Y:S10]  /*2640*/  LDC.64 R6, c[0x0][0x380] ;  /* 0x0000e000ff067b82 */ /* 0x000e340000000a00 */
[----:B------:R-:W-:-:S02]  /*2650*/  @P1 VIADD R9, R9, 0x1 ;  /* 0x0000000109091836 */ /* 0x000fc40000000000 */
[----:B------:R-:W-:-:S03]  /*2660*/  @P2 IMAD.IADD R14, R14, 0x1, -R3 ;  /* 0x000000010e0e2824 */ /* 0x000fc600078e0a03 */
        /* <DEDUP_REMOVED lines=10> */
.L_x_76:
[----:B------:R-:W0:Y:S01]  /*2710*/  S2UR UR6, SR_CgaCtaId ;  /* 0x00000000000679c3 */ /* 0x000e220000008800 */
[----:B------:R-:W-:Y:S01]  /*2720*/  UMOV UR5, 0x400 ;  /* 0x0000040000057882 */ /* 0x000fe20000000000 */
[----:B------:R-:W-:Y:S01]  /*2730*/  IADD3 R11, PT, PT, R10, UR4, RZ ;  /* 0x000000040a0b7c10 */ /* 0x000fe2000fffe0ff */
[----:B------:R-:W-:Y:S01]  /*2740*/  IMAD.MOV.U32 R14, RZ, RZ, RZ ;  /* 0x000000ffff0e7224 */ /* 0x000fe200078e00ff */
[----:B------:R-:W-:Y:S02]  /*2750*/  UPLOP3.LUT UP1, UPT, UPT, UPT, UP0, 0x80, 0x8 ;  /* 0x000000000008789c */ /* 0x000fe40003f2f000 */
[----:B------:R-:W-:Y:S01]  /*2760*/  UPLOP3.LUT UP0, UPT, UPT, UPT, UPT, 0x80, 0x8 ;  /* 0x000000000008789c */ /* 0x000fe20003f0f070 */
[----:B------:R-:W-:Y:S01]  /*2770*/  VIADD R12, R11, 0x1 ;  /* 0x000000010b0c7836 */ /* 0x000fe20000000000 */
[----:B0-----:R-:W-:-:S04]  /*2780*/  ULEA UR5, UR6, UR5, 0x18 ;  /* 0x0000000506057291 */ /* 0x001fc8000f8ec0ff */
[----:B------:R-:W-:-:S04]  /*2790*/  ULEA UR5, UR4, UR5, 0x4 ;  /* 0x0000000504057291 */ /* 0x000fc8000f8e20ff */
[----:B------:R-:W-:Y:S02]  /*27a0*/  UIADD3 UR6, UPT, UPT, UR5, 0x40, URZ ;  /* 0x0000004005067890 */ /* 0x000fe4000fffe0ff */
[----:B-1----:R-:W-:-:S10]  /*27b0*/  LEA R13, R8, UR5, 0x6 ;  /* 0x00000005080d7c11 */ /* 0x002fd4000f8e30ff */
.L_x_75:
[----:B------:R-:W-:Y:S01]  /*27c0*/  LOP3.LUT P0, RZ, R3, 0x1, RZ, 0xc0, !PT ;  /* 0x0000000103ff7812 */ /* 0x000fe2000780c0ff */
[----:B------:R-:W0:Y:S01]  /*27d0*/  LDCU UR7, c[0x0][0x3b0] ;  /* 0x00007600ff0777ac */ /* 0x000e220008000800 */
[----:B------:R-:W-:Y:S01]  /*27e0*/  PRMT R15, R4, 0x9910, RZ ;  /* 0x00009910040f7816 */ /* 0x000fe200000000ff */
[----:B------:R-:W-:Y:S01]  /*27f0*/  BSSY.RECONVERGENT B0, `(.L_x_70) ;  /* 0x0000039000007945 */ /* 0x000fe20003800200 */
[----:B------:R-:W-:Y:S02]  /*2800*/  UPLOP3.LUT UP2, UPT, UPT, UPT, UP0, 0x80, 0x8 ;  /* 0x000000000008789c */ /* 0x000fe40003f4f000 */
[----:B------:R-:W-:Y:S02]  /*2810*/  ISETP.NE.AND P3, PT, R15, 0x1, PT ;  /* 0x000000010f00780c */ /* 0x000fe40003f65270 */
[----:B------:R-:W-:-:S05]  /*2820*/  MOV R15, R8 ;  /* 0x00000008000f7202 */ /* 0x000fca0000000f00 */
        /* <DEDUP_REMOVED lines=9> */
[----:B------:R-:W-:-:S05]  /*28c0*/  VIADD R21, R19, 0x1 ;  /* 0x0000000113157836 */ /* 0x000fca0000000000 */
        /* <DEDUP_REMOVED lines=22> */
[----:B------:R-:W-:-:S04]  /*2a30*/  LEA R16, R8, UR4, 0xc ;  /* 0x0000000408107c11 */ /* 0x000fc8000f8e60ff */
[----:B------:R-:W-:Y:S01]  /*2a40*/  LEA R22, R11, R16, 0x7 ;  /* 0x000000100b167211 */ /* 0x000fe200078e38ff */
[----:B------:R-:W-:-:S04]  /*2a50*/  IMAD R16, R14, 0x4, R13 ;  /* 0x000000040e107824 */ /* 0x000fc800078e020d */
[----:B------:R-:W-:Y:S01]  /*2a60*/  IMAD R19, R19, 0x4, R22 ;  /* 0x0000000413137824 */ /* 0x000fe200078e0216 */
        /* <DEDUP_REMOVED lines=15> */
[----:B------:R-:W-:-:S04]  /*2b60*/  IADD3 R15, PT, PT, R8, 0x1, RZ ;  /* 0x00000001080f7810 */ /* 0x000fc80007ffe0ff */
[----:B------:R1:W-:Y:S03]  /*2b70*/  @!P4 STS [R19+0x84], R24 ;  /* 0x000084181300c388 */ /* 0x0003e60000000800 */
.L_x_71:
[----:B0-----:R-:W-:Y:S05]  /*2b80*/  BSYNC.RECONVERGENT B0 ;  /* 0x0000000000007941 */ /* 0x001fea0003800200 */
.L_x_70:
[----:B------:R-:W-:Y:S04]  /*2b90*/  BSSY.RECONVERGENT B0, `(.L_x_72) ;  /* 0x0000056000007945 */ /* 0x000fe80003800200 */
[----:B------:R-:W-:Y:S05]  /*2ba0*/  @!P3 BRA `(.L_x_73) ;  /* 0x000000040050b947 */ /* 0x000fea0003800000 */
[----:B------:R-:W0:Y:S01]  /*2bb0*/  LDCU UR4, c[0x0][0x3b0] ;  /* 0x00007600ff0477ac */ /* 0x000e220008000800 */
[----:B-1----:R-:W1:Y:S01]  /*2bc0*/  S2R R19, SR_CgaCtaId ;  /* 0x0000000000137919 */ /* 0x002e620000008800 */
[----:B------:R-:W-:-:S04]  /*2bd0*/  IMAD.IADD R16, R9, 0x1, R14 ;  /* 0x0000000109107824 */ /* 0x000fc800078e020e */
[C---:B------:R-:W-:Y:S01]  /*2be0*/  VIADD R17, R16.reuse, 0x1 ;  /* 0x0000000110117836 */ /* 0x040fe20000000000 */
[----:B------:R-:W-:Y:S02]  /*2bf0*/  LOP3.LUT R18, R16, R11, RZ, 0xfc, !PT ;  /* 0x0000000b10127212 */ /* 0x000fe400078efcff */
[----:B------:R-:W-:Y:S02]  /*2c00*/  VIMNMX.U32 R21, PT, PT, R11, R16, !PT ;  /* 0x000000100b157248 */ /* 0x000fe40007fe0000 */
[C---:B------:R-:W-:Y:S02]  /*2c10*/  LOP3.LUT R20, R17.reuse, R12, RZ, 0xfc, !PT ;  /* 0x0000000c11147212 */ /* 0x040fe400078efcff */
[----:B------:R-:W-:Y:S02]  /*2c20*/  ISETP.GE.AND P0, PT, R18, RZ, PT ;  /* 0x000000ff1200720c */ /* 0x000fe40003f06270 */
[----:B------:R-:W-:Y:S02]  /*2c30*/  MOV R18, 0x400 ;  /* 0x0000040000127802 */ /* 0x000fe40000000f00 */
[----:B0-----:R-:W-:-:S02]  /*2c40*/  ISETP.GE.U32.AND P2, PT, R17, UR4, PT ;  /* 0x0000000411007c0c */ /* 0x001fc4000bf46070 */
[----:B------:R-:W-:Y:S02]  /*2c50*/  LOP3.LUT R17, R17, R11, RZ, 0xfc, !PT ;  /* 0x0000000b11117212 */ /* 0x000fe400078efcff */
[----:B------:R-:W-:Y:S02]  /*2c60*/  ISETP.LT.U32.AND P1, PT, R11, UR4, !P2 ;  /* 0x000000040b007c0c */ /* 0x000fe4000d721070 */
[----:B------:R-:W-:Y:S02]  /*2c70*/  ISETP.LT.U32.AND P2, PT, R12, UR4, !P2 ;  /* 0x000000040c007c0c */ /* 0x000fe4000d741070 */
[----:B------:R-:W-:Y:S01]  /*2c80*/  ISETP.GT.AND P1, PT, R17, -0x1, P1 ;  /* 0xffffffff1100780c */ /* 0x000fe20000f24270 */
[----:B------:R-:W-:Y:S01]  /*2c90*/  IMAD R17, R15, 0x10, R14 ;  /* 0x000000100f117824 */ /* 0x000fe200078e020e */
[----:B------:R-:W-:Y:S02]  /*2ca0*/  IADD3 R18, PT, PT, R18, 0x280, RZ ;  /* 0x0000028012127810 */ /* 0x000fe40007ffe0ff */
[----:B------:R-:W-:-:S02]  /*2cb0*/  ISETP.GE.U32.OR P0, PT, R21, UR4, !P0 ;  /* 0x0000000415007c0c */ /* 0x000fc4000c706470 */
[----:B------:R-:W-:Y:S02]  /*2cc0*/  ISETP.GT.AND P2, PT, R20, -0x1, P2 ;  /* 0xffffffff1400780c */ /* 0x000fe40001744270 */
[----:B-1----:R-:W-:Y:S02]  /*2cd0*/  LEA R14, R19, R18, 0x18 ;  /* 0x00000012130e7211 */ /* 0x002fe400078ec0ff */
[----:B------:R-:W-:-:S09]  /*2ce0*/  LEA R17, R17, UR6, 0x2 ;  /* 0x0000000611117c11 */ /* 0x000fd2000f8e10ff */
.L_x_74:
        /* <DEDUP_REMOVED lines=10> */
[----:B------:R-:W-:-:S05]  /*2d90*/  IMAD R18, R15, 0x1000, R14 ;  /* 0x000010000f127824 */ /* 0x000fca00078e020e */
[----:B------:R-:W-:-:S05]  /*2da0*/  LEA R21, R11, R18, 0x7 ;  /* 0x000000120b157211 */ /* 0x000fca00078e38ff */
        /* <DEDUP_REMOVED lines=45> */
[----:B------:R-:W-:Y:S01]  /*3080*/  IADD3 R15, PT, PT, R15, 0x2, RZ ;  /* 0x000000020f0f7810 */ /* 0x000fe20007ffe0ff */
[----:B0-----:R-:W-:-:S02]  /*3090*/  VIADD R17, R17, 0x80 ;  /* 0x0000008011117836 */ /* 0x001fc40000000000 */
[----:B--2---:R-:W-:Y:S01]  /*30a0*/  @!P6 FFMA R21, R21, R20, R22 ;  /* 0x000000141515e223 */ /* 0x004fe20000000016 */
[----:B------:R-:W-:-:S04]  /*30b0*/  IMAD.IADD R20, R3, 0x1, R8 ;  /* 0x0000000103147824 */ /* 0x000fc800078e0208 */
[----:B------:R0:W-:Y:S01]  /*30c0*/  @!P6 STS [R18+0x1084], R21 ;  /* 0x001084151200e388 */ /* 0x0001e20000000800 */
[----:B------:R-:W-:-:S13]  /*30d0*/  ISETP.GE.U32.AND P3, PT, R15, R20, PT ;  /* 0x000000140f00720c */ /* 0x000fda0003f66070 */
[----:B0-----:R-:W-:Y:S05]  /*30e0*/  @!P3 BRA `(.L_x_74) ;  /* 0xfffffffc0000b947 */ /* 0x001fea000383ffff */
.L_x_73:
[----:B------:R-:W-:Y:S05]  /*30f0*/  BSYNC.RECONVERGENT B0 ;  /* 0x0000000000007941 */ /* 0x000fea0003800200 */
.L_x_72:
[----:B------:R-:W-:Y:S01]  /*3100*/  BAR.SYNC.DEFER_BLOCKING 0x0 ;  /* 0x0000000000007b1d */ /* 0x000fe20000010000 */
[----:B------:R-:W-:Y:S01]  /*3110*/  IMAD.MOV.U32 R14, RZ, RZ, 0x2 ;  /* 0x00000002ff0e7424 */ /* 0x000fe200078e00ff */
        /* <DEDUP_REMOVED lines=15> */
[----:B--2---:R-:W-:-:S07]  /*3210*/  IADD3 R8, PT, PT, R4, 0xffffffe, RZ ;  /* 0x0ffffffe04087810 */ /* 0x004fce0007ffe0ff */
        /* <DEDUP_REMOVED lines=14> */
[----:B------:R-:W-:Y:S01]  /*3300*/  ISETP.NE.U32.AND P1, PT, R3, RZ, PT ;  /* 0x000000ff0300720c */ /* 0x000fe20003f25070 */
[----:B-----5:R-:W-:Y:S01]  /*3310*/  VIADD R12, R16, 0xffffffe ;  /* 0x0ffffffe100c7836 */ /* 0x020fe20000000000 */
[----:B-1----:R-:W-:-:S05]  /*3320*/  LEA R4, R17, R4, 0x18 ;  /* 0x0000000411047211 */ /* 0x002fca00078ec0ff */
[----:B------:R1:W5:Y:S08]  /*3330*/  F2I.FTZ.U32.TRUNC.NTZ R13, R12 ;  /* 0x0000000c000d7305 */ /* 0x000370000021f000 */
[----:B0-----:R-:W0:Y:S01]  /*3340*/  MUFU.RCP R18, R18 ;  /* 0x0000001200127308 */ /* 0x001e220000001000 */
[----:B-1----:R-:W-:Y:S02]  /*3350*/  HFMA2 R12, -RZ, RZ, 0, 0 ;  /* 0x00000000ff0c7431 */ /* 0x002fe400000001ff */
[----:B-----5:R-:W-:-:S04]  /*3360*/  IMAD.MOV R19, RZ, RZ, -R13 ;  /* 0x000000ffff137224 */ /* 0x020fc800078e0a0d */
[----:B------:R-:W-:-:S04]  /*3370*/  IMAD R19, R19, UR6, RZ ;  /* 0x0000000613137c24 */ /* 0x000fc8000f8e02ff */
[----:B------:R-:W-:Y:S01]  /*3380*/  IMAD.HI.U32 R13, R13, R19, R12 ;  /* 0x000000130d0d7227 */ /* 0x000fe200078e000c */
[----:B------:R-:W-:Y:S02]  /*3390*/  LOP3.LUT R12, RZ, UR6, RZ, 0x33, !PT ;  /* 0x00000006ff0c7c12 */ /* 0x000fe4000f8e33ff */
[----:B0-----:R-:W-:-:S04]  /*33a0*/  IADD3 R14, PT, PT, R18, 0xffffffe, RZ ;  /* 0x0ffffffe120e7810 */ /* 0x001fc80007ffe0ff */
[----:B------:R0:W1:Y:S02]  /*33b0*/  F2I.FTZ.U32.TRUNC.NTZ R15, R14 ;  /* 0x0000000e000f7305 */ /* 0x000064000021f000 */
[----:B0-----:R-:W-:Y:S01]  /*33c0*/  IMAD.MOV.U32 R14, RZ, RZ, RZ ;  /* 0x000000ffff0e7224 */ /* 0x001fe200078e00ff */
[----:B-1----:R-:W-:-:S05]  /*33d0*/  IADD3 R16, PT, PT, RZ, -R15, RZ ;  /* 0x8000000fff107210 */ /* 0x002fca0007ffe0ff */
[----:B------:R-:W-:-:S04]  /*33e0*/  IMAD R17, R16, R3, RZ ;  /* 0x0000000310117224 */ /* 0x000fc800078e02ff */
[----:B------:R-:W-:Y:S01]  /*33f0*/  IMAD.HI.U32 R15, R15, R17, R14 ;  /* 0x000000110f0f7227 */ /* 0x000fe200078e000e */
[----:B------:R-:W-:Y:S02]  /*3400*/  IADD3 R14, PT, PT, -R2, RZ, RZ ;  /* 0x000000ff020e7210 */ /* 0x000fe40007ffe1ff */
[----:B--2---:R-:W-:-:S07]  /*3410*/  LOP3.LUT R2, RZ, R3, RZ, 0x33, !PT ;  /* 0x00000003ff027212 */ /* 0x004fce00078e33ff */
.L_x_79:
        /* <DEDUP_REMOVED lines=41> */
.L_x_78:
[----:B------:R-:W-:Y:S05]  /*36b0*/  BSYNC.RECONVERGENT B0 ;  /* 0x0000000000007941 */ /* 0x000fea0003800200 */
.L_x_77:
[----:B------:R-:W5:Y:S01]  /*36c0*/  S2UR UR5, SR_CgaCtaId ;  /* 0x00000000000579c3 */ /* 0x000f620000008800 */
[----:B0--3--:R-:W-:Y:S01]  /*36d0*/  IADD3 R17, PT, PT, RZ, -R7, RZ ;  /* 0x80000007ff117210 */ /* 0x009fe20007ffe0ff */
[--C-:B----4-:R-:W-:Y:S01]  /*36e0*/  IMAD.MOV R15, RZ, RZ, -R9.reuse ;  /* 0x000000ffff0f7224 */ /* 0x110fe200078e0a09 */
[----:B--2---:R-:W-:Y:S01]  /*36f0*/  MOV R6, RZ ;  /* 0x000000ff00067202 */ /* 0x004fe20000000f00 */
[----:B------:R-:W-:Y:S01]  /*3700*/  IMAD.MOV.U32 R8, RZ, RZ, RZ ;  /* 0x000000ffff087224 */ /* 0x000fe200078e00ff */
[----:B------:R-:W-:Y:S01]  /*3710*/  UMOV UR4, 0x400 ;  /* 0x0000040000047882 */ /* 0x000fe20000000000 */
[----:B------:R-:W-:Y:S01]  /*3720*/  IMAD R15, R15, UR7, RZ ;  /* 0x000000070f0f7c24 */ /* 0x000fe2000f8e02ff */
[----:B------:R-:W-:Y:S01]  /*3730*/  UIADD3 UR4, UPT, UPT, UR4, 0x280, URZ ;  /* 0x0000028004047890 */ /* 0x000fe2000fffe0ff */
        /* <DEDUP_REMOVED lines=13> */
.L_x_80:
        /* <DEDUP_REMOVED lines=156> */
        .weak           $__internal_3_$__cuda_sm20_div_u16
        .type           $__internal_3_$__cuda_sm20_div_u16,@function
        .size           $__internal_3_$__cuda_sm20_div_u16,(.L_x_214 - $__internal_3_$__cuda_sm20_div_u16)
$__internal_3_$__cuda_sm20_div_u16:
[----:B------:R-:W0:Y:S01]  /*41d0*/  I2F.U16 R2, R9 ;  /* 0x0000000900027306 */ /* 0x000e220000101000 */
[----:B------:R-:W-:Y:S01]  /*41e0*/  HFMA2 R3, -RZ, RZ, 15, 0 ;  /* 0x4b800000ff037431 */ /* 0x000fe200000001ff */
        /* <DEDUP_REMOVED lines=16> */
[----:B------:R-:W-:Y:S06]  /*42f0*/  RET.REL.NODEC R2 `(_Z32deconv_kernel_share_filter_tiledILi10ELi4ELi16EEvPfS0_S0_9FmapShape11FilterShapeS1_i) ;  /* 0xffffffbc02407950 */ /* 0x000fec0003c3ffff */
.L_x_81:
        /* <DEDUP_REMOVED lines=16> */
.L_x_214:


//--------------------- .text._Z32deconv_kernel_share_filter_tiledILi38ELi4ELi8EEvPfS0_S0_9FmapShape11FilterShapeS1_i --------------------------
	.section	.text._Z32deconv_kernel_share_filter_tiledILi38ELi4ELi8EEvPfS0_S0_9FmapShape11FilterShapeS1_i,"ax",@progbits
	.align	128
        .global         _Z32deconv_kernel_share_filter_tiledILi38ELi4ELi8EEvPfS0_S0_9FmapShape11FilterShapeS1_i
        .type           _Z32deconv_kernel_share_filter_tiledILi38ELi4ELi8EEvPfS0_S0_9FmapShape11FilterShapeS1_i,@function
        .size           _Z32deconv_kernel_share_filter_tiledILi38ELi4ELi8EEvPfS0_S0_9FmapShape11FilterShapeS1_i,(.L_x_215 - _Z32deconv_kernel_share_filter_tiledILi38ELi4ELi8EEvPfS0_S0_9FmapShape11FilterShapeS1_i)
        .other          _Z32deconv_kernel_share_filter_tiledILi38ELi4ELi8EEvPfS0_S0_9FmapShape11FilterShapeS1_i,@"STO_CUDA_ENTRY STV_DEFAULT"
_Z32deconv_kernel_share_filter_tiledILi38ELi4ELi8EEvPfS0_S0_9FmapShape11FilterShapeS1_i:
.text._Z32deconv_kernel_share_filter_tiledILi38ELi4ELi8EEvPfS0_S0_9FmapShape11FilterShapeS1_i:
        /* <DEDUP_REMOVED lines=28> */
[----:B------:R-:W-:Y:S05]  /*01c0*/  CALL.REL.NOINC `($__internal_4_$__cuda_sm20_div_u16) ;  /* 0x0000004000007944 */ /* 0x000fea0003c00000 */
        /* <DEDUP_REMOVED lines=68> */
.L_x_86:
        /* <DEDUP_REMOVED lines=41> */
.L_x_85:
[----:B0-----:R-:W-:Y:S05]  /*08a0*/  BSYNC.RECONVERGENT B1 ;  /* 0x0000000000017941 */ /* 0x001fea0003800200 */
.L_x_84:
        /* <DEDUP_REMOVED lines=29> */
.L_x_87:
        /* <DEDUP_REMOVED lines=155> */
.L_x_83:
[----:B0-----:R-:W-:Y:S05]  /*1430*/  BSYNC.RECONVERGENT B0 ;  /* 0x0000000000007941 */ /* 0x001fea0003800200 */
.L_x_82:
[----:B------:R-:W-:Y:S02]  /*1440*/  IADD3 R2, PT, PT, R0, R5, RZ ;  /* 0x0000000500027210 */ /* 0x000fe40007ffe0ff */
[----:B--2---:R-:W-:Y:S02]  /*1450*/  LOP3.LUT R9, R5, 0xffff, RZ, 0xc0, !PT ;  /* 0x0000ffff05097812 */ /* 0x004fe400078ec0ff */
[----:B------:R-:W-:Y:S01]  /*1460*/  MOV R10, 0x14c0 ;  /* 0x000014c0000a7802 */ /* 0x000fe20000000f00 */
[----:B------:R-:W-:-:S05]  /*1470*/  IMAD.MOV R2, RZ, RZ, -R2 ;  /* 0x000000ffff027224 */ /* 0x000fca00078e0a02 */
[----:B------:R-:W-:-:S05]  /*1480*/  PRMT R2, R2, 0x7710, RZ ;  /* 0x0000771002027816 */ /* 0x000fca00000000ff */
[----:B------:R-:W-:-:S05]  /*1490*/  VIADD R2, R2, 0x25ff ;  /* 0x000025ff02027836 */ /* 0x000fca0000000000 */
[----:B------:R-:W-:-:S07]  /*14a0*/  LOP3.LUT R8, R2, 0xffff, RZ, 0xc0, !PT ;  /* 0x0000ffff02087812 */ /* 0x000fce00078ec0ff */
[----:B-1----:R-:W-:Y:S05]  /*14b0*/  CALL.REL.NOINC `($__internal_4_$__cuda_sm20_div_u16) ;  /* 0x0000002c00447944 */ /* 0x002fea0003c00000 */
        /* <DEDUP_REMOVED lines=41> */
.L_x_90:
        /* <DEDUP_REMOVED lines=36> */
.L_x_89:
[----:B------:R-:W-:Y:S05]  /*1990*/  BSYNC.RECONVERGENT B0 ;  /* 0x0000000000007941 */ /* 0x000fea0003800200 */
.L_x_88:
        /* <DEDUP_REMOVED lines=18> */
.L_x_92:
        /* <DEDUP_REMOVED lines=135> */
.L_x_91:
        /* <DEDUP_REMOVED lines=62> */
.L_x_99:
        /* <DEDUP_REMOVED lines=11> */
.L_x_98:
        /* <DEDUP_REMOVED lines=60> */
.L_x_94:
[----:B0-----:R-:W-:Y:S05]  /*2b80*/  BSYNC.RECONVERGENT B0 ;  /* 0x0000000000007941 */ /* 0x001fea0003800200 */
.L_x_93:
        /* <DEDUP_REMOVED lines=22> */
.L_x_97:
        /* <DEDUP_REMOVED lines=64> */
.L_x_96:
[----:B------:R-:W-:Y:S05]  /*30f0*/  BSYNC.RECONVERGENT B0 ;  /* 0x0000000000007941 */ /* 0x000fea0003800200 */
.L_x_95:
        /* <DEDUP_REMOVED lines=50> */
.L_x_102:
        /* <DEDUP_REMOVED lines=41> */
.L_x_101:
[----:B------:R-:W-:Y:S05]  /*36b0*/  BSYNC.RECONVERGENT B0 ;  /* 0x0000000000007941 */ /* 0x000fea0003800200 */
.L_x_100:
        /* <DEDUP_REMOVED lines=21> */
.L_x_103:
        /* <DEDUP_REMOVED lines=156> */
        .weak           $__internal_4_$__cuda_sm20_div_u16
        .type           $__internal_4_$__cuda_sm20_div_u16,@function
        .size           $__internal_4_$__cuda_sm20_div_u16,(.L_x_215 - $__internal_4_$__cuda_sm20_div_u16)
$__internal_4_$__cuda_sm20_div_u16:
        /* <DEDUP_REMOVED lines=18> */
[----:B------:R-:W-:Y:S06]  /*42f0*/  RET.REL.NODEC R2 `(_Z32deconv_kernel_share_filter_tiledILi38ELi4ELi8EEvPfS0_S0_9FmapShape11FilterShapeS1_i) ;  /* 0xffffffbc02407950 */ /* 0x000fec0003c3ffff */
.L_x_104:
        /* <DEDUP_REMOVED lines=16> */
.L_x_215:


//--------------------- .text._Z32deconv_kernel_share_filter_tiledILi45ELi4ELi8EEvPfS0_S0_9FmapShape11FilterShapeS1_i --------------------------
	.section	.text._Z32deconv_kernel_share_filter_tiledILi45ELi4ELi8EEvPfS0_S0_9FmapShape11FilterShapeS1_i,"ax",@progbits
	.align	128
        .global         _Z32deconv_kernel_share_filter_tiledILi45ELi4ELi8EEvPfS0_S0_9FmapShape11FilterShapeS1_i
        .type           _Z32deconv_kernel_share_filter_tiledILi45ELi4ELi8EEvPfS0_S0_9FmapShape11FilterShapeS1_i,@function
        .size           _Z32deconv_kernel_share_filter_tiledILi45ELi4ELi8EEvPfS0_S0_9FmapShape11FilterShapeS1_i,(.L_x_216 - _Z32deconv_kernel_share_filter_tiledILi45ELi4ELi8EEvPfS0_S0_9FmapShape11FilterShapeS1_i)
        .other          _Z32deconv_kernel_share_filter_tiledILi45ELi4ELi8EEvPfS0_S0_9FmapShape11FilterShapeS1_i,@"STO_CUDA_ENTRY STV_DEFAULT"
_Z32deconv_kernel_share_filter_tiledILi45ELi4ELi8EEvPfS0_S0_9FmapShape11FilterShapeS1_i:
.text._Z32deconv_kernel_share_filter_tiledILi45ELi4ELi8EEvPfS0_S0_9FmapShape11FilterShapeS1_i:
        /* <DEDUP_REMOVED lines=28> */
[----:B------:R-:W-:Y:S05]  /*01c0*/  CALL.REL.NOINC `($__internal_5_$__cuda_sm20_div_u16) ;  /* 0x0000004000007944 */ /* 0x000fea0003c00000 */
        /* <DEDUP_REMOVED lines=68> */
.L_x_109:
        /* <DEDUP_REMOVED lines=41> */
.L_x_108:
[----:B0-----:R-:W-:Y:S05]  /*08a0*/  BSYNC.RECONVERGENT B1 ;  /* 0x0000000000017941 */ /* 0x001fea0003800200 */
.L_x_107:
        /* <DEDUP_REMOVED lines=29> */
.L_x_110:
        /* <DEDUP_REMOVED lines=155> */
.L_x_106:
[----:B0-----:R-:W-:Y:S05]  /*1430*/  BSYNC.RECONVERGENT B0 ;  /* 0x0000000000007941 */ /* 0x001fea0003800200 */
.L_x_105:
[----:B------:R-:W-:Y:S02]  /*1440*/  IADD3 R2, PT, PT, R0, R5, RZ ;  /* 0x0000000500027210 */ /* 0x000fe40007ffe0ff */
[----:B--2---:R-:W-:Y:S02]  /*1450*/  LOP3.LUT R9, R5, 0xffff, RZ, 0xc0, !PT ;  /* 0x0000ffff05097812 */ /* 0x004fe400078ec0ff */
[----:B------:R-:W-:Y:S01]  /*1460*/  MOV R10, 0x14c0 ;  /* 0x000014c0000a7802 */ /* 0x000fe20000000f00 */
[----:B------:R-:W-:-:S05]  /*1470*/  IMAD.MOV R2, RZ, RZ, -R2 ;  /* 0x000000ffff027224 */ /* 0x000fca00078e0a02 */
[----:B------:R-:W-:-:S05]  /*1480*/  PRMT R2, R2, 0x7710, RZ ;  /* 0x0000771002027816 */ /* 0x000fca00000000ff */
[----:B------:R-:W-:-:S05]  /*1490*/  VIADD R2, R2, 0x2cff ;  /* 0x00002cff02027836 */ /* 0x000fca0000000000 */
[----:B------:R-:W-:-:S07]  /*14a0*/  LOP3.LUT R8, R2, 0xffff, RZ, 0xc0, !PT ;  /* 0x0000ffff02087812 */ /* 0x000fce00078ec0ff */
[----:B-1----:R-:W-:Y:S05]  /*14b0*/  CALL.REL.NOINC `($__internal_5_$__cuda_sm20_div_u16) ;  /* 0x0000002c00447944 */ /* 0x002fea0003c00000 */
        /* <DEDUP_REMOVED lines=41> */
.L_x_113:
        /* <DEDUP_REMOVED lines=36> */
.L_x_112:
[----:B------:R-:W-:Y:S05]  /*1990*/  BSYNC.RECONVERGENT B0 ;  /* 0x0000000000007941 */ /* 0x000fea0003800200 */
.L_x_111:
        /* <DEDUP_REMOVED lines=18> */
.L_x_115:
        /* <DEDUP_REMOVED lines=135> */
.L_x_114:
        /* <DEDUP_REMOVED lines=62> */
.L_x_122:
        /* <DEDUP_REMOVED lines=11> */
.L_x_121:
        /* <DEDUP_REMOVED lines=60> */
.L_x_117:
[----:B0-----:R-:W-:Y:S05]  /*2b80*/  BSYNC.RECONVERGENT B0 ;  /* 0x0000000000007941 */ /* 0x001fea0003800200 */
.L_x_116:
        /* <DEDUP_REMOVED lines=22> */
.L_x_120:
        /* <DEDUP_REMOVED lines=64> */
.L_x_119:
[----:B------:R-:W-:Y:S05]  /*30f0*/  BSYNC.RECONVERGENT B0 ;  /* 0x0000000000007941 */ /* 0x000fea0003800200 */
.L_x_118:
        /* <DEDUP_REMOVED lines=50> */
.L_x_125:
        /* <DEDUP_REMOVED lines=41> */
.L_x_124:
[----:B------:R-:W-:Y:S05]  /*36b0*/  BSYNC.RECONVERGENT B0 ;  /* 0x0000000000007941 */ /* 0x000fea0003800200 */
.L_x_123:
        /* <DEDUP_REMOVED lines=21> */
.L_x_126:
        /* <DEDUP_REMOVED lines=156> */
        .weak           $__internal_5_$__cuda_sm20_div_u16
        .type           $__internal_5_$__cuda_sm20_div_u16,@function
        .size           $__internal_5_$__cuda_sm20_div_u16,(.L_x_216 - $__internal_5_$__cuda_sm20_div_u16)
$__internal_5_$__cuda_sm20_div_u16:
        /* <DEDUP_REMOVED lines=18> */
[----:B------:R-:W-:Y:S06]  /*42f0*/  RET.REL.NODEC R2 `(_Z32deconv_kernel_share_filter_tiledILi45ELi4ELi8EEvPfS0_S0_9FmapShape11FilterShapeS1_i) ;  /* 0xffffffbc02407950 */ /* 0x000fec0003c3ffff */
.L_x_127:
        /* <DEDUP_REMOVED lines=16> */
.L_x_216:


//--------------------- .text._Z32deconv_kernel_share_filter_tiledILi106ELi4ELi4EEvPfS0_S0_9FmapShape11FilterShapeS1_i --------------------------
	.section	.text._Z32deconv_kernel_share_filter_tiledILi106ELi4ELi4EEvPfS0_S0_9FmapShape11FilterShapeS1_i,"ax",@progbits
	.align	128
        .global         _Z32deconv_kernel_share_filter_tiledILi106ELi4ELi4EEvPfS0_S0_9FmapShape11FilterShapeS1_i
        .type           _Z32deconv_kernel_share_filter_tiledILi106ELi4ELi4EEvPfS0_S0_9FmapShape11FilterShapeS1_i,@function
        .size           _Z32deconv_kernel_share_filter_tiledILi106ELi4ELi4EEvPfS0_S0_9FmapShape11FilterShapeS1_i,(.L_x_217 - _Z32deconv_kernel_share_filter_tiledILi106ELi4ELi4EEvPfS0_S0_9FmapShape11FilterShapeS1_i)
        .other          _Z32deconv_kernel_share_filter_tiledILi106ELi4ELi4EEvPfS0_S0_9FmapShape11FilterShapeS1_i,@"STO_CUDA_ENTRY STV_DEFAULT"
_Z32deconv_kernel_share_filter_tiledILi106ELi4ELi4EEvPfS0_S0_9FmapShape11FilterShapeS1_i:
.text._Z32deconv_kernel_share_filter_tiledILi106ELi4ELi4EEvPfS0_S0_9FmapShape11FilterShapeS1_i:
        /* <DEDUP_REMOVED lines=28> */
[----:B------:R-:W-:Y:S05]  /*01c0*/  CALL.REL.NOINC `($__internal_6_$__cuda_sm20_div_u16) ;  /* 0x0000003c00f07944 */ /* 0x000fea0003c00000 */
[----:B------:R-:W0:Y:S01]  /*01d0*/  I2F.U32.RP R8, R5 ;  /* 0x0000000500087306 */ /* 0x000e220000209000 */
[----:B------:R-:W-:Y:S01]  /*01e0*/  IMAD.IADD R10, R0, 0x1, R5 ;  /* 0x00000001000a7824 */ /* 0x000fe200078e0205 */
[----:B------:R-:W-:Y:S01]  /*01f0*/  MOV R6, RZ ;  /* 0x000000ff00067202 */ /* 0x000fe20000000f00 */
[----:B------:R-:W1:Y:S01]  /*0200*/  LDCU UR11, c[0x0][0x3a8] ;  /* 0x00007500ff0b77ac */ /* 0x000e620008000800 */
[----:B------:R-:W-:Y:S01]  /*0210*/  ISETP.NE.U32.AND P2, PT, R5, RZ, PT ;  /* 0x000000ff0500720c */ /* 0x000fe20003f45070 */
[----:B------:R-:W-:Y:S01]  /*0220*/  BSSY.RECONVERGENT B0, `(.L_x_128) ;  /* 0x0000068000007945 */ /* 0x000fe20003800200 */
[C---:B------:R-:W-:Y:S01]  /*0230*/  ISETP.GE.U32.AND P0, PT, R10.reuse, 0x6a0, PT ;  /* 0x000006a00a00780c */ /* 0x040fe20003f06070 */
[----:B------:R-:W2:Y:S01]  /*0240*/  LDCU UR5, c[0x0][0x3a4] ;  /* 0x00007480ff0577ac */ /* 0x000ea20008000800 */
[----:B------:R-:W-:Y:S01]  /*0250*/  VIMNMX.U32 R3, PT, PT, R10, 0x6a0, !PT ;  /* 0x000006a00a037848 */ /* 0x000fe20007fe0000 */
[----:B------:R-:W-:Y:S01]  /*0260*/  IMAD.MOV.U32 R22, RZ, RZ, R0 ;  /* 0x000000ffff167224 */ /* 0x000fe200078e0000 */
[----:B------:R-:W-:Y:S01]  /*0270*/  IADD3 R13, PT, PT, RZ, -R10, RZ ;  /* 0x8000000aff0d7210 */ /* 0x000fe20007ffe0ff */
[----:B------:R-:W2:Y:S03]  /*0280*/  LDCU UR6, c[0x0][0x3b4] ;  /* 0x00007680ff0677ac */ /* 0x000ea60008000800 */
[----:B------:R-:W-:Y:S01]  /*0290*/  PRMT R13, R13, 0x7710, RZ ;  /* 0x000077100d0d7816 */ /* 0x000fe200000000ff */
[----:B0-----:R-:W0:Y:S01]  /*02a0*/  MUFU.RCP R8, R8 ;  /* 0x0000000800087308 */ /* 0x001e220000001000 */
[----:B------:R-:W3:Y:S02]  /*02b0*/  LDCU.64 UR8, c[0x0][0x358] ;  /* 0x00006b00ff0877ac */ /* 0x000ee40008000a00 */
[----:B------:R-:W-:Y:S01]  /*02c0*/  IADD3 R13, PT, PT, R13, 0x1a7f, RZ ;  /* 0x00001a7f0d0d7810 */ /* 0x000fe20007ffe0ff */
[----:B-1----:R-:W-:-:S02]  /*02d0*/  UIMAD UR7, UR11, UR11, URZ ;  /* 0x0000000b0b0772a4 */ /* 0x002fc4000f8e02ff */
[----:B--2---:R-:W-:Y:S01]  /*02e0*/  UIMAD UR5, UR10, UR5, UR6 ;  /* 0x000000050a0572a4 */ /* 0x004fe2000f8e0206 */
[----:B0-----:R-:W-:-:S06]  /*02f0*/  IADD3 R7, PT, PT, R8, 0xffffffe, RZ ;  /* 0x0ffffffe08077810 */ /* 0x001fcc0007ffe0ff */
[----:B------:R-:W0:Y:S02]  /*0300*/  F2I.FTZ.U32.TRUNC.NTZ R7, R7 ;  /* 0x0000000700077305 */ /* 0x000e24000021f000 */
[----:B0-----:R-:W-:-:S04]  /*0310*/  IMAD.MOV R4, RZ, RZ, -R7 ;  /* 0x000000ffff047224 */ /* 0x001fc800078e0a07 */
[----:B------:R-:W-:Y:S01]  /*0320*/  IMAD R9, R4, R5, RZ ;  /* 0x0000000504097224 */ /* 0x000fe200078e02ff */
[----:B------:R-:W-:-:S03]  /*0330*/  SEL R4, RZ, 0x1, P0 ;  /* 0x00000001ff047807 */ /* 0x000fc60000000000 */
[----:B------:R-:W-:Y:S01]  /*0340*/  IMAD.HI.U32 R9, R7, R9, R6 ;  /* 0x0000000907097227 */ /* 0x000fe200078e0006 */
[----:B------:R-:W-:-:S05]  /*0350*/  IADD3 R6, PT, PT, R3, -R10, -R4 ;  /* 0x8000000a03067210 */ /* 0x000fca0007ffe804 */
[----:B------:R-:W-:-:S04]  /*0360*/  IMAD.HI.U32 R9, R9, R6, RZ ;  /* 0x0000000609097227 */ /* 0x000fc800078e00ff */
[----:B------:R-:W-:-:S04]  /*0370*/  IMAD.MOV R3, RZ, RZ, -R9 ;  /* 0x000000ffff037224 */ /* 0x000fc800078e0a09 */
[----:B------:R-:W-:-:S05]  /*0380*/  IMAD R6, R5, R3, R6 ;  /* 0x0000000305067224 */ /* 0x000fca00078e0206 */
[----:B------:R-:W-:-:S13]  /*0390*/  ISETP.GE.U32.AND P0, PT, R6, R5, PT ;  /* 0x000000050600720c */ /* 0x000fda0003f06070 */
[----:B------:R-:W-:Y:S01]  /*03a0*/  @P0 IMAD.IADD R6, R6, 0x1, -R5 ;  /* 0x0000000106060824 */ /* 0x000fe200078e0a05 */
[----:B------:R-:W-:-:S04]  /*03b0*/  @P0 IADD3 R9, PT, PT, R9, 0x1, RZ ;  /* 0x0000000109090810 */ /* 0x000fc80007ffe0ff */
[----:B------:R-:W-:-:S13]  /*03c0*/  ISETP.GE.U32.AND P1, PT, R6, R5, PT ;  /* 0x000000050600720c */ /* 0x000fda0003f26070 */
[----:B------:R-:W-:Y:S01]  /*03d0*/  @P1 VIADD R9, R9, 0x1 ;  /* 0x0000000109091836 */ /* 0x000fe20000000000 */
[----:B------:R-:W-:-:S05]  /*03e0*/  @!P2 LOP3.LUT R9, RZ, R5, RZ, 0x33, !PT ;  /* 0x00000005ff09a212 */ /* 0x000fca00078e33ff */
[----:B------:R-:W-:Y:S02]  /*03f0*/  IMAD.IADD R6, R4, 0x1, R9 ;  /* 0x0000000104067824 */ /* 0x000fe400078e0209 */
[----:B------:R-:W-:-:S03]  /*0400*/  IMAD.MOV.U32 R4, RZ, RZ, R2 ;  /* 0x000000ffff047224 */ /* 0x000fc600078e0002 */
[C---:B------:R-:W-:Y:S02]  /*0410*/  LOP3.LUT R3, R6.reuse, 0x3, RZ, 0xc0, !PT ;  /* 0x0000000306037812 */ /* 0x040fe400078ec0ff */
[----:B------:R-:W-:Y:S02]  /*0420*/  ISETP.GE.U32.AND P0, PT, R6, 0x3, PT ;  /* 0x000000030600780c */ /* 0x000fe40003f06070 */
[----:B------:R-:W-:-:S13]  /*0430*/  ISETP.NE.AND P1, PT, R3, 0x3, PT ;  /* 0x000000030300780c */ /* 0x000fda0003f25270 */
[----:B---3--:R-:W-:Y:S05]  /*0440*/  @!P1 BRA `(.L_x_129) ;  /* 0x0000000400149947 */ /* 0x008fea0003800000 */
[----:B------:R-:W0:Y:S01]  /*0450*/  I2F.U32.RP R8, UR7 ;  /* 0x0000000700087d06 */ /* 0x000e220008209000 */
[----:B------:R-:W1:Y:S01]  /*0460*/  S2R R12, SR_CgaCtaId ;  /* 0x00000000000c7919 */ /* 0x000e620000008800 */
[----:B------:R-:W-:Y:S01]  /*0470*/  IADD3 R15, PT, PT, RZ, -UR7, RZ ;  /* 0x80000007ff0f7c10 */ /* 0x000fe2000fffe0ff */
[----:B------:R-:W-:Y:S01]  /*0480*/  IMAD.MOV.U32 R22, RZ, RZ, R0 ;  /* 0x000000ffff167224 */ /* 0x000fe200078e0000 */
[----:B------:R-:W-:Y:S02]  /*0490*/  MOV R9, 0x400 ;  /* 0x0000040000097802 */ /* 0x000fe40000000f00 */
[----:B------:R-:W-:Y:S02]  /*04a0*/  ISETP.NE.U32.AND P1, PT, RZ, UR7, PT ;  /* 0x00000007ff007c0c */ /* 0x000fe4000bf25070 */
[----:B------:R-:W2:Y:S01]  /*04b0*/  I2F.U32.RP R2, UR11 ;  /* 0x0000000b00027d06 */ /* 0x000ea20008209000 */
[----:B------:R-:W-:-:S07]  /*04c0*/  ISETP.NE.U32.AND P2, PT, RZ, UR11, PT ;  /* 0x0000000bff007c0c */ /* 0x000fce000bf45070 */
[----:B0-----:R-:W0:Y:S08]  /*04d0*/  MUFU.RCP R8, R8 ;  /* 0x0000000800087308 */ /* 0x001e300000001000 */
[----:B--2---:R-:W2:Y:S01]  /*04e0*/  MUFU.RCP R2, R2 ;  /* 0x0000000200027308 */ /* 0x004ea20000001000 */
[----:B0-----:R-:W-:Y:S01]  /*04f0*/  VIADD R10, R8, 0xffffffe ;  /* 0x0ffffffe080a7836 */ /* 0x001fe20000000000 */
[----:B-1----:R-:W-:-:S02]  /*0500*/  LEA R8, R12, R9, 0x18 ;  /* 0x000000090c087211 */ /* 0x002fc400078ec0ff */
[----:B------:R-:W-:-:S04]  /*0510*/  LOP3.LUT R12, RZ, UR11, RZ, 0x33, !PT ;  /* 0x0000000bff0c7c12 */ /* 0x000fc8000f8e33ff */
[----:B------:R0:W1:Y:S01]  /*0520*/  F2I.FTZ.U32.TRUNC.NTZ R11, R10 ;  /* 0x0000000a000b7305 */ /* 0x000062000021f000 */
[----:B--2---:R-:W-:Y:S02]  /*0530*/  VIADD R7, R2, 0xffffffe ;  /* 0x0ffffffe02077836 */ /* 0x004fe40000000000 */
[----:B------:R-:W2:Y:S01]  /*0540*/  LDC.64 R2, c[0x0][0x388] ;  /* 0x0000e200ff027b82 */ /* 0x000ea20000000a00 */
[----:B0-----:R-:W-:-:S04]  /*0550*/  IMAD.MOV.U32 R10, RZ, RZ, RZ ;  /* 0x000000ffff0a7224 */ /* 0x001fc800078e00ff */
[----:B------:R-:W0:Y:S01]  /*0560*/  F2I.FTZ.U32.TRUNC.NTZ R7, R7 ;  /* 0x0000000700077305 */ /* 0x000e22000021f000 */
[----:B-1----:R-:W-:-:S04]  /*0570*/  IMAD R15, R15, R11, RZ ;  /* 0x0000000b0f0f7224 */ /* 0x002fc800078e02ff */
[----:B------:R-:W-:Y:S01]  /*0580*/  IMAD.HI.U32 R9, R11, R15, R10 ;  /* 0x0000000f0b097227 */ /* 0x000fe200078e000a */
[----:B------:R-:W-:-:S03]  /*0590*/  IADD3 R10, PT, PT, R6, 0x1, RZ ;  /* 0x00000001060a7810 */ /* 0x000fc60007ffe0ff */
[----:B------:R-:W-:Y:S02]  /*05a0*/  IMAD.MOV.U32 R6, RZ, RZ, RZ ;  /* 0x000000ffff067224 */ /* 0x000fe400078e00ff */
[----:B0-----:R-:W-:-:S04]  /*05b0*/  IMAD.MOV R14, RZ, RZ, -R7 ;  /* 0x000000ffff0e7224 */ /* 0x001fc800078e0a07 */
[----:B------:R-:W-:Y:S01]  /*05c0*/  IMAD R11, R14, UR11, RZ ;  /* 0x0000000b0e0b7c24 */ /* 0x000fe2000f8e02ff */
[----:B------:R-:W-:Y:S02]  /*05d0*/  LOP3.LUT R14, R10, 0x3, RZ, 0xc0, !PT ;  /* 0x000000030a0e7812 */ /* 0x000fe400078ec0ff */
[----:B------:R-:W-:Y:S01]  /*05e0*/  LOP3.LUT R10, RZ, UR7, RZ, 0x33, !PT ;  /* 0x00000007ff0a7c12 */ /* 0x000fe2000f8e33ff */
[----:B------:R-:W-:Y:S01]  /*05f0*/  IMAD.HI.U32 R11, R7, R11, R6 ;  /* 0x0000000b070b7227 */ /* 0x000fe200078e0006 */
[----:B------:R-:W-:-:S07]  /*0600*/  IADD3 R14, PT, PT, -R14, RZ, RZ ;  /* 0x000000ff0e0e7210 */ /* 0x000fce0007ffe1ff */
.L_x_130:
[----:B------:R-:W-:-:S04]  /*0610*/  IMAD.HI.U32 R15, R9, R22, RZ ;  /* 0x00000016090f7227 */ /* 0x000fc800078e00ff */
[----:B------:R-:W-:Y:S02]  /*0620*/  IMAD.MOV R7, RZ, RZ, -R15 ;  /* 0x000000ffff077224 */ /* 0x000fe400078e0a0f */
[----:B------:R-:W-:-:S04]  /*0630*/  IMAD.HI.U32 R16, R11, R22, RZ ;  /* 0x000000160b107227 */ /* 0x000fc800078e00ff */
[----:B0-----:R-:W-:Y:S02]  /*0640*/  IMAD R6, R7, UR7, R22 ;  /* 0x0000000707067c24 */ /* 0x001fe4000f8e0216 */
[----:B------:R-:W-:-:S03]  /*0650*/  IMAD.MOV R19, RZ, RZ, -R16 ;  /* 0x000000ffff137224 */ /* 0x000fc600078e0a10 */
[----:B------:R-:W-:-:S13]  /*0660*/  ISETP.GE.U32.AND P3, PT, R6, UR7, PT ;  /* 0x0000000706007c0c */ /* 0x000fda000bf66070 */
[----:B------:R-:W-:Y:S01]  /*0670*/  @P3 VIADD R6, R6, -UR7 ;  /* 0x8000000706063c36 */ /* 0x000fe20008000000 */
[----:B------:R-:W-:-:S04]  /*0680*/  @P3 IADD3 R15, PT, PT, R15, 0x1, RZ ;  /* 0x000000010f0f3810 */ /* 0x000fc80007ffe0ff */
        /* <DEDUP_REMOVED lines=8> */
[----:B------:R-:W-:Y:S02]  /*0710*/  IMAD R17, R19, UR11, R22 ;  /* 0x0000000b13117c24 */ /* 0x000fe4000f8e0216 */
[----:B------:R-:W-:Y:S01]  /*0720*/  VIADD R19, R15, UR5 ;  /* 0x000000050f137c36 */ /* 0x000fe20008000000 */
[----:B------:R-:W-:Y:S02]  /*0730*/  ISETP.GE.U32.AND P3, PT, R6, UR11, PT ;  /* 0x0000000b06007c0c */ /* 0x000fe4000bf66070 */
[----:B------:R-:W-:-:S11]  /*0740*/  ISETP.GE.U32.AND P4, PT, R17, UR11, PT ;  /* 0x0000000b11007c0c */ /* 0x000fd6000bf86070 */
[----:B------:R-:W-:Y:S02]  /*0750*/  @P3 VIADD R6, R6, -UR11 ;  /* 0x8000000b06063c36 */ /* 0x000fe40008000000 */
[----:B------:R-:W-:Y:S01]  /*0760*/  @P4 IADD3 R17, PT, PT, R17, -UR11, RZ ;  /* 0x8000000b11114c10 */ /* 0x000fe2000fffe0ff */
[----:B------:R-:W-:Y:S02]  /*0770*/  @P3 VIADD R7, R7, 0x1 ;  /* 0x0000000107073836 */ /* 0x000fe40000000000 */
[----:B------:R-:W-:Y:S02]  /*0780*/  ISETP.GE.U32.AND P4, PT, R6, UR11, PT ;  /* 0x0000000b06007c0c */ /* 0x000fe4000bf86070 */
[----:B------:R-:W-:-:S11]  /*0790*/  ISETP.GE.U32.AND P5, PT, R17, UR11, PT ;  /* 0x0000000b11007c0c */ /* 0x000fd6000bfa6070 */
[----:B------:R-:W-:Y:S02]  /*07a0*/  @P4 VIADD R7, R7, 0x1 ;  /* 0x0000000107074836 */ /* 0x000fe40000000000 */
[----:B------:R-:W-:-:S03]  /*07b0*/  @P5 IADD3 R17, PT, PT, R17, -UR11, RZ ;  /* 0x8000000b11115c10 */ /* 0x000fc6000fffe0ff */
[C---:B------:R-:W-:Y:S02]  /*07c0*/  SEL R16, R12.reuse, R7, !P2 ;  /* 0x000000070c107207 */ /* 0x040fe40005000000 */
[----:B------:R-:W-:-:S03]  /*07d0*/  SEL R17, R12, R17, !P2 ;  /* 0x000000110c117207 */ /* 0x000fc60005000000 */
[----:B------:R-:W-:-:S04]  /*07e0*/  IMAD R6, R19, UR11, R16 ;  /* 0x0000000b13067c24 */ /* 0x000fc8000f8e0210 */
[----:B------:R-:W-:-:S04]  /*07f0*/  IMAD R7, R6, UR11, R17 ;  /* 0x0000000b06077c24 */ /* 0x000fc8000f8e0211 */
[----:B--2---:R-:W-:-:S06]  /*0800*/  IMAD.WIDE.U32 R6, R7, 0x4, R2 ;  /* 0x0000000407067825 */ /* 0x004fcc00078e0002 */
[----:B------:R-:W2:Y:S01]  /*0810*/  LDG.E R6, desc[UR8][R6.64] ;  /* 0x0000000806067981 */ /* 0x000ea2000c1e1900 */
[----:B------:R-:W-:Y:S01]  /*0820*/  IMAD R15, R15, 0x40, R8 ;  /* 0x000000400f0f7824 */ /* 0x000fe200078e0208 */
[----:B------:R-:W-:Y:S01]  /*0830*/  IADD3 R22, PT, PT, R5, R22, RZ ;  /* 0x0000001605167210 */ /* 0x000fe20007ffe0ff */
[----:B------:R-:W-:-:S03]  /*0840*/  VIADD R14, R14, 0x1 ;  /* 0x000000010e0e7836 */ /* 0x000fc60000000000 */
[----:B------:R-:W-:Y:S02]  /*0850*/  LEA R16, R16, R15, 0x4 ;  /* 0x0000000f10107211 */ /* 0x000fe400078e20ff */
[----:B------:R-:W-:-:S03]  /*0860*/  ISETP.NE.AND P3, PT, R14, RZ, PT ;  /* 0x000000ff0e00720c */ /* 0x000fc60003f65270 */
[----:B------:R-:W-:-:S05]  /*0870*/  IMAD R17, R17, 0x4, R16 ;  /* 0x0000000411117824 */ /* 0x000fca00078e0210 */
[----:B--2---:R0:W-:Y:S05]  /*0880*/  STS [R17], R6 ;  /* 0x0000000611007388 */ /* 0x0041ea0000000800 */
[----:B------:R-:W-:Y:S05]  /*0890*/  @P3 BRA `(.L_x_130) ;  /* 0xfffffffc005c3947 */ /* 0x000fea000383ffff */
.L_x_129:
[----:B------:R-:W-:Y:S05]  /*08a0*/  BSYNC.RECONVERGENT B0 ;  /* 0x0000000000007941 */ /* 0x000fea0003800200 */
.L_x_128:
[----:B------:R-:W-:Y:S04]  /*08b0*/  BSSY.RECONVERGENT B0, `(.L_x_131) ;  /* 0x00000b8000007945 */ /* 0x000fe80003800200 */
[----:B------:R-:W-:Y:S05]  /*08c0*/  @!P0 BRA `(.L_x_132) ;  /* 0x0000000800d88947 */ /* 0x000fea0003800000 */
[----:B------:R-:W1:Y:S01]  /*08d0*/  I2F.U32.RP R11, UR11 ;  /* 0x0000000b000b7d06 */ /* 0x000e620008209000 */
[----:B0-----:R-:W0:Y:S01]  /*08e0*/  S2R R17, SR_CgaCtaId ;  /* 0x0000000000117919 */ /* 0x001e220000008800 */
[----:B------:R-:W2:Y:S01]  /*08f0*/  LDC.64 R2, c[0x0][0x388] ;  /* 0x0000e200ff027b82 */ /* 0x000ea20000000a00 */
[----:B------:R-:W-:Y:S01]  /*0900*/  IADD3 R15, PT, PT, RZ, -UR7, RZ ;  /* 0x80000007ff0f7c10 */ /* 0x000fe2000fffe0ff */
[C-C-:B------:R-:W-:Y:S01]  /*0910*/  IMAD R12, R5.reuse, 0x2, R22.reuse ;  /* 0x00000002050c7824 */ /* 0x140fe200078e0216 */
[----:B------:R-:W-:Y:S01]  /*0920*/  MOV R14, 0x400 ;  /* 0x00000400000e7802 */ /* 0x000fe20000000f00 */
[----:B------:R-:W-:Y:S01]  /*0930*/  IMAD R16, R5, 0x3, R22 ;  /* 0x0000000305107824 */ /* 0x000fe200078e0216 */
[----:B------:R-:W-:Y:S01]  /*0940*/  ISETP.NE.U32.AND P0, PT, RZ, UR7, PT ;  /* 0x00000007ff007c0c */ /* 0x000fe2000bf05070 */
[----:B------:R-:W3:Y:S01]  /*0950*/  I2F.U32.RP R10, UR7 ;  /* 0x00000007000a7d06 */ /* 0x000ee20008209000 */
[----:B------:R-:W-:Y:S01]  /*0960*/  ISETP.NE.U32.AND P1, PT, RZ, UR11, PT ;  /* 0x0000000bff007c0c */ /* 0x000fe2000bf25070 */
[----:B------:R-:W-:Y:S01]  /*0970*/  IMAD.IADD R18, R22, 0x1, R5 ;  /* 0x0000000116127824 */ /* 0x000fe200078e0205 */
[----:B------:R-:W-:-:S02]  /*0980*/  LOP3.LUT R20, RZ, UR7, RZ, 0x33, !PT ;  /* 0x00000007ff147c12 */ /* 0x000fc4000f8e33ff */
[----:B------:R-:W-:-:S03]  /*0990*/  LOP3.LUT R19, RZ, UR11, RZ, 0x33, !PT ;  /* 0x0000000bff137c12 */ /* 0x000fc6000f8e33ff */
[----:B-1----:R-:W1:Y:S08]  /*09a0*/  MUFU.RCP R11, R11 ;  /* 0x0000000b000b7308 */ /* 0x002e700000001000 */
[----:B---3--:R-:W3:Y:S01]  /*09b0*/  MUFU.RCP R10, R10 ;  /* 0x0000000a000a7308 */ /* 0x008ee20000001000 */
[----:B-1----:R-:W-:Y:S01]  /*09c0*/  VIADD R6, R11, 0xffffffe ;  /* 0x0ffffffe0b067836 */ /* 0x002fe20000000000 */
[----:B0-----:R-:W-:-:S06]  /*09d0*/  LEA R14, R17, R14, 0x18 ;  /* 0x0000000e110e7211 */ /* 0x001fcc00078ec0ff */
[----:B------:R0:W1:Y:S01]  /*09e0*/  F2I.FTZ.U32.TRUNC.NTZ R7, R6 ;  /* 0x0000000600077305 */ /* 0x000062000021f000 */
[----:B---3--:R-:W-:-:S07]  /*09f0*/  VIADD R8, R10, 0xffffffe ;  /* 0x0ffffffe0a087836 */ /* 0x008fce0000000000 */
[----:B------:R3:W4:Y:S01]  /*0a00*/  F2I.FTZ.U32.TRUNC.NTZ R9, R8 ;  /* 0x0000000800097305 */ /* 0x000722000021f000 */
[----:B0-----:R-:W-:Y:S02]  /*0a10*/  HFMA2 R6, -RZ, RZ, 0, 0 ;  /* 0x00000000ff067431 */ /* 0x001fe400000001ff */
[--C-:B-1----:R-:W-:Y:S02]  /*0a20*/  IMAD.MOV R10, RZ, RZ, -R7.reuse ;  /* 0x000000ffff0a7224 */ /* 0x102fe400078e0a07 */
[----:B---3--:R-:W-:Y:S02]  /*0a30*/  IMAD.MOV.U32 R8, RZ, RZ, RZ ;  /* 0x000000ffff087224 */ /* 0x008fe400078e00ff */
[----:B------:R-:W-:Y:S02]  /*0a40*/  IMAD R17, R10, UR11, RZ ;  /* 0x0000000b0a117c24 */ /* 0x000fe4000f8e02ff */
[----:B----4-:R-:W-:Y:S02]  /*0a50*/  IMAD R15, R15, R9, RZ ;  /* 0x000000090f0f7224 */ /* 0x010fe400078e02ff */
[----:B------:R-:W-:-:S04]  /*0a60*/  IMAD.HI.U32 R17, R7, R17, R6 ;  /* 0x0000001107117227 */ /* 0x000fc800078e0006 */
[----:B--2---:R-:W-:-:S07]  /*0a70*/  IMAD.HI.U32 R15, R9, R15, R8 ;  /* 0x0000000f090f7227 */ /* 0x004fce00078e0008 */
.L_x_133:
[----:B-1----:R-:W-:-:S04]  /*0a80*/  IMAD.HI.U32 R21, R15, R22, RZ ;  /* 0x000000160f157227 */ /* 0x002fc800078e00ff */
[----:B------:R-:W-:Y:S01]  /*0a90*/  IMAD.HI.U32 R9, R15, R18, RZ ;  /* 0x000000120f097227 */ /* 0x000fe200078e00ff */
[----:B------:R-:W-:-:S03]  /*0aa0*/  IADD3 R23, PT, PT, -R21, RZ, RZ ;  /* 0x000000ff15177210 */ /* 0x000fc60007ffe1ff */
[----:B------:R-:W-:Y:S02]  /*0ab0*/  IMAD.MOV R11, RZ, RZ, -R9 ;  /* 0x000000ffff0b7224 */ /* 0x000fe400078e0a09 */
[----:B------:R-:W-:Y:S02]  /*0ac0*/  IMAD R23, R23, UR7, R22 ;  /* 0x0000000717177c24 */ /* 0x000fe4000f8e0216 */
[----:B------:R-:W-:-:S03]  /*0ad0*/  IMAD.HI.U32 R7, R15, R12, RZ ;  /* 0x0000000c0f077227 */ /* 0x000fc600078e00ff */
[----:B------:R-:W-:Y:S01]  /*0ae0*/  ISETP.GE.U32.AND P6, PT, R23, UR7, PT ;  /* 0x0000000717007c0c */ /* 0x000fe2000bfc6070 */
[----:B------:R-:W-:Y:S02]  /*0af0*/  IMAD R6, R11, UR7, R18 ;  /* 0x000000070b067c24 */ /* 0x000fe4000f8e0212 */
[----:B------:R-:W-:Y:S02]  /*0b00*/  IMAD.MOV R11, RZ, RZ, -R7 ;  /* 0x000000ffff0b7224 */ /* 0x000fe400078e0a07 */
[----:B------:R-:W-:Y:S01]  /*0b10*/  IMAD.HI.U32 R27, R15, R16, RZ ;  /* 0x000000100f1b7227 */ /* 0x000fe200078e00ff */
[----:B------:R-:W-:-:S03]  /*0b20*/  ISETP.GE.U32.AND P2, PT, R6, UR7, PT ;  /* 0x0000000706007c0c */ /* 0x000fc6000bf46070 */
[----:B------:R-:W-:-:S04]  /*0b30*/  IMAD R8, R11, UR7, R12 ;  /* 0x000000070b087c24 */ /* 0x000fc8000f8e020c */
[----:B------:R-:W-:Y:S02]  /*0b40*/  @P6 IADD3 R23, PT, PT, R23, -UR7, RZ ;  /* 0x8000000717176c10 */ /* 0x000fe4000fffe0ff */
[----:B------:R-:W-:Y:S02]  /*0b50*/  ISETP.GE.U32.AND P3, PT, R8, UR7, PT ;  /* 0x0000000708007c0c */ /* 0x000fe4000bf66070 */
[----:B------:R-:W-:Y:S02]  /*0b60*/  ISETP.GE.U32.AND P4, PT, R23, UR7, PT ;  /* 0x0000000717007c0c */ /* 0x000fe4000bf86070 */
[----:B------:R-:W-:Y:S01]  /*0b70*/  @P2 VIADD R6, R6, -UR7 ;  /* 0x8000000706062c36 */ /* 0x000fe20008000000 */
[----:B------:R-:W-:Y:S01]  /*0b80*/  @P6 IADD3 R21, PT, PT, R21, 0x1, RZ ;  /* 0x0000000115156810 */ /* 0x000fe20007ffe0ff */
[----:B------:R-:W-:-:S03]  /*0b90*/  @P2 VIADD R9, R9, 0x1 ;  /* 0x0000000109092836 */ /* 0x000fc60000000000 */
[----:B------:R-:W-:-:S04]  /*0ba0*/  ISETP.GE.U32.AND P5, PT, R6, UR7, PT ;  /* 0x0000000706007c0c */ /* 0x000fc8000bfa6070 */
[----:B------:R-:W-:Y:S02]  /*0bb0*/  @P3 VIADD R8, R8, -UR7 ;  /* 0x8000000708083c36 */ /* 0x000fe40008000000 */
[----:B------:R-:W-:Y:S02]  /*0bc0*/  @P4 VIADD R21, R21, 0x1 ;  /* 0x0000000115154836 */ /* 0x000fe40000000000 */
[----:B------:R-:W-:Y:S01]  /*0bd0*/  @P3 VIADD R7, R7, 0x1 ;  /* 0x0000000107073836 */ /* 0x000fe20000000000 */
[----:B------:R-:W-:Y:S02]  /*0be0*/  ISETP.GE.U32.AND P6, PT, R8, UR7, PT ;  /* 0x0000000708007c0c */ /* 0x000fe4000bfc6070 */
[----:B------:R-:W-:Y:S02]  /*0bf0*/  SEL R11, R20, R21, !P0 ;  /* 0x00000015140b7207 */ /* 0x000fe40004000000 */
[----:B------:R-:W-:-:S03]  /*0c00*/  @P5 IADD3 R9, PT, PT, R9, 0x1, RZ ;  /* 0x0000000109095810 */ /* 0x000fc60007ffe0ff */
[----:B------:R-:W-:Y:S01]  /*0c10*/  IMAD.MOV R23, RZ, RZ, -R11 ;  /* 0x000000ffff177224 */ /* 0x000fe200078e0a0b */
[C---:B------:R-:W-:Y:S01]  /*0c20*/  SEL R9, R20.reuse, R9, !P0 ;  /* 0x0000000914097207 */ /* 0x040fe20004000000 */
[----:B------:R-:W-:Y:S02]  /*0c30*/  IMAD R28, R11, 0x40, R14 ;  /* 0x000000400b1c7824 */ /* 0x000fe400078e020e */
[----:B------:R-:W-:Y:S02]  /*0c40*/  IMAD R8, R23, UR7, R22 ;  /* 0x0000000717087c24 */ /* 0x000fe4000f8e0216 */
[----:B------:R-:W-:Y:S01]  /*0c50*/  @P6 IADD3 R7, PT, PT, R7, 0x1, RZ ;  /* 0x0000000107076810 */ /* 0x000fe20007ffe0ff */
[----:B------:R-:W-:Y:S02]  /*0c60*/  IMAD.MOV R21, RZ, RZ, -R9 ;  /* 0x000000ffff157224 */ /* 0x000fe400078e0a09 */
[----:B------:R-:W-:Y:S01]  /*0c70*/  IMAD.HI.U32 R10, R17, R8, RZ ;  /* 0x00000008110a7227 */ /* 0x000fe200078e00ff */
[----:B------:R-:W-:-:S03]  /*0c80*/  SEL R7, R20, R7, !P0 ;  /* 0x0000000714077207 */ /* 0x000fc60004000000 */
[----:B------:R-:W-:Y:S01]  /*0c90*/  IMAD R24, R21, UR7, R18 ;  /* 0x0000000715187c24 */ /* 0x000fe2000f8e0212 */
[----:B------:R-:W-:Y:S01]  /*0ca0*/  IADD3 R23, PT, PT, -R10, RZ, RZ ;  /* 0x000000ff0a177210 */ /* 0x000fe20007ffe1ff */
[----:B------:R-:W-:Y:S02]  /*0cb0*/  IMAD.MOV R21, RZ, RZ, -R7 ;  /* 0x000000ffff157224 */ /* 0x000fe400078e0a07 */
[----:B------:R-:W-:-:S04]  /*0cc0*/  IMAD.HI.U32 R6, R17, R24, RZ ;  /* 0x0000001811067227 */ /* 0x000fc800078e00ff */
[----:B------:R-:W-:Y:S02]  /*0cd0*/  IMAD R26, R21, UR7, R12 ;  /* 0x00000007151a7c24 */ /* 0x000fe4000f8e020c */
[----:B------:R-:W-:Y:S02]  /*0ce0*/  IMAD.MOV R21, RZ, RZ, -R6 ;  /* 0x000000ffff157224 */ /* 0x000fe400078e0a06 */
[----:B------:R-:W-:Y:S02]  /*0cf0*/  IMAD R23, R23, UR11, R8 ;  /* 0x0000000b17177c24 */ /* 0x000fe4000f8e0208 */
[----:B------:R-:W-:-:S03]  /*0d00*/  IMAD.HI.U32 R8, R17, R26, RZ ;  /* 0x0000001a11087227 */ /* 0x000fc600078e00ff */
[----:B------:R-:W-:Y:S01]  /*0d10*/  ISETP.GE.U32.AND P6, PT, R23, UR11, PT ;  /* 0x0000000b17007c0c */ /* 0x000fe2000bfc6070 */
[----:B------:R-:W-:Y:S02]  /*0d20*/  IMAD R24, R21, UR11, R24 ;  /* 0x0000000b15187c24 */ /* 0x000fe4000f8e0218 */
[----:B------:R-:W-:-:S03]  /*0d30*/  IMAD.MOV R21, RZ, RZ, -R8 ;  /* 0x000000ffff157224 */ /* 0x000fc600078e0a08 */
[----:B------:R-:W-:Y:S01]  /*0d40*/  ISETP.GE.U32.AND P2, PT, R24, UR11, PT ;  /* 0x0000000b18007c0c */ /* 0x000fe2000bf46070 */
[----:B------:R-:W-:Y:S02]  /*0d50*/  IMAD R26, R21, UR11, R26 ;  /* 0x0000000b151a7c24 */ /* 0x000fe4000f8e021a */
[----:B------:R-:W-:-:S03]  /*0d60*/  IMAD.HI.U32 R21, R17, R22, RZ ;  /* 0x0000001611157227 */ /* 0x000fc600078e00ff */
[----:B------:R-:W-:Y:S02]  /*0d70*/  ISETP.GE.U32.AND P3, PT, R26, UR11, PT ;  /* 0x0000000b1a007c0c */ /* 0x000fe4000bf66070 */
[----:B------:R-:W-:Y:S02]  /*0d80*/  @P6 IADD3 R23, PT, PT, R23, -UR11, RZ ;  /* 0x8000000b17176c10 */ /* 0x000fe4000fffe0ff */
[----:B------:R-:W-:Y:S02]  /*0d90*/  @P6 IADD3 R10, PT, PT, R10, 0x1, RZ ;  /* 0x000000010a0a6810 */ /* 0x000fe40007ffe0ff */
[----:B------:R-:W-:Y:S01]  /*0da0*/  ISETP.GE.U32.AND P4, PT, R23, UR11, PT ;  /* 0x0000000b17007c0c */ /* 0x000fe2000bf86070 */
[----:B------:R-:W-:Y:S02]  /*0db0*/  @P2 VIADD R24, R24, -UR11 ;  /* 0x8000000b18182c36 */ /* 0x000fe40008000000 */
[----:B------:R-:W-:-:S03]  /*0dc0*/  @P2 VIADD R6, R6, 0x1 ;  /* 0x0000000106062836 */ /* 0x000fc60000000000 */
[----:B------:R-:W-:Y:S01]  /*0dd0*/  ISETP.GE.U32.AND P5, PT, R24, UR11, PT ;  /* 0x0000000b18007c0c */ /* 0x000fe2000bfa6070 */
[----:B------:R-:W-:Y:S02]  /*0de0*/  @P3 VIADD R26, R26, -UR11 ;  /* 0x8000000b1a1a3c36 */ /* 0x000fe40008000000 */
[----:B------:R-:W-:Y:S02]  /*0df0*/  @P3 VIADD R8, R8, 0x1 ;  /* 0x0000000108083836 */ /* 0x000fe40000000000 */
[----:B------:R-:W-:Y:S01]  /*0e00*/  IMAD R24, R9, 0x40, R14 ;  /* 0x0000004009187824 */ /* 0x000fe200078e020e */
[----:B------:R-:W-:Y:S01]  /*0e10*/  ISETP.GE.U32.AND P6, PT, R26, UR11, PT ;  /* 0x0000000b1a007c0c */ /* 0x000fe2000bfc6070 */
[----:B------:R-:W-:Y:S01]  /*0e20*/  @P4 VIADD R10, R10, 0x1 ;  /* 0x000000010a0a4836 */ /* 0x000fe20000000000 */
[----:B------:R-:W-:-:S04]  /*0e30*/  IADD3 R26, PT, PT, R11, UR5, RZ ;  /* 0x000000050b1a7c10 */ /* 0x000fc8000fffe0ff */
[----:B------:R-:W-:Y:S01]  /*0e40*/  SEL R23, R19, R10, !P1 ;  /* 0x0000000a13177207 */ /* 0x000fe20004800000 */
[----:B------:R-:W-:Y:S01]  /*0e50*/  @P5 VIADD R6, R6, 0x1 ;  /* 0x0000000106065836 */ /* 0x000fe20000000000 */
[----:B------:R-:W-:Y:S02]  /*0e60*/  IADD3 R10, PT, PT, R9, UR5, RZ ;  /* 0x00000005090a7c10 */ /* 0x000fe4000fffe0ff */
[----:B------:R-:W-:Y:S01]  /*0e70*/  IADD3 R9, PT, PT, -R21, RZ, RZ ;  /* 0x000000ff15097210 */ /* 0x000fe20007ffe1ff */
[----:B------:R-:W-:Y:S01]  /*0e80*/  IMAD R11, R26, UR11, R23 ;  /* 0x0000000b1a0b7c24 */ /* 0x000fe2000f8e0217 */
[----:B------:R-:W-:Y:S01]  /*0e90*/  SEL R25, R19, R6, !P1 ;  /* 0x0000000613197207 */ /* 0x000fe20004800000 */
[----:B------:R-:W-:Y:S01]  /*0ea0*/  @P6 VIADD R8, R8, 0x1 ;  /* 0x0000000108086836 */ /* 0x000fe20000000000 */
[----:B------:R-:W-:Y:S01]  /*0eb0*/  LEA R23, R23, R28, 0x4 ;  /* 0x0000001c17177211 */ /* 0x000fe200078e20ff */
[----:B------:R-:W-:Y:S02]  /*0ec0*/  IMAD R26, R7, 0x40, R14 ;  /* 0x00000040071a7824 */ /* 0x000fe400078e020e */
[----:B------:R-:W-:Y:S01]  /*0ed0*/  IMAD R6, R10, UR11, R25 ;  /* 0x0000000b0a067c24 */ /* 0x000fe2000f8e0219 */
[----:B------:R-:W-:Y:S01]  /*0ee0*/  SEL R21, R19, R8, !P1 ;  /* 0x0000000813157207 */ /* 0x000fe20004800000 */
[----:B------:R-:W-:-:S02]  /*0ef0*/  IMAD R25, R25, 0x10, R24 ;  /* 0x0000001019197824 */ /* 0x000fc400078e0218 */
[----:B------:R-:W-:Y:S02]  /*0f00*/  VIADD R24, R7, UR5 ;  /* 0x0000000507187c36 */ /* 0x000fe40008000000 */
[----:B------:R-:W-:Y:S02]  /*0f10*/  IMAD R8, R9, UR11, R22 ;  /* 0x0000000b09087c24 */ /* 0x000fe4000f8e0216 */
[----:B------:R-:W-:Y:S01]  /*0f20*/  IMAD R9, R24, UR11, R21 ;  /* 0x0000000b18097c24 */ /* 0x000fe2000f8e0215 */
[----:B------:R-:W-:Y:S01]  /*0f30*/  LEA R21, R21, R26, 0x4 ;  /* 0x0000001a15157211 */ /* 0x000fe200078e20ff */
[----:B------:R-:W-:Y:S01]  /*0f40*/  IMAD.HI.U32 R10, R17, R18, RZ ;  /* 0x00000012110a7227 */ /* 0x000fe200078e00ff */
[----:B------:R-:W-:-:S03]  /*0f50*/  ISETP.GE.U32.AND P3, PT, R8, UR11, PT ;  /* 0x0000000b08007c0c */ /* 0x000fc6000bf66070 */
[----:B------:R-:W-:Y:S02]  /*0f60*/  IMAD.MOV R26, RZ, RZ, -R27 ;  /* 0x000000ffff1a7224 */ /* 0x000fe400078e0a1b */
[----:B------:R-:W-:Y:S02]  /*0f70*/  IMAD.MOV R29, RZ, RZ, -R10 ;  /* 0x000000ffff1d7224 */ /* 0x000fe400078e0a0a */
[----:B------:R-:W-:Y:S02]  /*0f80*/  IMAD R26, R26, UR7, R16 ;  /* 0x000000071a1a7c24 */ /* 0x000fe4000f8e0210 */
[----:B------:R-:W-:Y:S02]  /*0f90*/  IMAD R10, R29, UR11, R18 ;  /* 0x0000000b1d0a7c24 */ /* 0x000fe4000f8e0212 */
[----:B------:R-:W-:Y:S01]  /*0fa0*/  IMAD.HI.U32 R7, R17, R12, RZ ;  /* 0x0000000c11077227 */ /* 0x000fe200078e00ff */
[----:B------:R-:W-:Y:S02]  /*0fb0*/  ISETP.GE.U32.AND P2, PT, R26, UR7, PT ;  /* 0x000000071a007c0c */ /* 0x000fe4000bf46070 */
[----:B------:R-:W-:Y:S01]  /*0fc0*/  ISETP.GE.U32.AND P5, PT, R10, UR11, PT ;  /* 0x0000000b0a007c0c */ /* 0x000fe2000bfa6070 */
[----:B------:R-:W-:Y:S01]  /*0fd0*/  @P3 VIADD R8, R8, -UR11 ;  /* 0x8000000b08083c36 */ /* 0x000fe20008000000 */
[----:B------:R-:W-:-:S04]  /*0fe0*/  IADD3 R7, PT, PT, -R7, RZ, RZ ;  /* 0x000000ff07077210 */ /* 0x000fc80007ffe1ff */
[----:B------:R-:W-:Y:S01]  /*0ff0*/  ISETP.GE.U32.AND P4, PT, R8, UR11, PT ;  /* 0x0000000b08007c0c */ /* 0x000fe2000bf86070 */
[----:B------:R-:W-:-:S04]  /*1000*/  IMAD R24, R7, UR11, R12 ;  /* 0x0000000b07187c24 */ /* 0x000fc8000f8e020c */
[----:B------:R-:W-:Y:S01]  /*1010*/  @P2 VIADD R26, R26, -UR7 ;  /* 0x800000071a1a2c36 */ /* 0x000fe20008000000 */
[----:B------:R-:W-:Y:S01]  /*1020*/  ISETP.GE.U32.AND P3, PT, R24, UR11, PT ;  /* 0x0000000b18007c0c */ /* 0x000fe2000bf66070 */
[----:B------:R-:W-:Y:S01]  /*1030*/  @P2 VIADD R27, R27, 0x1 ;  /* 0x000000011b1b2836 */ /* 0x000fe20000000000 */
[----:B------:R-:W-:Y:S02]  /*1040*/  @P5 IADD3 R10, PT, PT, R10, -UR11, RZ ;  /* 0x8000000b0a0a5c10 */ /* 0x000fe4000fffe0ff */
[----:B------:R-:W-:Y:S02]  /*1050*/  ISETP.GE.U32.AND P5, PT, R26, UR7, PT ;  /* 0x000000071a007c0c */ /* 0x000fe4000bfa6070 */
[----:B------:R-:W-:Y:S01]  /*1060*/  ISETP.GE.U32.AND P6, PT, R10, UR11, PT ;  /* 0x0000000b0a007c0c */ /* 0x000fe2000bfc6070 */
[----:B------:R-:W-:-:S05]  /*1070*/  @P4 VIADD R8, R8, -UR11 ;  /* 0x8000000b08084c36 */ /* 0x000fca0008000000 */
[----:B------:R-:W-:Y:S01]  /*1080*/  SEL R8, R19, R8, !P1 ;  /* 0x0000000813087207 */ /* 0x000fe20004800000 */
[----:B------:R-:W-:-:S04]  /*1090*/  @P3 VIADD R24, R24, -UR11 ;  /* 0x8000000b18183c36 */ /* 0x000fc80008000000 */
[----:B------:R-:W-:Y:S01]  /*10a0*/  @P5 VIADD R27, R27, 0x1 ;  /* 0x000000011b1b5836 */ /* 0x000fe20000000000 */
[----:B------:R-:W-:Y:S01]  /*10b0*/  ISETP.GE.U32.AND P3, PT, R24, UR11, PT ;  /* 0x0000000b18007c0c */ /* 0x000fe2000bf66070 */
[----:B------:R-:W-:Y:S01]  /*10c0*/  IMAD R11, R11, UR11, R8 ;  /* 0x0000000b0b0b7c24 */ /* 0x000fe2000f8e0208 */
[----:B------:R-:W-:Y:S01]  /*10d0*/  @P6 IADD3 R10, PT, PT, R10, -UR11, RZ ;  /* 0x8000000b0a0a6c10 */ /* 0x000fe2000fffe0ff */
[----:B------:R-:W-:Y:S01]  /*10e0*/  IMAD R23, R8, 0x4, R23 ;  /* 0x0000000408177824 */ /* 0x000fe200078e0217 */
[----:B------:R-:W-:Y:S02]  /*10f0*/  SEL R27, R20, R27, !P0 ;  /* 0x0000001b141b7207 */ /* 0x000fe40004000000 */
[----:B------:R-:W-:Y:S02]  /*1100*/  SEL R10, R19, R10, !P1 ;  /* 0x0000000a130a7207 */ /* 0x000fe40004800000 */
[----:B------:R-:W-:-:S03]  /*1110*/  IADD3 R29, PT, PT, -R27, RZ, RZ ;  /* 0x000000ff1b1d7210 */ /* 0x000fc60007ffe1ff */
[----:B------:R-:W-:Y:S02]  /*1120*/  IMAD R7, R6, UR11, R10 ;  /* 0x0000000b06077c24 */ /* 0x000fe4000f8e020a */
[----:B------:R-:W-:Y:S01]  /*1130*/  IMAD R28, R29, UR7, R16 ;  /* 0x000000071d1c7c24 */ /* 0x000fe2000f8e0210 */
[----:B------:R-:W-:Y:S01]  /*1140*/  @P3 IADD3 R24, PT, PT, R24, -UR11, RZ ;  /* 0x8000000b18183c10 */ /* 0x000fe2000fffe0ff */
[----:B------:R-:W-:-:S03]  /*1150*/  IMAD.WIDE.U32 R6, R7, 0x4, R2 ;  /* 0x0000000407067825 */ /* 0x000fc600078e0002 */
[----:B------:R-:W-:Y:S01]  /*1160*/  SEL R24, R19, R24, !P1 ;  /* 0x0000001813187207 */ /* 0x000fe20004800000 */
[----:B------:R-:W-:Y:S01]  /*1170*/  IMAD.HI.U32 R29, R17, R28, RZ ;  /* 0x0000001c111d7227 */ /* 0x000fe200078e00ff */
[----:B------:R0:W2:Y:S03]  /*1180*/  LDG.E R26, desc[UR8][R6.64] ;  /* 0x00000008061a7981 */ /* 0x0000a6000c1e1900 */
[----:B------:R-:W-:Y:S02]  /*1190*/  IMAD R9, R9, UR11, R24 ;  /* 0x0000000b09097c24 */ /* 0x000fe4000f8e0218 */
[----:B------:R-:W-:Y:S02]  /*11a0*/  IMAD R25, R10, 0x4, R25 ;  /* 0x000000040a197824 */ /* 0x000fe400078e0219 */
[----:B0-----:R-:W-:Y:S02]  /*11b0*/  IMAD.MOV R7, RZ, RZ, -R29 ;  /* 0x000000ffff077224 */ /* 0x001fe400078e0a1d */
[----:B------:R-:W-:-:S04]  /*11c0*/  IMAD.HI.U32 R6, R17, R16, RZ ;  /* 0x0000001011067227 */ /* 0x000fc800078e00ff */
[----:B------:R-:W-:Y:S02]  /*11d0*/  IMAD R28, R7, UR11, R28 ;  /* 0x0000000b071c7c24 */ /* 0x000fe4000f8e021c */
[----:B------:R-:W-:-:S04]  /*11e0*/  IMAD.MOV R7, RZ, RZ, -R6 ;  /* 0x000000ffff077224 */ /* 0x000fc800078e0a06 */
[----:B------:R-:W-:Y:S01]  /*11f0*/  IMAD R6, R7, UR11, R16 ;  /* 0x0000000b07067c24 */ /* 0x000fe2000f8e0210 */
[----:B------:R-:W-:-:S04]  /*1200*/  ISETP.GE.U32.AND P2, PT, R28, UR11, PT ;  /* 0x0000000b1c007c0c */ /* 0x000fc8000bf46070 */
[----:B------:R-:W-:-:S09]  /*1210*/  ISETP.GE.U32.AND P4, PT, R6, UR11, PT ;  /* 0x0000000b06007c0c */ /* 0x000fd2000bf86070 */
[----:B------:R-:W-:-:S04]  /*1220*/  @P2 IADD3 R28, PT, PT, R28, -UR11, RZ ;  /* 0x8000000b1c1c2c10 */ /* 0x000fc8000fffe0ff */
[----:B------:R-:W-:Y:S01]  /*1230*/  @P4 VIADD R6, R6, -UR11 ;  /* 0x8000000b06064c36 */ /* 0x000fe20008000000 */
[----:B------:R-:W-:-:S04]  /*1240*/  ISETP.GE.U32.AND P3, PT, R28, UR11, PT ;  /* 0x0000000b1c007c0c */ /* 0x000fc8000bf66070 */
[----:B------:R-:W-:Y:S01]  /*1250*/  ISETP.GE.U32.AND P4, PT, R6, UR11, PT ;  /* 0x0000000b06007c0c */ /* 0x000fe2000bf86070 */
[----:B------:R-:W-:Y:S02]  /*1260*/  @P2 VIADD R29, R29, 0x1 ;  /* 0x000000011d1d2836 */ /* 0x000fe40000000000 */
[----:B------:R-:W-:-:S06]  /*1270*/  IMAD.WIDE.U32 R8, R9, 0x4, R2 ;  /* 0x0000000409087825 */ /* 0x000fcc00078e0002 */
[----:B------:R-:W-:Y:S01]  /*1280*/  @P3 IADD3 R29, PT, PT, R29, 0x1, RZ ;  /* 0x000000011d1d3810 */ /* 0x000fe20007ffe0ff */
[----:B------:R-:W-:Y:S01]  /*1290*/  VIADD R28, R27, UR5 ;  /* 0x000000051b1c7c36 */ /* 0x000fe20008000000 */
[----:B------:R0:W3:Y:S02]  /*12a0*/  LDG.E R8, desc[UR8][R8.64] ;  /* 0x0000000808087981 */ /* 0x0000e4000c1e1900 */
[----:B------:R-:W-:Y:S01]  /*12b0*/  @P4 VIADD R6, R6, -UR11 ;  /* 0x8000000b06064c36 */ /* 0x000fe20008000000 */
[----:B------:R-:W-:-:S05]  /*12c0*/  SEL R29, R19, R29, !P1 ;  /* 0x0000001d131d7207 */ /* 0x000fca0004800000 */
[----:B------:R-:W-:Y:S01]  /*12d0*/  IMAD R28, R28, UR11, R29 ;  /* 0x0000000b1c1c7c24 */ /* 0x000fe2000f8e021d */
[----:B0-----:R-:W-:Y:S02]  /*12e0*/  SEL R9, R19, R6, !P1 ;  /* 0x0000000613097207 */ /* 0x001fe40004800000 */
[----:B------:R-:W-:Y:S01]  /*12f0*/  LEA R6, R27, R14, 0x6 ;  /* 0x0000000e1b067211 */ /* 0x000fe200078e30ff */
[----:B------:R-:W-:-:S04]  /*1300*/  IMAD.WIDE.U32 R10, R11, 0x4, R2 ;  /* 0x000000040b0a7825 */ /* 0x000fc800078e0002 */
[----:B------:R-:W-:Y:S02]  /*1310*/  IMAD R7, R28, UR11, R9 ;  /* 0x0000000b1c077c24 */ /* 0x000fe4000f8e0209 */
[----:B------:R-:W-:Y:S01]  /*1320*/  IMAD R28, R29, 0x10, R6 ;  /* 0x000000101d1c7824 */ /* 0x000fe200078e0206 */
[----:B------:R-:W4:Y:S01]  /*1330*/  LDG.E R10, desc[UR8][R10.64] ;  /* 0x000000080a0a7981 */ /* 0x000f22000c1e1900 */
[----:B------:R-:W-:-:S06]  /*1340*/  IMAD.WIDE.U32 R6, R7, 0x4, R2 ;  /* 0x0000000407067825 */ /* 0x000fcc00078e0002 */
[----:B------:R-:W5:Y:S01]  /*1350*/  LDG.E R6, desc[UR8][R6.64] ;  /* 0x0000000806067981 */ /* 0x000f62000c1e1900 */
[----:B------:R-:W-:Y:S01]  /*1360*/  IMAD R21, R24, 0x4, R21 ;  /* 0x0000000418157824 */ /* 0x000fe200078e0215 */
[----:B------:R-:W-:Y:S02]  /*1370*/  LEA R9, R9, R28, 0x2 ;  /* 0x0000001c09097211 */ /* 0x000fe400078e10ff */
[----:B------:R-:W-:-:S04]  /*1380*/  IADD3 R22, PT, PT, R5, R22, R5 ;  /* 0x0000001605167210 */ /* 0x000fc80007ffe005 */
[----:B------:R-:W-:-:S04]  /*1390*/  IADD3 R22, PT, PT, R5, R22, R5 ;  /* 0x0000001605167210 */ /* 0x000fc80007ffe005 */
[----:B------:R-:W-:Y:S01]  /*13a0*/  ISETP.GE.U32.AND P2, PT, R22, 0x6a0, PT ;  /* 0x000006a01600780c */ /* 0x000fe20003f46070 */
[C---:B------:R-:W-:Y:S01]  /*13b0*/  IMAD R12, R5.reuse, 0x4, R12 ;  /* 0x00000004050c7824 */ /* 0x040fe200078e020c */
[C---:B------:R-:W-:Y:S01]  /*13c0*/  LEA R18, R5.reuse, R18, 0x2 ;  /* 0x0000001205127211 */ /* 0x040fe200078e10ff */
[----:B------:R-:W-:Y:S01]  /*13d0*/  IMAD R16, R5, 0x4, R16 ;  /* 0x0000000405107824 */ /* 0x000fe200078e0210 */
[----:B----4-:R1:W-:Y:S04]  /*13e0*/  STS [R23], R10 ;  /* 0x0000000a17007388 */ /* 0x0103e80000000800 */
[----:B--2---:R1:W-:Y:S04]  /*13f0*/  STS [R25], R26 ;  /* 0x0000001a19007388 */ /* 0x0043e80000000800 */
[----:B---3--:R1:W-:Y:S04]  /*1400*/  STS [R21], R8 ;  /* 0x0000000815007388 */ /* 0x0083e80000000800 */
[----:B-----5:R1:W-:Y:S01]  /*1410*/  STS [R9], R6 ;  /* 0x0000000609007388 */ /* 0x0203e20000000800 */
[----:B------:R-:W-:Y:S05]  /*1420*/  @!P2 BRA `(.L_x_133) ;  /* 0xfffffff40094a947 */ /* 0x000fea000383ffff */
.L_x_132:
[----:B------:R-:W-:Y:S05]  /*1430*/  BSYNC.RECONVERGENT B0 ;  /* 0x0000000000007941 */ /* 0x000fea0003800200 */
.L_x_131:
[----:B01----:R-:W-:Y:S02]  /*1440*/  LOP3.LUT R6, R5, 0xffff, RZ, 0xc0, !PT ;  /* 0x0000ffff05067812 */ /* 0x003fe400078ec0ff */
[----:B------:R-:W-:Y:S02]  /*1450*/  LOP3.LUT R13, R13, 0xffff, RZ, 0xc0, !PT ;  /* 0x0000ffff0d0d7812 */ /* 0x000fe400078ec0ff */
[----:B------:R-:W-:-:S07]  /*1460*/  MOV R9, 0x1480 ;  /* 0x0000148000097802 */ /* 0x000fce0000000f00 */
[----:B------:R-:W-:Y:S05]  /*1470*/  CALL.REL.NOINC `($__internal_6_$__cuda_sm20_div_u16) ;  /* 0x0000002c00447944 */ /* 0x000fea0003c00000 */
        /* <DEDUP_REMOVED lines=31> */
[----:B-1----:R-:W-:Y:S02]  /*1670*/  MOV R10, RZ ;  /* 0x000000ff000a7202 */ /* 0x002fe40000000f00 */
        /* <DEDUP_REMOVED lines=9> */
.L_x_136:
        /* <DEDUP_REMOVED lines=36> */
.L_x_135:
[----:B------:R-:W-:Y:S05]  /*1950*/  BSYNC.RECONVERGENT B0 ;  /* 0x0000000000007941 */ /* 0x000fea0003800200 */
.L_x_134:
        /* <DEDUP_REMOVED lines=18> */
.L_x_138:
        /* <DEDUP_REMOVED lines=135> */
.L_x_137:
        /* <DEDUP_REMOVED lines=62> */
.L_x_145:
        /* <DEDUP_REMOVED lines=11> */
.L_x_144:
        /* <DEDUP_REMOVED lines=60> */
.L_x_140:
[----:B0-----:R-:W-:Y:S05]  /*2b40*/  BSYNC.RECONVERGENT B0 ;  /* 0x0000000000007941 */ /* 0x001fea0003800200 */
.L_x_139:
        /* <DEDUP_REMOVED lines=22> */
.L_x_143:
        /* <DEDUP_REMOVED lines=64> */
.L_x_142:
[----:B------:R-:W-:Y:S05]  /*30b0*/  BSYNC.RECONVERGENT B0 ;  /* 0x0000000000007941 */ /* 0x000fea0003800200 */
.L_x_141:
        /* <DEDUP_REMOVED lines=37> */
[----:B-1----:R-:W-:Y:S02]  /*3310*/  IMAD.MOV.U32 R12, RZ, RZ, RZ ;  /* 0x000000ffff0c7224 */ /* 0x002fe400078e00ff */
[----:B-----5:R-:W-:-:S04]  /*3320*/  IMAD.MOV R19, RZ, RZ, -R13 ;  /* 0x000000ffff137224 */ /* 0x020fc800078e0a0d */
[----:B------:R-:W-:-:S04]  /*3330*/  IMAD R19, R19, UR6, RZ ;  /* 0x0000000613137c24 */ /* 0x000fc8000f8e02ff */
[----:B------:R-:W-:Y:S01]  /*3340*/  IMAD.HI.U32 R13, R13, R19, R12 ;  /* 0x000000130d0d7227 */ /* 0x000fe200078e000c */
[----:B------:R-:W-:-:S03]  /*3350*/  LOP3.LUT R12, RZ, UR6, RZ, 0x33, !PT ;  /* 0x00000006ff0c7c12 */ /* 0x000fc6000f8e33ff */
[----:B0-----:R-:W-:-:S04]  /*3360*/  VIADD R14, R18, 0xffffffe ;  /* 0x0ffffffe120e7836 */ /* 0x001fc80000000000 */
[----:B------:R0:W1:Y:S02]  /*3370*/  F2I.FTZ.U32.TRUNC.NTZ R15, R14 ;  /* 0x0000000e000f7305 */ /* 0x000064000021f000 */
[----:B0-----:R-:W-:Y:S02]  /*3380*/  MOV R14, RZ ;  /* 0x000000ff000e7202 */ /* 0x001fe40000000f00 */
[----:B-1----:R-:W-:-:S05]  /*3390*/  IADD3 R16, PT, PT, RZ, -R15, RZ ;  /* 0x8000000fff107210 */ /* 0x002fca0007ffe0ff */
[----:B------:R-:W-:-:S04]  /*33a0*/  IMAD R17, R16, R3, RZ ;  /* 0x0000000310117224 */ /* 0x000fc800078e02ff */
[----:B------:R-:W-:-:S04]  /*33b0*/  IMAD.HI.U32 R15, R15, R17, R14 ;  /* 0x000000110f0f7227 */ /* 0x000fc800078e000e */
[----:B------:R-:W-:Y:S01]  /*33c0*/  IMAD.MOV R14, RZ, RZ, -R2 ;  /* 0x000000ffff0e7224 */ /* 0x000fe200078e0a02 */
[----:B--2---:R-:W-:-:S07]  /*33d0*/  LOP3.LUT R2, RZ, R3, RZ, 0x33, !PT ;  /* 0x00000003ff027212 */ /* 0x004fce00078e33ff */
.L_x_148:
        /* <DEDUP_REMOVED lines=41> */
.L_x_147:
[----:B------:R-:W-:Y:S05]  /*3670*/  BSYNC.RECONVERGENT B0 ;  /* 0x0000000000007941 */ /* 0x000fea0003800200 */
.L_x_146:
        /* <DEDUP_REMOVED lines=21> */
.L_x_149:
        /* <DEDUP_REMOVED lines=156> */
        .weak           $__internal_6_$__cuda_sm20_div_u16
        .type           $__internal_6_$__cuda_sm20_div_u16,@function
        .size           $__internal_6_$__cuda_sm20_div_u16,(.L_x_217 - $__internal_6_$__cuda_sm20_div_u16)
$__internal_6_$__cuda_sm20_div_u16:
[----:B------:R-:W0:Y:S01]  /*4190*/  I2F.U16 R2, R6 ;  /* 0x0000000600027306 */ /* 0x000e220000101000 */
[----:B------:R-:W-:Y:S01]  /*41a0*/  MOV R3, 0x4b800000 ;  /* 0x4b80000000037802 */ /* 0x000fe20000000f00 */
[----:B------:R-:W-:Y:S01]  /*41b0*/  HFMA2 R7, -RZ, RZ, 0, 0 ;  /* 0x00000000ff077431 */ /* 0x000fe200000001ff */
[C---:B0-----:R-:W-:Y:S02]  /*41c0*/  FSETP.GEU.AND P1, PT, |R2|.reuse, 1.175494350822287508e-38, PT ;  /* 0x008000000200780b */ /* 0x041fe40003f2e200 */
[----:B------:R-:W-:Y:S02]  /*41d0*/  FSETP.GT.AND P0, PT, |R2|, 8.50705917302346158658e+37, PT ;  /* 0x7e8000000200780b */ /* 0x000fe40003f04200 */
[----:B------:R-:W-:-:S04]  /*41e0*/  FSEL R3, R3, 1, !P1 ;  /* 0x3f80000003037808 */ /* 0x000fc80004800000 */
[----:B------:R-:W-:Y:S02]  /*41f0*/  FSEL R3, R3, 0.25, !P0 ;  /* 0x3e80000003037808 */ /* 0x000fe40004000000 */
[----:B------:R-:W-:Y:S01]  /*4200*/  ISETP.NE.U32.AND P0, PT, R6, RZ, PT ;  /* 0x000000ff0600720c */ /* 0x000fe20003f05070 */
[----:B------:R-:W-:Y:S02]  /*4210*/  IMAD.MOV.U32 R6, RZ, RZ, R9 ;  /* 0x000000ffff067224 */ /* 0x000fe400078e0009 */
[----:B------:R-:W-:Y:S02]  /*4220*/  FMUL R8, R2, R3 ;  /* 0x0000000302087220 */ /* 0x000fe40000400000 */
[----:B------:R-:W-:Y:S08]  /*4230*/  I2F.U16.RZ R2, R13 ;  /* 0x0000000d00027306 */ /* 0x000ff0000010d000 */
[----:B------:R-:W0:Y:S02]  /*4240*/  MUFU.RCP R8, R8 ;  /* 0x0000000800087308 */ /* 0x000e240000001000 */
[----:B0-----:R-:W-:-:S04]  /*4250*/  FMUL R3, R3, R8 ;  /* 0x0000000803037220 */ /* 0x001fc80000400000 */
[----:B------:R-:W-:-:S04]  /*4260*/  VIADD R3, R3, 0x2 ;  /* 0x0000000203037836 */ /* 0x000fc80000000000 */
[----:B------:R-:W-:-:S06]  /*4270*/  FMUL.RZ R3, R2, R3 ;  /* 0x0000000302037220 */ /* 0x000fcc000040c000 */
[----:B------:R-:W0:Y:S02]  /*4280*/  F2I.U32.TRUNC.NTZ R3, R3 ;  /* 0x0000000300037305 */ /* 0x000e24000020f000 */
[----:B0-----:R-:W-:Y:S02]  /*4290*/  LOP3.LUT R2, R3, 0xffff, RZ, 0xc0, !PT ;  /* 0x0000ffff03027812 */ /* 0x001fe400078ec0ff */
[----:B------:R-:W-:Y:S01]  /*42a0*/  @!P0 MOV R2, 0xffffffff ;  /* 0xffffffff00028802 */ /* 0x000fe20000000f00 */
[----:B------:R-:W-:Y:S06]  /*42b0*/  RET.REL.NODEC R6 `(_Z32deconv_kernel_share_filter_tiledILi106ELi4ELi4EEvPfS0_S0_9FmapShape11FilterShapeS1_i) ;  /* 0xffffffbc06507950 */ /* 0x000fec0003c3ffff */
.L_x_150:
        /* <DEDUP_REMOVED lines=12> */
.L_x_217:


//--------------------- .text._Z32deconv_kernel_share_filter_tiledILi150ELi4ELi4EEvPfS0_S0_9FmapShape11FilterShapeS1_i --------------------------
	.section	.text._Z32deconv_kernel_share_filter_tiledILi150ELi4ELi4EEvPfS0_S0_9FmapShape11FilterShapeS1_i,"ax",@progbits
	.align	128
        .global         _Z32deconv_kernel_share_filter_tiledILi150ELi4ELi4EEvPfS0_S0_9FmapShape11FilterShapeS1_i
        .type           _Z32deconv_kernel_share_filter_tiledILi150ELi4ELi4EEvPfS0_S0_9FmapShape11FilterShapeS1_i,@function
        .size           _Z32deconv_kernel_share_filter_tiledILi150ELi4ELi4EEvPfS0_S0_9FmapShape11FilterShapeS1_i,(.L_x_218 - _Z32deconv_kernel_share_filter_tiledILi150ELi4ELi4EEvPfS0_S0_9FmapShape11FilterShapeS1_i)
        .other          _Z32deconv_kernel_share_filter_tiledILi150ELi4ELi4EEvPfS0_S0_9FmapShape11FilterShapeS1_i,@"STO_CUDA_ENTRY STV_DEFAULT"
_Z32deconv_kernel_share_filter_tiledILi150ELi4ELi4EEvPfS0_S0_9FmapShape11FilterShapeS1_i:
.text._Z32deconv_kernel_share_filter_tiledILi150ELi4ELi4EEvPfS0_S0_9FmapShape11FilterShapeS1_i:
        /* <DEDUP_REMOVED lines=28> */
[----:B------:R-:W-:Y:S05]  /*01c0*/  CALL.REL.NOINC `($__internal_7_$__cuda_sm20_div_u16) ;  /* 0x0000003c00b07944 */ /* 0x000fea0003c00000 */
[----:B------:R-:W-:Y:S01]  /*01d0*/  IADD3 R11, PT, PT, R0, R5, RZ ;  /* 0x00000005000b7210 */ /* 0x000fe20007ffe0ff */
[----:B------:R-:W0:Y:S01]  /*01e0*/  LDCU UR5, c[0x0][0x3a4] ;  /* 0x00007480ff0577ac */ /* 0x000e220008000800 */
[----:B------:R-:W-:Y:S02]  /*01f0*/  MOV R4, R9 ;  /* 0x0000000900047202 */ /* 0x000fe40000000f00 */
[----:B------:R-:W-:Y:S01]  /*0200*/  LOP3.LUT R8, R5, 0xffff, RZ, 0xc0, !PT ;  /* 0x0000ffff05087812 */ /* 0x000fe200078ec0ff */
[----:B------:R-:W0:Y:S01]  /*0210*/  LDCU UR6, c[0x0][0x3b4] ;  /* 0x00007680ff0677ac */ /* 0x000e220008000800 */
[----:B------:R-:W-:Y:S01]  /*0220*/  IMAD.MOV R2, RZ, RZ, -R11 ;  /* 0x000000ffff027224 */ /* 0x000fe200078e0a0b */
[----:B------:R-:W-:-:S04]  /*0230*/  MOV R10, 0x290 ;  /* 0x00000290000a7802 */ /* 0x000fc80000000f00 */
[----:B------:R-:W-:-:S05]  /*0240*/  PRMT R2, R2, 0x7710, RZ ;  /* 0x0000771002027816 */ /* 0x000fca00000000ff */
[----:B------:R-:W-:-:S05]  /*0250*/  VIADD R2, R2, 0x95f ;  /* 0x0000095f02027836 */ /* 0x000fca0000000000 */
[----:B------:R-:W-:Y:S01]  /*0260*/  LOP3.LUT R13, R2, 0xffff, RZ, 0xc0, !PT ;  /* 0x0000ffff020d7812 */ /* 0x000fe200078ec0ff */
[----:B0-----:R-:W-:-:S12]  /*0270*/  UIMAD UR5, UR7, UR5, UR6 ;  /* 0x00000005070572a4 */ /* 0x001fd8000f8e0206 */
[----:B------:R-:W-:Y:S05]  /*0280*/  CALL.REL.NOINC `($__internal_7_$__cuda_sm20_div_u16) ;  /* 0x0000003c00807944 */ /* 0x000fea0003c00000 */
[----:B------:R-:W0:Y:S01]  /*0290*/  LDCU UR10, c[0x0][0x3a8] ;  /* 0x00007500ff0a77ac */ /* 0x000e220008000800 */
[C---:B------:R-:W-:Y:S01]  /*02a0*/  LOP3.LUT R8, R9.reuse, 0x3, RZ, 0xc0, !PT ;  /* 0x0000000309087812 */ /* 0x040fe200078ec0ff */
[----:B------:R-:W-:Y:S01]  /*02b0*/  IMAD.MOV R13, RZ, RZ, -R11 ;  /* 0x000000ffff0d7224 */ /* 0x000fe200078e0a0b */
[----:B------:R-:W-:Y:S01]  /*02c0*/  LOP3.LUT R2, R9, 0xffff, RZ, 0xc0, !PT ;  /* 0x0000ffff09027812 */ /* 0x000fe200078ec0ff */
[----:B------:R-:W1:Y:S01]  /*02d0*/  LDCU.64 UR8, c[0x0][0x358] ;  /* 0x00006b00ff0877ac */ /* 0x000e620008000a00 */
[----:B------:R-:W-:Y:S01]  /*02e0*/  ISETP.NE.AND P1, PT, R8, 0x2, PT ;  /* 0x000000020800780c */ /* 0x000fe20003f25270 */
[----:B------:R-:W-:Y:S01]  /*02f0*/  BSSY.RECONVERGENT B0, `(.L_x_151) ;  /* 0x000004b000007945 */ /* 0x000fe20003800200 */
[----:B------:R-:W-:Y:S01]  /*0300*/  PRMT R13, R13, 0x7710, RZ ;  /* 0x000077100d0d7816 */ /* 0x000fe200000000ff */
[----:B------:R-:W-:Y:S01]  /*0310*/  IMAD.MOV.U32 R22, RZ, RZ, R0 ;  /* 0x000000ffff167224 */ /* 0x000fe200078e0000 */
[----:B------:R-:W-:Y:S02]  /*0320*/  ISETP.GE.U32.AND P0, PT, R2, 0x2, PT ;  /* 0x000000020200780c */ /* 0x000fe40003f06070 */
[----:B------:R-:W-:Y:S01]  /*0330*/  IADD3 R13, PT, PT, R13, 0x257f, RZ ;  /* 0x0000257f0d0d7810 */ /* 0x000fe20007ffe0ff */
[----:B0-----:R-:W-:-:S06]  /*0340*/  UIMAD UR6, UR10, UR10, URZ ;  /* 0x0000000a0a0672a4 */ /* 0x001fcc000f8e02ff */
[----:B------:R-:W-:Y:S06]  /*0350*/  @!P1 BRA `(.L_x_152) ;  /* 0x0000000400109947 */ /* 0x000fec0003800000 */
[----:B------:R-:W0:Y:S01]  /*0360*/  I2F.U32.RP R9, UR6 ;  /* 0x0000000600097d06 */ /* 0x000e220008209000 */
[----:B------:R-:W2:Y:S01]  /*0370*/  S2R R12, SR_CgaCtaId ;  /* 0x00000000000c7919 */ /* 0x000ea20000008800 */
[----:B------:R-:W3:Y:S01]  /*0380*/  LDC.64 R2, c[0x0][0x388] ;  /* 0x0000e200ff027b82 */ /* 0x000ee20000000a00 */
[----:B------:R-:W-:Y:S01]  /*0390*/  ISETP.NE.U32.AND P1, PT, RZ, UR6, PT ;  /* 0x00000006ff007c0c */ /* 0x000fe2000bf25070 */
[----:B------:R-:W-:Y:S01]  /*03a0*/  IMAD.MOV.U32 R17, RZ, RZ, RZ ;  /* 0x000000ffff117224 */ /* 0x000fe200078e00ff */
[----:B------:R-:W-:Y:S01]  /*03b0*/  ISETP.NE.U32.AND P2, PT, RZ, UR10, PT ;  /* 0x0000000aff007c0c */ /* 0x000fe2000bf45070 */
[----:B------:R-:W-:Y:S02]  /*03c0*/  IMAD.MOV.U32 R22, RZ, RZ, R0 ;  /* 0x000000ffff167224 */ /* 0x000fe400078e0000 */
[----:B------:R-:W4:Y:S08]  /*03d0*/  I2F.U32.RP R10, UR10 ;  /* 0x0000000a000a7d06 */ /* 0x000f300008209000 */
[----:B0-----:R-:W0:Y:S08]  /*03e0*/  MUFU.RCP R9, R9 ;  /* 0x0000000900097308 */ /* 0x001e300000001000 */
[----:B----4-:R-:W4:Y:S01]  /*03f0*/  MUFU.RCP R10, R10 ;  /* 0x0000000a000a7308 */ /* 0x010f220000001000 */
[----:B0-----:R-:W-:Y:S01]  /*0400*/  VIADD R6, R9, 0xffffffe ;  /* 0x0ffffffe09067836 */ /* 0x001fe20000000000 */
[----:B------:R-:W-:-:S06]  /*0410*/  MOV R9, 0x400 ;  /* 0x0000040000097802 */ /* 0x000fcc0000000f00 */
[----:B------:R0:W5:Y:S01]  /*0420*/  F2I.FTZ.U32.TRUNC.NTZ R7, R6 ;  /* 0x0000000600077305 */ /* 0x000162000021f000 */
[----:B--2---:R-:W-:Y:S02]  /*0430*/  LEA R9, R12, R9, 0x18 ;  /* 0x000000090c097211 */ /* 0x004fe400078ec0ff */
[----:B------:R-:W-:Y:S01]  /*0440*/  LOP3.LUT R12, RZ, UR6, RZ, 0x33, !PT ;  /* 0x00000006ff0c7c12 */ /* 0x000fe2000f8e33ff */
[----:B----4-:R-:W-:-:S04]  /*0450*/  VIADD R14, R10, 0xffffffe ;  /* 0x0ffffffe0a0e7836 */ /* 0x010fc80000000000 */
[----:B------:R2:W4:Y:S01]  /*0460*/  F2I.FTZ.U32.TRUNC.NTZ R15, R14 ;  /* 0x0000000e000f7305 */ /* 0x000522000021f000 */
[----:B0-----:R-:W-:Y:S01]  /*0470*/  IMAD.MOV.U32 R6, RZ, RZ, RZ ;  /* 0x000000ffff067224 */ /* 0x001fe200078e00ff */
[----:B-----5:R-:W-:Y:S01]  /*0480*/  IADD3 R11, PT, PT, RZ, -R7, RZ ;  /* 0x80000007ff0b7210 */ /* 0x020fe20007ffe0ff */
[----:B--2---:R-:W-:-:S04]  /*0490*/  HFMA2 R14, -RZ, RZ, 0, 0 ;  /* 0x00000000ff0e7431 */ /* 0x004fc800000001ff */
[----:B------:R-:W-:Y:S02]  /*04a0*/  IMAD R11, R11, UR6, RZ ;  /* 0x000000060b0b7c24 */ /* 0x000fe4000f8e02ff */
[----:B----4-:R-:W-:Y:S02]  /*04b0*/  IMAD.MOV R10, RZ, RZ, -R15 ;  /* 0x000000ffff0a7224 */ /* 0x010fe400078e0a0f */
[----:B------:R-:W-:-:S04]  /*04c0*/  IMAD.HI.U32 R11, R7, R11, R6 ;  /* 0x0000000b070b7227 */ /* 0x000fc800078e0006 */
[----:B------:R-:W-:Y:S01]  /*04d0*/  IMAD R7, R10, UR10, RZ ;  /* 0x0000000a0a077c24 */ /* 0x000fe2000f8e02ff */
[----:B------:R-:W-:-:S03]  /*04e0*/  LOP3.LUT R10, RZ, UR10, RZ, 0x33, !PT ;  /* 0x0000000aff0a7c12 */ /* 0x000fc6000f8e33ff */
[----:B---3--:R-:W-:-:S07]  /*04f0*/  IMAD.HI.U32 R15, R15, R7, R14 ;  /* 0x000000070f0f7227 */ /* 0x008fce00078e000e */
.L_x_153:
[----:B------:R-:W-:-:S04]  /*0500*/  IMAD.HI.U32 R7, R11, R22, RZ ;  /* 0x000000160b077227 */ /* 0x000fc800078e00ff */
[----:B------:R-:W-:Y:S01]  /*0510*/  IMAD.HI.U32 R16, R15, R22, RZ ;  /* 0x000000160f107227 */ /* 0x000fe200078e00ff */
[----:B0-----:R-:W-:-:S04]  /*0520*/  IADD3 R19, PT, PT, -R7, RZ, RZ ;  /* 0x000000ff07137210 */ /* 0x001fc80007ffe1ff */
[----:B------:R-:W-:Y:S01]  /*0530*/  IADD3 R21, PT, PT, -R16, RZ, RZ ;  /* 0x000000ff10157210 */ /* 0x000fe20007ffe1ff */
[----:B------:R-:W-:-:S05]  /*0540*/  IMAD R6, R19, UR6, R22 ;  /* 0x0000000613067c24 */ /* 0x000fca000f8e0216 */
[----:B------:R-:W-:-:S13]  /*0550*/  ISETP.GE.U32.AND P3, PT, R6, UR6, PT ;  /* 0x0000000606007c0c */ /* 0x000fda000bf66070 */
[----:B------:R-:W-:Y:S02]  /*0560*/  @P3 VIADD R6, R6, -UR6 ;  /* 0x8000000606063c36 */ /* 0x000fe40008000000 */
[----:B------:R-:W-:-:S03]  /*0570*/  @P3 VIADD R7, R7, 0x1 ;  /* 0x0000000107073836 */ /* 0x000fc60000000000 */
[----:B------:R-:W-:-:S13]  /*0580*/  ISETP.GE.U32.AND P4, PT, R6, UR6, PT ;  /* 0x0000000606007c0c */ /* 0x000fda000bf86070 */
[----:B------:R-:W-:-:S04]  /*0590*/  @P4 IADD3 R7, PT, PT, R7, 0x1, RZ ;  /* 0x0000000107074810 */ /* 0x000fc80007ffe0ff */
[----:B------:R-:W-:-:S05]  /*05a0*/  SEL R14, R12, R7, !P1 ;  /* 0x000000070c0e7207 */ /* 0x000fca0004800000 */
[----:B------:R-:W-:-:S04]  /*05b0*/  IMAD.MOV R7, RZ, RZ, -R14 ;  /* 0x000000ffff077224 */ /* 0x000fc800078e0a0e */
[----:B------:R-:W-:-:S04]  /*05c0*/  IMAD R6, R7, UR6, R22 ;  /* 0x0000000607067c24 */ /* 0x000fc8000f8e0216 */
[----:B------:R-:W-:-:S04]  /*05d0*/  IMAD.HI.U32 R7, R15, R6, RZ ;  /* 0x000000060f077227 */ /* 0x000fc800078e00ff */
[----:B------:R-:W-:-:S04]  /*05e0*/  IMAD.MOV R19, RZ, RZ, -R7 ;  /* 0x000000ffff137224 */ /* 0x000fc800078e0a07 */
[----:B------:R-:W-:Y:S02]  /*05f0*/  IMAD R6, R19, UR10, R6 ;  /* 0x0000000a13067c24 */ /* 0x000fe4000f8e0206 */
[----:B------:R-:W-:Y:S01]  /*0600*/  IMAD R19, R21, UR10, R22 ;  /* 0x0000000a15137c24 */ /* 0x000fe2000f8e0216 */
[----:B------:R-:W-:Y:S02]  /*0610*/  IADD3 R21, PT, PT, R14, UR5, RZ ;  /* 0x000000050e157c10 */ /* 0x000fe4000fffe0ff */
[----:B------:R-:W-:Y:S02]  /*0620*/  ISETP.GE.U32.AND P3, PT, R6, UR10, PT ;  /* 0x0000000a06007c0c */ /* 0x000fe4000bf66070 */
[----:B------:R-:W-:-:S11]  /*0630*/  ISETP.GE.U32.AND P4, PT, R19, UR10, PT ;  /* 0x0000000a13007c0c */ /* 0x000fd6000bf86070 */
[----:B------:R-:W-:Y:S01]  /*0640*/  @P3 VIADD R6, R6, -UR10 ;  /* 0x8000000a06063c36 */ /* 0x000fe20008000000 */
[----:B------:R-:W-:Y:S01]  /*0650*/  @P3 IADD3 R7, PT, PT, R7, 0x1, RZ ;  /* 0x0000000107073810 */ /* 0x000fe20007ffe0ff */
[----:B------:R-:W-:-:S03]  /*0660*/  @P4 VIADD R19, R19, -UR10 ;  /* 0x8000000a13134c36 */ /* 0x000fc60008000000 */
[----:B------:R-:W-:Y:S02]  /*0670*/  ISETP.GE.U32.AND P4, PT, R6, UR10, PT ;  /* 0x0000000a06007c0c */ /* 0x000fe4000bf86070 */
[----:B------:R-:W-:-:S11]  /*0680*/  ISETP.GE.U32.AND P5, PT, R19, UR10, PT ;  /* 0x0000000a13007c0c */ /* 0x000fd6000bfa6070 */
[----:B------:R-:W-:Y:S02]  /*0690*/  @P4 VIADD R7, R7, 0x1 ;  /* 0x0000000107074836 */ /* 0x000fe40000000000 */
[----:B------:R-:W-:-:S03]  /*06a0*/  @P5 VIADD R19, R19, -UR10 ;  /* 0x8000000a13135c36 */ /* 0x000fc60008000000 */
[C---:B------:R-:W-:Y:S02]  /*06b0*/  SEL R16, R10.reuse, R7, !P2 ;  /* 0x000000070a107207 */ /* 0x040fe40005000000 */
[----:B------:R-:W-:-:S03]  /*06c0*/  SEL R19, R10, R19, !P2 ;  /* 0x000000130a137207 */ /* 0x000fc60005000000 */
[----:B------:R-:W-:-:S04]  /*06d0*/  IMAD R6, R21, UR10, R16 ;  /* 0x0000000a15067c24 */ /* 0x000fc8000f8e0210 */
[----:B------:R-:W-:-:S04]  /*06e0*/  IMAD R7, R6, UR10, R19 ;  /* 0x0000000a06077c24 */ /* 0x000fc8000f8e0213 */
[----:B------:R-:W-:-:S06]  /*06f0*/  IMAD.WIDE.U32 R6, R7, 0x4, R2 ;  /* 0x0000000407067825 */ /* 0x000fcc00078e0002 */
[----:B-1----:R-:W2:Y:S01]  /*0700*/  LDG.E R6, desc[UR8][R6.64] ;  /* 0x0000000806067981 */ /* 0x002ea2000c1e1900 */
[----:B------:R-:W-:Y:S02]  /*0710*/  IMAD R21, R14, 0x40, R9 ;  /* 0x000000400e157824 */ /* 0x000fe400078e0209 */
[----:B------:R-:W-:Y:S02]  /*0720*/  VIADD R17, R17, 0x1 ;  /* 0x0000000111117836 */ /* 0x000fe40000000000 */
[----:B------:R-:W-:Y:S02]  /*0730*/  IMAD R16, R16, 0x10, R21 ;  /* 0x0000001010107824 */ /* 0x000fe400078e0215 */
[----:B------:R-:W-:Y:S01]  /*0740*/  IMAD.IADD R22, R5, 0x1, R22 ;  /* 0x0000000105167824 */ /* 0x000fe200078e0216 */
[----:B------:R-:W-:Y:S02]  /*0750*/  LOP3.LUT R14, R17, R8, RZ, 0x3c, !PT ;  /* 0x00000008110e7212 */ /* 0x000fe400078e3cff */
[----:B------:R-:W-:-:S02]  /*0760*/  LEA R19, R19, R16, 0x2 ;  /* 0x0000001013137211 */ /* 0x000fc400078e10ff */
[----:B------:R-:W-:-:S03]  /*0770*/  ISETP.NE.AND P3, PT, R14, 0x2, PT ;  /* 0x000000020e00780c */ /* 0x000fc60003f65270 */
[----:B--2---:R0:W-:Y:S10]  /*0780*/  STS [R19], R6 ;  /* 0x0000000613007388 */ /* 0x0041f40000000800 */
[----:B------:R-:W-:Y:S05]  /*0790*/  @P3 BRA `(.L_x_153) ;  /* 0xfffffffc00583947 */ /* 0x000fea000383ffff */
.L_x_152:
[----:B-1----:R-:W-:Y:S05]  /*07a0*/  BSYNC.RECONVERGENT B0 ;  /* 0x0000000000007941 */ /* 0x002fea0003800200 */
.L_x_151:
[----:B------:R-:W-:Y:S04]  /*07b0*/  BSSY.RECONVERGENT B0, `(.L_x_154) ;  /* 0x00000b8000007945 */ /* 0x000fe80003800200 */
[----:B------:R-:W-:Y:S05]  /*07c0*/  @!P0 BRA `(.L_x_155) ;  /* 0x0000000800d88947 */ /* 0x000fea0003800000 */
[----:B------:R-:W1:Y:S01]  /*07d0*/  I2F.U32.RP R11, UR10 ;  /* 0x0000000a000b7d06 */ /* 0x000e620008209000 */
[----:B------:R-:W2:Y:S01]  /*07e0*/  S2R R17, SR_CgaCtaId ;  /* 0x0000000000117919 */ /* 0x000ea20000008800 */
[----:B------:R-:W3:Y:S01]  /*07f0*/  LDC.64 R2, c[0x0][0x388] ;  /* 0x0000e200ff027b82 */ /* 0x000ee20000000a00 */
[----:B------:R-:W-:Y:S01]  /*0800*/  MOV R14, 0x400 ;  /* 0x00000400000e7802 */ /* 0x000fe20000000f00 */
[C---:B------:R-:W-:Y:S01]  /*0810*/  IMAD R16, R5.reuse, 0x3, R22 ;  /* 0x0000000305107824 */ /* 0x040fe200078e0216 */
[----:B------:R-:W-:Y:S01]  /*0820*/  ISETP.NE.U32.AND P0, PT, RZ, UR6, PT ;  /* 0x00000006ff007c0c */ /* 0x000fe2000bf05070 */
[----:B------:R-:W-:Y:S01]  /*0830*/  IMAD.IADD R18, R22, 0x1, R5 ;  /* 0x0000000116127824 */ /* 0x000fe200078e0205 */
[----:B------:R-:W-:Y:S01]  /*0840*/  ISETP.NE.U32.AND P1, PT, RZ, UR10, PT ;  /* 0x0000000aff007c0c */ /* 0x000fe2000bf25070 */
[----:B------:R-:W4:Y:S01]  /*0850*/  I2F.U32.RP R10, UR6 ;  /* 0x00000006000a7d06 */ /* 0x000f220008209000 */
[----:B------:R-:W-:Y:S02]  /*0860*/  LEA R12, R5, R22, 0x1 ;  /* 0x00000016050c7211 */ /* 0x000fe400078e08ff */
[----:B------:R-:W-:-:S02]  /*0870*/  LOP3.LUT R20, RZ, UR6, RZ, 0x33, !PT ;  /* 0x00000006ff147c12 */ /* 0x000fc4000f8e33ff */
[----:B0-----:R-:W-:-:S03]  /*0880*/  LOP3.LUT R19, RZ, UR10, RZ, 0x33, !PT ;  /* 0x0000000aff137c12 */ /* 0x001fc6000f8e33ff */
[----:B-1----:R-:W0:Y:S08]  /*0890*/  MUFU.RCP R11, R11 ;  /* 0x0000000b000b7308 */ /* 0x002e300000001000 */
[----:B----4-:R-:W1:Y:S01]  /*08a0*/  MUFU.RCP R10, R10 ;  /* 0x0000000a000a7308 */ /* 0x010e620000001000 */
[----:B0-----:R-:W-:Y:S01]  /*08b0*/  VIADD R8, R11, 0xffffffe ;  /* 0x0ffffffe0b087836 */ /* 0x001fe20000000000 */
[----:B--2---:R-:W-:-:S06]  /*08c0*/  LEA R14, R17, R14, 0x18 ;  /* 0x0000000e110e7211 */ /* 0x004fcc00078ec0ff */
[----:B------:R0:W2:Y:S01]  /*08d0*/  F2I.FTZ.U32.TRUNC.NTZ R9, R8 ;  /* 0x0000000800097305 */ /* 0x0000a2000021f000 */
[----:B-1----:R-:W-:-:S07]  /*08e0*/  IADD3 R6, PT, PT, R10, 0xffffffe, RZ ;  /* 0x0ffffffe0a067810 */ /* 0x002fce0007ffe0ff */
[----:B------:R1:W4:Y:S01]  /*08f0*/  F2I.FTZ.U32.TRUNC.NTZ R7, R6 ;  /* 0x0000000600077305 */ /* 0x000322000021f000 */
[----:B0-----:R-:W-:Y:S01]  /*0900*/  IMAD.MOV.U32 R8, RZ, RZ, RZ ;  /* 0x000000ffff087224 */ /* 0x001fe200078e00ff */
[----:B--2---:R-:W-:Y:S01]  /*0910*/  IADD3 R10, PT, PT, RZ, -R9, RZ ;  /* 0x80000009ff0a7210 */ /* 0x004fe20007ffe0ff */
[----:B-1----:R-:W-:-:S04]  /*0920*/  IMAD.MOV.U32 R6, RZ, RZ, RZ ;  /* 0x000000ffff067224 */ /* 0x002fc800078e00ff */
[----:B------:R-:W-:Y:S02]  /*0930*/  IMAD R17, R10, UR10, RZ ;  /* 0x0000000a0a117c24 */ /* 0x000fe4000f8e02ff */
[----:B----4-:R-:W-:Y:S02]  /*0940*/  IMAD.MOV R15, RZ, RZ, -R7 ;  /* 0x000000ffff0f7224 */ /* 0x010fe400078e0a07 */
[----:B------:R-:W-:-:S04]  /*0950*/  IMAD.HI.U32 R17, R9, R17, R8 ;  /* 0x0000001109117227 */ /* 0x000fc800078e0008 */
[----:B------:R-:W-:-:S04]  /*0960*/  IMAD R15, R15, UR6, RZ ;  /* 0x000000060f0f7c24 */ /* 0x000fc8000f8e02ff */
[----:B---3--:R-:W-:-:S07]  /*0970*/  IMAD.HI.U32 R15, R7, R15, R6 ;  /* 0x0000000f070f7227 */ /* 0x008fce00078e0006 */
.L_x_156:
[----:B-1----:R-:W-:-:S04]  /*0980*/  IMAD.HI.U32 R9, R15, R18, RZ ;  /* 0x000000120f097227 */ /* 0x002fc800078e00ff */
[----:B------:R-:W-:Y:S01]  /*0990*/  IMAD.HI.U32 R21, R15, R22, RZ ;  /* 0x000000160f157227 */ /* 0x000fe200078e00ff */
[----:B------:R-:W-:-:S03]  /*09a0*/  IADD3 R11, PT, PT, -R9, RZ, RZ ;  /* 0x000000ff090b7210 */ /* 0x000fc60007ffe1ff */
[----:B------:R-:W-:Y:S02]  /*09b0*/  IMAD.MOV R23, RZ, RZ, -R21 ;  /* 0x000000ffff177224 */ /* 0x000fe400078e0a15 */
[----:B------:R-:W-:-:S04]  /*09c0*/  IMAD.HI.U32 R7, R15, R12, RZ ;  /* 0x0000000c0f077227 */ /* 0x000fc800078e00ff */
[----:B------:R-:W-:Y:S02]  /*09d0*/  IMAD R23, R23, UR6, R22 ;  /* 0x0000000617177c24 */ /* 0x000fe4000f8e0216 */
[----:B------:R-:W-:Y:S02]  /*09e0*/  IMAD R6, R11, UR6, R18 ;  /* 0x000000060b067c24 */ /* 0x000fe4000f8e0212 */
[----:B------:R-:W-:Y:S01]  /*09f0*/  IMAD.MOV R11, RZ, RZ, -R7 ;  /* 0x000000ffff0b7224 */ /* 0x000fe200078e0a07 */
[----:B------:R-:W-:Y:S01]  /*0a00*/  ISETP.GE.U32.AND P6, PT, R23, UR6, PT ;  /* 0x0000000617007c0c */ /* 0x000fe2000bfc6070 */
[----:B------:R-:W-:Y:S01]  /*0a10*/  IMAD.HI.U32 R27, R15, R16, RZ ;  /* 0x000000100f1b7227 */ /* 0x000fe200078e00ff */
[----:B------:R-:W-:-:S03]  /*0a20*/  ISETP.GE.U32.AND P2, PT, R6, UR6, PT ;  /* 0x0000000606007c0c */ /* 0x000fc6000bf46070 */
[----:B------:R-:W-:-:S05]  /*0a30*/  IMAD R8, R11, UR6, R12 ;  /* 0x000000060b087c24 */ /* 0x000fca000f8e020c */
[----:B------:R-:W-:-:S03]  /*0a40*/  ISETP.GE.U32.AND P3, PT, R8, UR6, PT ;  /* 0x0000000608007c0c */ /* 0x000fc6000bf66070 */
[----:B------:R-:W-:Y:S02]  /*0a50*/  @P6 VIADD R23, R23, -UR6 ;  /* 0x8000000617176c36 */ /* 0x000fe40008000000 */
[----:B------:R-:W-:Y:S01]  /*0a60*/  @P2 IADD3 R6, PT, PT, R6, -UR6, RZ ;  /* 0x8000000606062c10 */ /* 0x000fe2000fffe0ff */
[----:B------:R-:W-:Y:S01]  /*0a70*/  @P6 VIADD R21, R21, 0x1 ;  /* 0x0000000115156836 */ /* 0x000fe20000000000 */
[----:B------:R-:W-:Y:S02]  /*0a80*/  @P2 IADD3 R9, PT, PT, R9, 0x1, RZ ;  /* 0x0000000109092810 */ /* 0x000fe40007ffe0ff */
[----:B------:R-:W-:Y:S02]  /*0a90*/  ISETP.GE.U32.AND P4, PT, R23, UR6, PT ;  /* 0x0000000617007c0c */ /* 0x000fe4000bf86070 */
[----:B------:R-:W-:Y:S02]  /*0aa0*/  ISETP.GE.U32.AND P5, PT, R6, UR6, PT ;  /* 0x0000000606007c0c */ /* 0x000fe4000bfa6070 */
[----:B------:R-:W-:Y:S01]  /*0ab0*/  @P3 VIADD R8, R8, -UR6 ;  /* 0x8000000608083c36 */ /* 0x000fe20008000000 */
[----:B------:R-:W-:-:S04]  /*0ac0*/  @P3 IADD3 R7, PT, PT, R7, 0x1, RZ ;  /* 0x0000000107073810 */ /* 0x000fc80007ffe0ff */
[----:B------:R-:W-:-:S04]  /*0ad0*/  ISETP.GE.U32.AND P6, PT, R8, UR6, PT ;  /* 0x0000000608007c0c */ /* 0x000fc8000bfc6070 */
[----:B------:R-:W-:Y:S02]  /*0ae0*/  @P4 VIADD R21, R21, 0x1 ;  /* 0x0000000115154836 */ /* 0x000fe40000000000 */
[----:B------:R-:W-:-:S03]  /*0af0*/  @P5 VIADD R9, R9, 0x1 ;  /* 0x0000000109095836 */ /* 0x000fc60000000000 */
[C---:B------:R-:W-:Y:S02]  /*0b00*/  SEL R11, R20.reuse, R21, !P0 ;  /* 0x00000015140b7207 */ /* 0x040fe40004000000 */
[C---:B------:R-:W-:Y:S02]  /*0b10*/  SEL R9, R20.reuse, R9, !P0 ;  /* 0x0000000914097207 */ /* 0x040fe40004000000 */
[----:B------:R-:W-:Y:S01]  /*0b20*/  @P6 VIADD R7, R7, 0x1 ;  /* 0x0000000107076836 */ /* 0x000fe20000000000 */
[----:B------:R-:W-:Y:S01]  /*0b30*/  LEA R28, R11, R14, 0x6 ;  /* 0x0000000e0b1c7211 */ /* 0x000fe200078e30ff */
[----:B------:R-:W-:Y:S01]  /*0b40*/  IMAD.MOV R23, RZ, RZ, -R11 ;  /* 0x000000ffff177224 */ /* 0x000fe200078e0a0b */
[----:B------:R-:W-:Y:S02]  /*0b50*/  IADD3 R21, PT, PT, -R9, RZ, RZ ;  /* 0x000000ff09157210 */ /* 0x000fe40007ffe1ff */
[----:B------:R-:W-:Y:S01]  /*0b60*/  SEL R7, R20, R7, !P0 ;  /* 0x0000000714077207 */ /* 0x000fe20004000000 */
[----:B------:R-:W-:-:S02]  /*0b70*/  IMAD R8, R23, UR6, R22 ;  /* 0x0000000617087c24 */ /* 0x000fc4000f8e0216 */
[----:B------:R-:W-:Y:S02]  /*0b80*/  IMAD R24, R21, UR6, R18 ;  /* 0x0000000615187c24 */ /* 0x000fe4000f8e0212 */
[----:B------:R-:W-:-:S04]  /*0b90*/  IMAD.HI.U32 R10, R17, R8, RZ ;  /* 0x00000008110a7227 */ /* 0x000fc800078e00ff */
[----:B------:R-:W-:Y:S02]  /*0ba0*/  IMAD.MOV R21, RZ, RZ, -R7 ;  /* 0x000000ffff157224 */ /* 0x000fe400078e0a07 */
[----:B------:R-:W-:-:S04]  /*0bb0*/  IMAD.HI.U32 R6, R17, R24, RZ ;  /* 0x0000001811067227 */ /* 0x000fc800078e00ff */
[----:B------:R-:W-:Y:S02]  /*0bc0*/  IMAD.MOV R23, RZ, RZ, -R10 ;  /* 0x000000ffff177224 */ /* 0x000fe400078e0a0a */
[----:B------:R-:W-:Y:S01]  /*0bd0*/  IMAD R26, R21, UR6, R12 ;  /* 0x00000006151a7c24 */ /* 0x000fe2000f8e020c */
[----:B------:R-:W-:Y:S01]  /*0be0*/  IADD3 R21, PT, PT, -R6, RZ, RZ ;  /* 0x000000ff06157210 */ /* 0x000fe20007ffe1ff */
        /* <DEDUP_REMOVED lines=8> */
[----:B------:R-:W-:Y:S01]  /*0c70*/  ISETP.GE.U32.AND P3, PT, R26, UR10, PT ;  /* 0x0000000a1a007c0c */ /* 0x000fe2000bf66070 */
[----:B------:R-:W-:Y:S02]  /*0c80*/  @P6 VIADD R23, R23, -UR10 ;  /* 0x8000000a17176c36 */ /* 0x000fe40008000000 */
[----:B------:R-:W-:-:S03]  /*0c90*/  @P6 VIADD R10, R10, 0x1 ;  /* 0x000000010a0a6836 */ /* 0x000fc60000000000 */
[----:B------:R-:W-:Y:S02]  /*0ca0*/  ISETP.GE.U32.AND P4, PT, R23, UR10, PT ;  /* 0x0000000a17007c0c */ /* 0x000fe4000bf86070 */
[----:B------:R-:W-:Y:S02]  /*0cb0*/  @P2 IADD3 R24, PT, PT, R24, -UR10, RZ ;  /* 0x8000000a18182c10 */ /* 0x000fe4000fffe0ff */
[----:B------:R-:W-:Y:S02]  /*0cc0*/  @P2 IADD3 R6, PT, PT, R6, 0x1, RZ ;  /* 0x0000000106062810 */ /* 0x000fe40007ffe0ff */
[----:B------:R-:W-:Y:S01]  /*0cd0*/  ISETP.GE.U32.AND P5, PT, R24, UR10, PT ;  /* 0x0000000a18007c0c */ /* 0x000fe2000bfa6070 */
[----:B------:R-:W-:Y:S01]  /*0ce0*/  @P3 VIADD R26, R26, -UR10 ;  /* 0x8000000a1a1a3c36 */ /* 0x000fe20008000000 */
[----:B------:R-:W-:Y:S01]  /*0cf0*/  @P3 IADD3 R8, PT, PT, R8, 0x1, RZ ;  /* 0x0000000108083810 */ /* 0x000fe20007ffe0ff */
[----:B------:R-:W-:-:S03]  /*0d00*/  IMAD R24, R9, 0x40, R14 ;  /* 0x0000004009187824 */ /* 0x000fc600078e020e */
[----:B------:R-:W-:Y:S01]  /*0d10*/  ISETP.GE.U32.AND P6, PT, R26, UR10, PT ;  /* 0x0000000a1a007c0c */ /* 0x000fe2000bfc6070 */
[----:B------:R-:W-:Y:S02]  /*0d20*/  @P4 VIADD R10, R10, 0x1 ;  /* 0x000000010a0a4836 */ /* 0x000fe40000000000 */
[----:B------:R-:W-:-:S03]  /*0d30*/  VIADD R26, R11, UR5 ;  /* 0x000000050b1a7c36 */ /* 0x000fc60008000000 */
[----:B------:R-:W-:Y:S01]  /*0d40*/  SEL R23, R19, R10, !P1 ;  /* 0x0000000a13177207 */ /* 0x000fe20004800000 */
[----:B------:R-:W-:Y:S02]  /*0d50*/  @P5 VIADD R6, R6, 0x1 ;  /* 0x0000000106065836 */ /* 0x000fe40000000000 */
[----:B------:R-:W-:Y:S02]  /*0d60*/  VIADD R10, R9, UR5 ;  /* 0x00000005090a7c36 */ /* 0x000fe40008000000 */
[----:B------:R-:W-:Y:S01]  /*0d70*/  IMAD.MOV R9, RZ, RZ, -R21 ;  /* 0x000000ffff097224 */ /* 0x000fe200078e0a15 */
[----:B------:R-:W-:Y:S01]  /*0d80*/  SEL R25, R19, R6, !P1 ;  /* 0x0000000613197207 */ /* 0x000fe20004800000 */
[----:B------:R-:W-:Y:S01]  /*0d90*/  IMAD R11, R26, UR10, R23 ;  /* 0x0000000a1a0b7c24 */ /* 0x000fe2000f8e0217 */
[----:B------:R-:W-:Y:S01]  /*0da0*/  @P6 IADD3 R8, PT, PT, R8, 0x1, RZ ;  /* 0x0000000108086810 */ /* 0x000fe20007ffe0ff */
[----:B------:R-:W-:Y:S02]  /*0db0*/  IMAD R26, R7, 0x40, R14 ;  /* 0x00000040071a7824 */ /* 0x000fe400078e020e */
[----:B------:R-:W-:Y:S01]  /*0dc0*/  IMAD R6, R10, UR10, R25 ;  /* 0x0000000a0a067c24 */ /* 0x000fe2000f8e0219 */
[----:B------:R-:W-:Y:S01]  /*0dd0*/  SEL R21, R19, R8, !P1 ;  /* 0x0000000813157207 */ /* 0x000fe20004800000 */
[----:B------:R-:W-:Y:S01]  /*0de0*/  IMAD R25, R25, 0x10, R24 ;  /* 0x0000001019197824 */ /* 0x000fe200078e0218 */
[----:B------:R-:W-:Y:S01]  /*0df0*/  IADD3 R24, PT, PT, R7, UR5, RZ ;  /* 0x0000000507187c10 */ /* 0x000fe2000fffe0ff */
[----:B------:R-:W-:-:S04]  /*0e00*/  IMAD.HI.U32 R10, R17, R18, RZ ;  /* 0x00000012110a7227 */ /* 0x000fc800078e00ff */
[----:B------:R-:W-:Y:S01]  /*0e10*/  IMAD R8, R9, UR10, R22 ;  /* 0x0000000a09087c24 */ /* 0x000fe2000f8e0216 */
[----:B------:R-:W-:Y:S01]  /*0e20*/  IADD3 R29, PT, PT, -R10, RZ, RZ ;  /* 0x000000ff0a1d7210 */ /* 0x000fe20007ffe1ff */
[----:B------:R-:W-:Y:S02]  /*0e30*/  IMAD R9, R24, UR10, R21 ;  /* 0x0000000a18097c24 */ /* 0x000fe4000f8e0215 */
[----:B------:R-:W-:Y:S01]  /*0e40*/  IMAD R21, R21, 0x10, R26 ;  /* 0x0000001015157824 */ /* 0x000fe200078e021a */
[----:B------:R-:W-:Y:S01]  /*0e50*/  ISETP.GE.U32.AND P3, PT, R8, UR10, PT ;  /* 0x0000000a08007c0c */ /* 0x000fe2000bf66070 */
[----:B------:R-:W-:Y:S02]  /*0e60*/  IMAD.MOV R26, RZ, RZ, -R27 ;  /* 0x000000ffff1a7224 */ /* 0x000fe400078e0a1b */
[----:B------:R-:W-:Y:S02]  /*0e70*/  IMAD R10, R29, UR10, R18 ;  /* 0x0000000a1d0a7c24 */ /* 0x000fe4000f8e0212 */
[----:B------:R-:W-:-:S02]  /*0e80*/  IMAD R26, R26, UR6, R16 ;  /* 0x000000061a1a7c24 */ /* 0x000fc4000f8e0210 */
[----:B------:R-:W-:Y:S01]  /*0e90*/  IMAD.HI.U32 R7, R17, R12, RZ ;  /* 0x0000000c11077227 */ /* 0x000fe200078e00ff */
[----:B------:R-:W-:Y:S02]  /*0ea0*/  ISETP.GE.U32.AND P5, PT, R10, UR10, PT ;  /* 0x0000000a0a007c0c */ /* 0x000fe4000bfa6070 */
[----:B------:R-:W-:Y:S01]  /*0eb0*/  ISETP.GE.U32.AND P2, PT, R26, UR6, PT ;  /* 0x000000061a007c0c */ /* 0x000fe2000bf46070 */
[----:B------:R-:W-:Y:S02]  /*0ec0*/  IMAD.MOV R7, RZ, RZ, -R7 ;  /* 0x000000ffff077224 */ /* 0x000fe400078e0a07 */
[----:B------:R-:W-:Y:S01]  /*0ed0*/  IMAD R23, R23, 0x10, R28 ;  /* 0x0000001017177824 */ /* 0x000fe200078e021c */
[----:B------:R-:W-:Y:S01]  /*0ee0*/  @P3 IADD3 R8, PT, PT, R8, -UR10, RZ ;  /* 0x8000000a08083c10 */ /* 0x000fe2000fffe0ff */
[----:B------:R-:W-:-:S03]  /*0ef0*/  IMAD R24, R7, UR10, R12 ;  /* 0x0000000a07187c24 */ /* 0x000fc6000f8e020c */
[----:B------:R-:W-:Y:S02]  /*0f00*/  ISETP.GE.U32.AND P4, PT, R8, UR10, PT ;  /* 0x0000000a08007c0c */ /* 0x000fe4000bf86070 */
[----:B------:R-:W-:Y:S01]  /*0f10*/  ISETP.GE.U32.AND P3, PT, R24, UR10, PT ;  /* 0x0000000a18007c0c */ /* 0x000fe2000bf66070 */
[----:B------:R-:W-:Y:S02]  /*0f20*/  @P5 VIADD R10, R10, -UR10 ;  /* 0x8000000a0a0a5c36 */ /* 0x000fe40008000000 */
[----:B------:R-:W-:Y:S02]  /*0f30*/  @P2 VIADD R26, R26, -UR6 ;  /* 0x800000061a1a2c36 */ /* 0x000fe40008000000 */
[----:B------:R-:W-:Y:S01]  /*0f40*/  @P2 VIADD R27, R27, 0x1 ;  /* 0x000000011b1b2836 */ /* 0x000fe20000000000 */
[----:B------:R-:W-:Y:S02]  /*0f50*/  ISETP.GE.U32.AND P6, PT, R10, UR10, PT ;  /* 0x0000000a0a007c0c */ /* 0x000fe4000bfc6070 */
[----:B------:R-:W-:-:S03]  /*0f60*/  ISETP.GE.U32.AND P5, PT, R26, UR6, PT ;  /* 0x000000061a007c0c */ /* 0x000fc6000bfa6070 */
[----:B------:R-:W-:Y:S02]  /*0f70*/  @P4 VIADD R8, R8, -UR10 ;  /* 0x8000000a08084c36 */ /* 0x000fe40008000000 */
[----:B------:R-:W-:-:S03]  /*0f80*/  @P3 IADD3 R24, PT, PT, R24, -UR10, RZ ;  /* 0x8000000a18183c10 */ /* 0x000fc6000fffe0ff */
[----:B------:R-:W-:Y:S02]  /*0f90*/  SEL R8, R19, R8, !P1 ;  /* 0x0000000813087207 */ /* 0x000fe40004800000 */
[----:B------:R-:W-:Y:S01]  /*0fa0*/  ISETP.GE.U32.AND P3, PT, R24, UR10, PT ;  /* 0x0000000a18007c0c */ /* 0x000fe2000bf66070 */
[----:B------:R-:W-:Y:S01]  /*0fb0*/  @P6 VIADD R10, R10, -UR10 ;  /* 0x8000000a0a0a6c36 */ /* 0x000fe20008000000 */
[----:B------:R-:W-:Y:S01]  /*0fc0*/  LEA R23, R8, R23, 0x2 ;  /* 0x0000001708177211 */ /* 0x000fe200078e10ff */
[----:B------:R-:W-:Y:S01]  /*0fd0*/  IMAD R11, R11, UR10, R8 ;  /* 0x0000000a0b0b7c24 */ /* 0x000fe2000f8e0208 */
[----:B------:R-:W-:Y:S02]  /*0fe0*/  @P5 IADD3 R27, PT, PT, R27, 0x1, RZ ;  /* 0x000000011b1b5810 */ /* 0x000fe40007ffe0ff */
[----:B------:R-:W-:Y:S02]  /*0ff0*/  SEL R10, R19, R10, !P1 ;  /* 0x0000000a130a7207 */ /* 0x000fe40004800000 */
[----:B------:R-:W-:-:S03]  /*1000*/  SEL R27, R20, R27, !P0 ;  /* 0x0000001b141b7207 */ /* 0x000fc60004000000 */
[----:B------:R-:W-:Y:S02]  /*1010*/  IMAD R7, R6, UR10, R10 ;  /* 0x0000000a06077c24 */ /* 0x000fe4000f8e020a */
[----:B------:R-:W-:Y:S02]  /*1020*/  IMAD.MOV R29, RZ, RZ, -R27 ;  /* 0x000000ffff1d7224 */ /* 0x000fe400078e0a1b */
[----:B------:R-:W-:-:S04]  /*1030*/  IMAD.WIDE.U32 R6, R7, 0x4, R2 ;  /* 0x0000000407067825 */ /* 0x000fc800078e0002 */
[----:B------:R-:W-:Y:S01]  /*1040*/  IMAD R28, R29, UR6, R16 ;  /* 0x000000061d1c7c24 */ /* 0x000fe2000f8e0210 */
[----:B------:R0:W2:Y:S01]  /*1050*/  LDG.E R26, desc[UR8][R6.64] ;  /* 0x00000008061a7981 */ /* 0x0000a2000c1e1900 */
[----:B------:R-:W-:Y:S02]  /*1060*/  @P3 VIADD R24, R24, -UR10 ;  /* 0x8000000a18183c36 */ /* 0x000fe40008000000 */
[----:B------:R-:W-:-:S03]  /*1070*/  IMAD.HI.U32 R29, R17, R28, RZ ;  /* 0x0000001c111d7227 */ /* 0x000fc600078e00ff */
[----:B------:R-:W-:Y:S01]  /*1080*/  SEL R24, R19, R24, !P1 ;  /* 0x0000001813187207 */ /* 0x000fe20004800000 */
[----:B------:R-:W-:Y:S01]  /*1090*/  IMAD R25, R10, 0x4, R25 ;  /* 0x000000040a197824 */ /* 0x000fe200078e0219 */
[----:B0-----:R-:W-:Y:S01]  /*10a0*/  IADD3 R7, PT, PT, -R29, RZ, RZ ;  /* 0x000000ff1d077210 */ /* 0x001fe20007ffe1ff */
[----:B------:R-:W-:-:S04]  /*10b0*/  IMAD.HI.U32 R6, R17, R16, RZ ;  /* 0x0000001011067227 */ /* 0x000fc800078e00ff */
[----:B------:R-:W-:Y:S02]  /*10c0*/  IMAD R28, R7, UR10, R28 ;  /* 0x0000000a071c7c24 */ /* 0x000fe4000f8e021c */
[----:B------:R-:W-:Y:S02]  /*10d0*/  IMAD.MOV R7, RZ, RZ, -R6 ;  /* 0x000000ffff077224 */ /* 0x000fe400078e0a06 */
[----:B------:R-:W-:Y:S01]  /*10e0*/  IMAD R9, R9, UR10, R24 ;  /* 0x0000000a09097c24 */ /* 0x000fe2000f8e0218 */
[----:B------:R-:W-:Y:S01]  /*10f0*/  ISETP.GE.U32.AND P2, PT, R28, UR10, PT ;  /* 0x0000000a1c007c0c */ /* 0x000fe2000bf46070 */
[----:B------:R-:W-:-:S05]  /*1100*/  IMAD R6, R7, UR10, R16 ;  /* 0x0000000a07067c24 */ /* 0x000fca000f8e0210 */
[----:B------:R-:W-:-:S07]  /*1110*/  ISETP.GE.U32.AND P4, PT, R6, UR10, PT ;  /* 0x0000000a06007c0c */ /* 0x000fce000bf86070 */
[----:B------:R-:W-:-:S05]  /*1120*/  @P2 VIADD R28, R28, -UR10 ;  /* 0x8000000a1c1c2c36 */ /* 0x000fca0008000000 */
[----:B------:R-:W-:Y:S02]  /*1130*/  ISETP.GE.U32.AND P3, PT, R28, UR10, PT ;  /* 0x0000000a1c007c0c */ /* 0x000fe4000bf66070 */
[----:B------:R-:W-:-:S04]  /*1140*/  @P4 IADD3 R6, PT, PT, R6, -UR10, RZ ;  /* 0x8000000a06064c10 */ /* 0x000fc8000fffe0ff */
[----:B------:R-:W-:Y:S01]  /*1150*/  ISETP.GE.U32.AND P4, PT, R6, UR10, PT ;  /* 0x0000000a06007c0c */ /* 0x000fe2000bf86070 */
[----:B------:R-:W-:Y:S02]  /*1160*/  @P2 VIADD R29, R29, 0x1 ;  /* 0x000000011d1d2836 */ /* 0x000fe40000000000 */
[----:B------:R-:W-:-:S04]  /*1170*/  IMAD.WIDE.U32 R8, R9, 0x4, R2 ;  /* 0x0000000409087825 */ /* 0x000fc800078e0002 */
[----:B------:R-:W-:Y:S02]  /*1180*/  @P3 VIADD R29, R29, 0x1 ;  /* 0x000000011d1d3836 */ /* 0x000fe40000000000 */
[----:B------:R-:W-:Y:S01]  /*1190*/  VIADD R28, R27, UR5 ;  /* 0x000000051b1c7c36 */ /* 0x000fe20008000000 */
[----:B------:R0:W3:Y:S02]  /*11a0*/  LDG.E R8, desc[UR8][R8.64] ;  /* 0x0000000808087981 */ /* 0x0000e4000c1e1900 */
[----:B------:R-:W-:Y:S02]  /*11b0*/  SEL R29, R19, R29, !P1 ;  /* 0x0000001d131d7207 */ /* 0x000fe40004800000 */
[----:B------:R-:W-:-:S03]  /*11c0*/  @P4 IADD3 R6, PT, PT, R6, -UR10, RZ ;  /* 0x8000000a06064c10 */ /* 0x000fc6000fffe0ff */
[----:B------:R-:W-:Y:S01]  /*11d0*/  IMAD R28, R28, UR10, R29 ;  /* 0x0000000a1c1c7c24 */ /* 0x000fe2000f8e021d */
[----:B0-----:R-:W-:Y:S01]  /*11e0*/  SEL R9, R19, R6, !P1 ;  /* 0x0000000613097207 */ /* 0x001fe20004800000 */
[----:B------:R-:W-:Y:S02]  /*11f0*/  IMAD R6, R27, 0x40, R14 ;  /* 0x000000401b067824 */ /* 0x000fe400078e020e */
[----:B------:R-:W-:-:S04]  /*1200*/  IMAD.WIDE.U32 R10, R11, 0x4, R2 ;  /* 0x000000040b0a7825 */ /* 0x000fc800078e0002 */
[----:B------:R-:W-:Y:S01]  /*1210*/  IMAD R7, R28, UR10, R9 ;  /* 0x0000000a1c077c24 */ /* 0x000fe2000f8e0209 */
[----:B------:R-:W-:Y:S01]  /*1220*/  LEA R28, R29, R6, 0x4 ;  /* 0x000000061d1c7211 */ /* 0x000fe200078e20ff */
[----:B------:R-:W4:Y:S02]  /*1230*/  LDG.E R10, desc[UR8][R10.64] ;  /* 0x000000080a0a7981 */ /* 0x000f24000c1e1900 */
[----:B------:R-:W-:-:S06]  /*1240*/  IMAD.WIDE.U32 R6, R7, 0x4, R2 ;  /* 0x0000000407067825 */ /* 0x000fcc00078e0002 */
[----:B------:R-:W5:Y:S01]  /*1250*/  LDG.E R6, desc[UR8][R6.64] ;  /* 0x0000000806067981 */ /* 0x000f62000c1e1900 */
[----:B------:R-:W-:Y:S02]  /*1260*/  IMAD R21, R24, 0x4, R21 ;  /* 0x0000000418157824 */ /* 0x000fe400078e0215 */
[----:B------:R-:W-:Y:S01]  /*1270*/  IMAD R9, R9, 0x4, R28 ;  /* 0x0000000409097824 */ /* 0x000fe200078e021c */
        /* <DEDUP_REMOVED lines=11> */
.L_x_155:
[----:B------:R-:W-:Y:S05]  /*1330*/  BSYNC.RECONVERGENT B0 ;  /* 0x0000000000007941 */ /* 0x000fea0003800200 */
.L_x_154:
[----:B-1----:R-:W-:Y:S02]  /*1340*/  LOP3.LUT R8, R5, 0xffff, RZ, 0xc0, !PT ;  /* 0x0000ffff05087812 */ /* 0x002fe400078ec0ff */
[----:B------:R-:W-:Y:S02]  /*1350*/  LOP3.LUT R13, R13, 0xffff, RZ, 0xc0, !PT ;  /* 0x0000ffff0d0d7812 */ /* 0x000fe400078ec0ff */
[----:B------:R-:W-:-:S07]  /*1360*/  MOV R10, 0x1380 ;  /* 0x00001380000a7802 */ /* 0x000fce0000000f00 */
[----:B0-----:R-:W-:Y:S05]  /*1370*/  CALL.REL.NOINC `($__internal_7_$__cuda_sm20_div_u16) ;  /* 0x0000002c00447944 */ /* 0x001fea0003c00000 */
        /* <DEDUP_REMOVED lines=20> */
[----:B------:R-:W-:Y:S01]  /*14c0*/  ISETP.NE.U32.AND P1, PT, RZ, UR11, PT ;  /* 0x0000000bff007c0c */ /* 0x000fe2000bf25070 */
[----:B------:R-:W-:Y:S01]  /*14d0*/  VIADD R7, R7, 0x2580 ;  /* 0x0000258007077836 */ /* 0x000fe20000000000 */
[----:B------:R-:W4:Y:S08]  /*14e0*/  I2F.U32.RP R15, UR11 ;  /* 0x0000000b000f7d06 */ /* 0x000f300008209000 */
[----:B-1----:R-:W1:Y:S08]  /*14f0*/  MUFU.RCP R6, R6 ;  /* 0x0000000600067308 */ /* 0x002e700000001000 */
[----:B----4-:R-:W4:Y:S01]  /*1500*/  MUFU.RCP R15, R15 ;  /* 0x0000000f000f7308 */ /* 0x010f220000001000 */
[----:B-1----:R-:W-:-:S02]  /*1510*/  IADD3 R10, PT, PT, R6, 0xffffffe, RZ ;  /* 0x0ffffffe060a7810 */ /* 0x002fc40007ffe0ff */
[----:B---3--:R-:W-:-:S05]  /*1520*/  LEA R7, R16, R7, 0x18 ;  /* 0x0000000710077211 */ /* 0x008fca00078ec0ff */
[----:B------:R1:W3:Y:S01]  /*1530*/  F2I.FTZ.U32.TRUNC.NTZ R11, R10 ;  /* 0x0000000a000b7305 */ /* 0x0002e2000021f000 */
[----:B----4-:R-:W-:-:S07]  /*1540*/  VIADD R12, R15, 0xffffffe ;  /* 0x0ffffffe0f0c7836 */ /* 0x010fce0000000000 */
[----:B------:R4:W5:Y:S01]  /*1550*/  F2I.FTZ.U32.TRUNC.NTZ R13, R12 ;  /* 0x0000000c000d7305 */ /* 0x000962000021f000 */
[----:B-1----:R-:W-:Y:S02]  /*1560*/  IMAD.MOV.U32 R10, RZ, RZ, RZ ;  /* 0x000000ffff0a7224 */ /* 0x002fe400078e00ff */
[----:B---3--:R-:W-:Y:S01]  /*1570*/  IMAD.MOV R17, RZ, RZ, -R11 ;  /* 0x000000ffff117224 */ /* 0x008fe200078e0a0b */
[----:B----4-:R-:W-:-:S03]  /*1580*/  MOV R12, RZ ;  /* 0x000000ff000c7202 */ /* 0x010fc60000000f00 */
[----:B------:R-:W-:Y:S01]  /*1590*/  IMAD R15, R17, UR10, RZ ;  /* 0x0000000a110f7c24 */ /* 0x000fe2000f8e02ff */
[----:B-----5:R-:W-:-:S03]  /*15a0*/  IADD3 R6, PT, PT, RZ, -R13, RZ ;  /* 0x8000000dff067210 */ /* 0x020fc60007ffe0ff */
[----:B------:R-:W-:Y:S01]  /*15b0*/  IMAD.HI.U32 R11, R11, R15, R10 ;  /* 0x0000000f0b0b7227 */ /* 0x000fe200078e000a */
[----:B------:R-:W-:-:S03]  /*15c0*/  LOP3.LUT R10, RZ, UR11, RZ, 0x33, !PT ;  /* 0x0000000bff0a7c12 */ /* 0x000fc6000f8e33ff */
[----:B------:R-:W-:Y:S02]  /*15d0*/  IMAD R17, R6, UR11, RZ ;  /* 0x0000000b06117c24 */ /* 0x000fe4000f8e02ff */
[----:B------:R-:W-:Y:S02]  /*15e0*/  IMAD.MOV.U32 R6, RZ, RZ, R0 ;  /* 0x000000ffff067224 */ /* 0x000fe400078e0000 */
[----:B------:R-:W-:Y:S01]  /*15f0*/  IMAD.HI.U32 R13, R13, R17, R12 ;  /* 0x000000110d0d7227 */ /* 0x000fe200078e000c */
[----:B------:R-:W-:-:S07]  /*1600*/  LOP3.LUT R12, RZ, UR10, RZ, 0x33, !PT ;  /* 0x0000000aff0c7c12 */ /* 0x000fce000f8e33ff */
.L_x_159:
        /* <DEDUP_REMOVED lines=36> */
.L_x_158:
[----:B------:R-:W-:Y:S05]  /*1850*/  BSYNC.RECONVERGENT B0 ;  /* 0x0000000000007941 */ /* 0x000fea0003800200 */
.L_x_157:
        /* <DEDUP_REMOVED lines=18> */
.L_x_161:
        /* <DEDUP_REMOVED lines=135> */
.L_x_160:
        /* <DEDUP_REMOVED lines=62> */
.L_x_168:
        /* <DEDUP_REMOVED lines=11> */
.L_x_167:
        /* <DEDUP_REMOVED lines=60> */
.L_x_163:
[----:B0-----:R-:W-:Y:S05]  /*2a40*/  BSYNC.RECONVERGENT B0 ;  /* 0x0000000000007941 */ /* 0x001fea0003800200 */
.L_x_162:
        /* <DEDUP_REMOVED lines=22> */
.L_x_166:
        /* <DEDUP_REMOVED lines=64> */
.L_x_165:
[----:B------:R-:W-:Y:S05]  /*2fb0*/  BSYNC.RECONVERGENT B0 ;  /* 0x0000000000007941 */ /* 0x000fea0003800200 */
.L_x_164:
        /* <DEDUP_REMOVED lines=27> */
[----:B------:R-:W-:Y:S01]  /*3170*/  IADD3 R4, PT, PT, R4, 0x2580, RZ ;  /* 0x0000258004047810 */ /* 0x000fe20007ffe0ff */
[----:B------:R-:W2:Y:S01]  /*3180*/  LDC.64 R10, c[0x0][0x390] ;  /* 0x0000e400ff0a7b82 */ /* 0x000ea20000000a00 */
[----:B------:R-:W-:Y:S01]  /*3190*/  ISETP.NE.U32.AND P0, PT, RZ, UR6, PT ;  /* 0x00000006ff007c0c */ /* 0x000fe2000bf05070 */
[----:B-----5:R-:W5:Y:S08]  /*31a0*/  MUFU.RCP R16, R16 ;  /* 0x0000001000107308 */ /* 0x020f700000001000 */
[----:B0-----:R-:W0:Y:S01]  /*31b0*/  I2F.U32.RP R18, R3 ;  /* 0x0000000300127306 */ /* 0x001e220000209000 */
[----:B------:R-:W-:Y:S01]  /*31c0*/  ISETP.NE.U32.AND P1, PT, R3, RZ, PT ;  /* 0x000000ff0300720c */ /* 0x000fe20003f25070 */
[----:B-----5:R-:W-:Y:S01]  /*31d0*/  VIADD R12, R16, 0xffffffe ;  /* 0x0ffffffe100c7836 */ /* 0x020fe20000000000 */
[----:B-1----:R-:W-:-:S05]  /*31e0*/  LEA R4, R17, R4, 0x18 ;  /* 0x0000000411047211 */ /* 0x002fca00078ec0ff */
[----:B------:R1:W5:Y:S08]  /*31f0*/  F2I.FTZ.U32.TRUNC.NTZ R13, R12 ;  /* 0x0000000c000d7305 */ /* 0x000370000021f000 */
[----:B0-----:R-:W0:Y:S01]  /*3200*/  MUFU.RCP R18, R18 ;  /* 0x0000001200127308 */ /* 0x001e220000001000 */
[----:B-1----:R-:W-:Y:S02]  /*3210*/  IMAD.MOV.U32 R12, RZ, RZ, RZ ;  /* 0x000000ffff0c7224 */ /* 0x002fe400078e00ff */
[----:B-----5:R-:W-:-:S04]  /*3220*/  IMAD.MOV R19, RZ, RZ, -R13 ;  /* 0x000000ffff137224 */ /* 0x020fc800078e0a0d */
[----:B------:R-:W-:-:S04]  /*3230*/  IMAD R19, R19, UR6, RZ ;  /* 0x0000000613137c24 */ /* 0x000fc8000f8e02ff */
[----:B------:R-:W-:Y:S01]  /*3240*/  IMAD.HI.U32 R13, R13, R19, R12 ;  /* 0x000000130d0d7227 */ /* 0x000fe200078e000c */
[----:B------:R-:W-:Y:S02]  /*3250*/  LOP3.LUT R12, RZ, UR6, RZ, 0x33, !PT ;  /* 0x00000006ff0c7c12 */ /* 0x000fe4000f8e33ff */
[----:B0-----:R-:W-:-:S04]  /*3260*/  IADD3 R14, PT, PT, R18, 0xffffffe, RZ ;  /* 0x0ffffffe120e7810 */ /* 0x001fc80007ffe0ff */
[----:B------:R0:W1:Y:S02]  /*3270*/  F2I.FTZ.U32.TRUNC.NTZ R15, R14 ;  /* 0x0000000e000f7305 */ /* 0x000064000021f000 */
[----:B0-----:R-:W-:Y:S02]  /*3280*/  IMAD.MOV.U32 R14, RZ, RZ, RZ ;  /* 0x000000ffff0e7224 */ /* 0x001fe400078e00ff */
[----:B-1----:R-:W-:-:S04]  /*3290*/  IMAD.MOV R16, RZ, RZ, -R15 ;  /* 0x000000ffff107224 */ /* 0x002fc800078e0a0f */
[----:B------:R-:W-:-:S04]  /*32a0*/  IMAD R17, R16, R3, RZ ;  /* 0x0000000310117224 */ /* 0x000fc800078e02ff */
[----:B------:R-:W-:Y:S01]  /*32b0*/  IMAD.HI.U32 R15, R15, R17, R14 ;  /* 0x000000110f0f7227 */ /* 0x000fe200078e000e */
[----:B------:R-:W-:Y:S02]  /*32c0*/  IADD3 R14, PT, PT, -R2, RZ, RZ ;  /* 0x000000ff020e7210 */ /* 0x000fe40007ffe1ff */
[----:B--2---:R-:W-:-:S07]  /*32d0*/  LOP3.LUT R2, RZ, R3, RZ, 0x33, !PT ;  /* 0x00000003ff027212 */ /* 0x004fce00078e33ff */
.L_x_171:
[----:B0-----:R-:W-:-:S04]  /*32e0*/  IMAD.HI.U32 R17, R13, R0, RZ ;  /* 0x000000000d117227 */ /* 0x001fc800078e00ff */
[----:B------:R-:W-:Y:S02]  /*32f0*/  IMAD.MOV R19, RZ, RZ, -R17 ;  /* 0x000000ffff137224 */ /* 0x000fe400078e0a11 */
[----:B------:R-:W-:-:S04]  /*3300*/  IMAD.HI.U32 R18, R15, R0, RZ ;  /* 0x000000000f127227 */ /* 0x000fc800078e00ff */
[----:B------:R-:W-:Y:S02]  /*3310*/  IMAD R16, R19, UR6, R0 ;  /* 0x0000000613107c24 */ /* 0x000fe4000f8e0200 */
[----:B------:R-:W-:-:S03]  /*3320*/  IMAD.MOV R18, RZ, RZ, -R18 ;  /* 0x000000ffff127224 */ /* 0x000fc600078e0a12 */
[----:B------:R-:W-:Y:S01]  /*3330*/  ISETP.GE.U32.AND P2, PT, R16, UR6, PT ;  /* 0x0000000610007c0c */ /* 0x000fe2000bf46070 */
[----:B------:R-:W-:-:S12]  /*3340*/  IMAD R18, R3, R18, R0 ;  /* 0x0000001203127224 */ /* 0x000fd800078e0200 */
[----:B------:R-:W-:Y:S01]  /*3350*/  @P2 VIADD R16, R16, -UR6 ;  /* 0x8000000610102c36 */ /* 0x000fe20008000000 */
[----:B------:R-:W-:-:S04]  /*3360*/  @P2 IADD3 R17, PT, PT, R17, 0x1, RZ ;  /* 0x0000000111112810 */ /* 0x000fc80007ffe0ff */
[----:B------:R-:W-:-:S13]  /*3370*/  ISETP.GE.U32.AND P3, PT, R16, UR6, PT ;  /* 0x0000000610007c0c */ /* 0x000fda000bf66070 */
[----:B------:R-:W-:Y:S01]  /*3380*/  @P3 VIADD R17, R17, 0x1 ;  /* 0x0000000111113836 */ /* 0x000fe20000000000 */
[----:B------:R-:W-:-:S04]  /*3390*/  ISETP.GE.U32.AND P3, PT, R18, R3, PT ;  /* 0x000000031200720c */ /* 0x000fc80003f66070 */
[----:B------:R-:W-:-:S05]  /*33a0*/  SEL R17, R12, R17, !P0 ;  /* 0x000000110c117207 */ /* 0x000fca0004000000 */
[----:B------:R-:W-:Y:S02]  /*33b0*/  IMAD.MOV R19, RZ, RZ, -R17 ;  /* 0x000000ffff137224 */ /* 0x000fe400078e0a11 */
[C---:B------:R-:W-:Y:S01]  /*33c0*/  IMAD R21, R17.reuse, 0x100, R4 ;  /* 0x0000010011157824 */ /* 0x040fe200078e0204 */
[----:B------:R-:W-:Y:S01]  /*33d0*/  IADD3 R17, PT, PT, R17, UR4, RZ ;  /* 0x0000000411117c10 */ /* 0x000fe2000fffe0ff */
[----:B------:R-:W-:Y:S01]  /*33e0*/  IMAD R16, R19, UR6, R0 ;  /* 0x0000000613107c24 */ /* 0x000fe2000f8e0200 */
[----:B------:R-:W-:-:S03]  /*33f0*/  @P3 IADD3 R18, PT, PT, R18, -R3, RZ ;  /* 0x8000000312123210 */ /* 0x000fc60007ffe0ff */
[----:B------:R-:W-:Y:S01]  /*3400*/  IMAD.HI.U32 R19, R15, R16, RZ ;  /* 0x000000100f137227 */ /* 0x000fe200078e00ff */
[----:B------:R-:W-:-:S04]  /*3410*/  ISETP.GE.U32.AND P4, PT, R18, R3, PT ;  /* 0x000000031200720c */ /* 0x000fc80003f86070 */
[----:B------:R-:W-:-:S05]  /*3420*/  IADD3 R20, PT, PT, -R19, RZ, RZ ;  /* 0x000000ff13147210 */ /* 0x000fca0007ffe1ff */
[----:B------:R-:W-:-:S04]  /*3430*/  IMAD R16, R3, R20, R16 ;  /* 0x0000001403107224 */ /* 0x000fc800078e0210 */
[-C--:B------:R-:W-:Y:S02]  /*3440*/  @P4 IADD3 R18, PT, PT, R18, -R3.reuse, RZ ;  /* 0x8000000312124210 */ /* 0x080fe40007ffe0ff */
[----:B------:R-:W-:Y:S02]  /*3450*/  ISETP.GE.U32.AND P2, PT, R16, R3, PT ;  /* 0x000000031000720c */ /* 0x000fe40003f46070 */
[----:B------:R-:W-:-:S11]  /*3460*/  SEL R18, R2, R18, !P1 ;  /* 0x0000001202127207 */ /* 0x000fd60004800000 */
[----:B------:R-:W-:Y:S02]  /*3470*/  @P2 IMAD.IADD R16, R16, 0x1, -R3 ;  /* 0x0000000110102824 */ /* 0x000fe400078e0a03 */
[----:B------:R-:W-:-:S03]  /*3480*/  @P2 VIADD R19, R19, 0x1 ;  /* 0x0000000113132836 */ /* 0x000fc60000000000 */
        /* <DEDUP_REMOVED lines=14> */
.L_x_170:
[----:B------:R-:W-:Y:S05]  /*3570*/  BSYNC.RECONVERGENT B0 ;  /* 0x0000000000007941 */ /* 0x000fea0003800200 */
.L_x_169:
        /* <DEDUP_REMOVED lines=21> */
.L_x_172:
        /* <DEDUP_REMOVED lines=156> */
        .weak           $__internal_7_$__cuda_sm20_div_u16
        .type           $__internal_7_$__cuda_sm20_div_u16,@function
        .size           $__internal_7_$__cuda_sm20_div_u16,(.L_x_218 - $__internal_7_$__cuda_sm20_div_u16)
$__internal_7_$__cuda_sm20_div_u16:
        /* <DEDUP_REMOVED lines=18> */
[----:B------:R-:W-:Y:S06]  /*41b0*/  RET.REL.NODEC R2 `(_Z32deconv_kernel_share_filter_tiledILi150ELi4ELi4EEvPfS0_S0_9FmapShape11FilterShapeS1_i) ;  /* 0xffffffbc02907950 */ /* 0x000fec0003c3ffff */
.L_x_173:
        /* <DEDUP_REMOVED lines=12> */
.L_x_218:


//--------------------- .text._Z13deconv_kernelPfS_S_9FmapShape11FilterShapeS0_ --------------------------
	.section	.text._Z13deconv_kernelPfS_S_9FmapShape11FilterShapeS0_,"ax",@progbits
	.align	128
        .global         _Z13deconv_kernelPfS_S_9FmapShape11FilterShapeS0_
        .type           _Z13deconv_kernelPfS_S_9FmapShape11FilterShapeS0_,@function
        .size           _Z13deconv_kernelPfS_S_9FmapShape11FilterShapeS0_,(.L_x_227 - _Z13deconv_kernelPfS_S_9FmapShape11FilterShapeS0_)
        .other          _Z13deconv_kernelPfS_S_9FmapShape11FilterShapeS0_,@"STO_CUDA_ENTRY STV_DEFAULT"
_Z13deconv_kernelPfS_S_9FmapShape11FilterShapeS0_:
.text._Z13deconv_kernelPfS_S_9FmapShape11FilterShapeS0_:
[----:B------:R-:W-:Y:S01]  /*0000*/  LDC R1, c[0x0][0x37c] ;  /* 0x0000df00ff017b82 */ /* 0x000fe20000000800 */
[----:B------:R-:W0:Y:S02]  /*0010*/  LDCU UR4, c[0x0][0x3a4] ;  /* 0x00007480ff0477ac */ /* 0x000e240008000800 */
[----:B0-----:R-:W-:-:S13]  /*0020*/  ISETP.NE.AND P0, PT, RZ, UR4, PT ;  /* 0x00000004ff007c0c */ /* 0x001fda000bf05270 */
[----:B------:R-:W-:Y:S05]  /*0030*/  @!P0 EXIT ;  /* 0x000000000000894d */ /* 0x000fea0003800000 */
[----:B------:R-:W0:Y:S01]  /*0040*/  LDCU UR6, c[0x0][0x39c] ;  /* 0x00007380ff0677ac */ /* 0x000e220008000800 */
[----:B------:R-:W1:Y:S01]  /*0050*/  S2R R4, SR_TID.X ;  /* 0x0000000000047919 */ /* 0x000e620000002100 */
[----:B------:R-:W2:Y:S01]  /*0060*/  LDC.64 R12, c[0x0][0x380] ;  /* 0x0000e000ff0c7b82 */ /* 0x000ea20000000a00 */
[----:B------:R-:W1:Y:S01]  /*0070*/  LDCU UR5, c[0x0][0x360] ;  /* 0x00006c00ff0577ac */ /* 0x000e620008000800 */
[----:B------:R-:W1:Y:S01]  /*0080*/  S2R R7, SR_CTAID.X ;  /* 0x0000000000077919 */ /* 0x000e620000002500 */
[----:B------:R-:W3:Y:S01]  /*0090*/  LDCU UR7, c[0x0][0x3a8] ;  /* 0x00007500ff0777ac */ /* 0x000ee20008000800 */
[----:B0-----:R-:W-:Y:S02]  /*00a0*/  UIMAD UR4, UR6, UR6, URZ ;  /* 0x00000006060472a4 */ /* 0x001fe4000f8e02ff */
[----:B------:R-:W0:Y:S04]  /*00b0*/  I2F.U32.RP R5, UR6 ;  /* 0x0000000600057d06 */ /* 0x000e280008209000 */
[----:B------:R-:W-:Y:S01]  /*00c0*/  IMAD R9, RZ, RZ, -UR4 ;  /* 0x80000004ff097e24 */ /* 0x000fe2000f8e02ff */
[----:B------:R-:W-:-:S03]  /*00d0*/  ISETP.NE.U32.AND P2, PT, RZ, UR4, PT ;  /* 0x00000004ff007c0c */ /* 0x000fc6000bf45070 */
[----:B------:R-:W4:Y:S08]  /*00e0*/  I2F.U32.RP R0, UR4 ;  /* 0x0000000400007d06 */ /* 0x000f300008209000 */
[----:B0-----:R-:W-:Y:S01]  /*00f0*/  MUFU.RCP R5, R5 ;  /* 0x0000000500057308 */ /* 0x001fe20000001000 */
[----:B-1----:R-:W-:-:S07]  /*0100*/  IMAD R4, R7, UR5, R4 ;  /* 0x0000000507047c24 */ /* 0x002fce000f8e0204 */
[----:B----4-:R-:W0:Y:S02]  /*0110*/  MUFU.RCP R0, R0 ;  /* 0x0000000000007308 */ /* 0x010e240000001000 */
[----:B0-----:R-:W-:-:S06]  /*0120*/  IADD3 R2, PT, PT, R0, 0xffffffe, RZ ;  /* 0x0ffffffe00027810 */ /* 0x001fcc0007ffe0ff */
[----:B------:R0:W1:Y:S02]  /*0130*/  F2I.FTZ.U32.TRUNC.NTZ R3, R2 ;  /* 0x0000000200037305 */ /* 0x000064000021f000 */
[----:B0-----:R-:W-:Y:S02]  /*0140*/  HFMA2 R2, -RZ, RZ, 0, 0 ;  /* 0x00000000ff027431 */ /* 0x001fe400000001ff */
[----:B-1----:R-:W-:-:S04]  /*0150*/  IMAD R9, R9, R3, RZ ;  /* 0x0000000309097224 */ /* 0x002fc800078e02ff */
[----:B------:R-:W-:-:S06]  /*0160*/  IMAD.HI.U32 R3, R3, R9, R2 ;  /* 0x0000000903037227 */ /* 0x000fcc00078e0002 */
[----:B------:R-:W-:-:S04]  /*0170*/  IMAD.HI.U32 R0, R3, R4, RZ ;  /* 0x0000000403007227 */ /* 0x000fc800078e00ff */
[----:B------:R-:W-:-:S04]  /*0180*/  IMAD.MOV R3, RZ, RZ, -R0 ;  /* 0x000000ffff037224 */ /* 0x000fc800078e0a00 */
[----:B------:R-:W-:Y:S01]  /*0190*/  IMAD R2, R3, UR4, R4 ;  /* 0x0000000403027c24 */ /* 0x000fe2000f8e0204 */
[----:B------:R-:W-:-:S04]  /*01a0*/  IADD3 R3, PT, PT, R5, 0xffffffe, RZ ;  /* 0x0ffffffe05037810 */ /* 0x000fc80007ffe0ff */
[C---:B------:R-:W-:Y:S02]  /*01b0*/  ISETP.GE.U32.AND P0, PT, R2.reuse, UR4, PT ;  /* 0x0000000402007c0c */ /* 0x040fe4000bf06070 */
[----:B------:R-:W0:Y:S11]  /*01c0*/  F2I.FTZ.U32.TRUNC.NTZ R3, R3 ;  /* 0x0000000300037305 */ /* 0x000e36000021f000 */
[----:B------:R-:W-:Y:S01]  /*01d0*/  @P0 VIADD R2, R2, -UR4 ;  /* 0x8000000402020c36 */ /* 0x000fe20008000000 */
[----:B------:R-:W-:Y:S01]  /*01e0*/  @P0 IADD3 R0, PT, PT, R0, 0x1, RZ ;  /* 0x0000000100000810 */ /* 0x000fe20007ffe0ff */
[----:B0-----:R-:W-:-:S03]  /*01f0*/  IMAD.MOV R7, RZ, RZ, -R3 ;  /* 0x000000ffff077224 */ /* 0x001fc600078e0a03 */
[----:B------:R-:W-:Y:S02]  /*0200*/  ISETP.GE.U32.AND P1, PT, R2, UR4, PT ;  /* 0x0000000402007c0c */ /* 0x000fe4000bf26070 */
[----:B------:R-:W-:Y:S01]  /*0210*/  MOV R2, RZ ;  /* 0x000000ff00027202 */ /* 0x000fe20000000f00 */
[----:B------:R-:W-:-:S04]  /*0220*/  IMAD R7, R7, UR6, RZ ;  /* 0x0000000607077c24 */ /* 0x000fc8000f8e02ff */
[----:B------:R-:W-:-:S06]  /*0230*/  IMAD.HI.U32 R3, R3, R7, R2 ;  /* 0x0000000703037227 */ /* 0x000fcc00078e0002 */
[----:B------:R-:W-:Y:S02]  /*0240*/  @P1 IADD3 R0, PT, PT, R0, 0x1, RZ ;  /* 0x0000000100001810 */ /* 0x000fe40007ffe0ff */
[----:B------:R-:W-:Y:S02]  /*0250*/  @!P2 LOP3.LUT R0, RZ, UR4, RZ, 0x33, !PT ;  /* 0x00000004ff00ac12 */ /* 0x000fe4000f8e33ff */
[----:B------:R-:W-:-:S03]  /*0260*/  ISETP.NE.U32.AND P2, PT, RZ, UR6, PT ;  /* 0x00000006ff007c0c */ /* 0x000fc6000bf45070 */
[----:B------:R-:W-:-:S04]  /*0270*/  IMAD.MOV R5, RZ, RZ, -R0 ;  /* 0x000000ffff057224 */ /* 0x000fc800078e0a00 */
[----:B------:R-:W-:Y:S01]  /*0280*/  IMAD R2, R5, UR4, R4 ;  /* 0x0000000405027c24 */ /* 0x000fe2000f8e0204 */
[----:B---3--:R-:W-:Y:S01]  /*0290*/  UIADD3 UR4, UPT, UPT, UR7, -0x1, URZ ;  /* 0xffffffff07047890 */ /* 0x008fe2000fffe0ff */
[----:B------:R-:W-:-:S03]  /*02a0*/  IMAD.HI.U32 R5, R3, R4, RZ ;  /* 0x0000000403057227 */ /* 0x000fc600078e00ff */
[----:B------:R-:W-:Y:S01]  /*02b0*/  USHF.R.U32.HI UR4, URZ, 0x1, UR4 ;  /* 0x00000001ff047899 */ /* 0x000fe20008011604 */
[----:B------:R-:W-:-:S04]  /*02c0*/  IMAD.HI.U32 R3, R3, R2, RZ ;  /* 0x0000000203037227 */ /* 0x000fc800078e00ff */
[----:B------:R-:W-:Y:S01]  /*02d0*/  IMAD.MOV R5, RZ, RZ, -R5 ;  /* 0x000000ffff057224 */ /* 0x000fe200078e0a05 */
[----:B------:R-:W-:-:S03]  /*02e0*/  IADD3 R7, PT, PT, -R3, RZ, RZ ;  /* 0x000000ff03077210 */ /* 0x000fc60007ffe1ff */
[----:B------:R-:W-:Y:S02]  /*02f0*/  IMAD R5, R5, UR6, R4 ;  /* 0x0000000605057c24 */ /* 0x000fe4000f8e0204 */
[----:B------:R-:W-:-:S03]  /*0300*/  IMAD R2, R7, UR6, R2 ;  /* 0x0000000607027c24 */ /* 0x000fc6000f8e0202 */
[----:B------:R-:W-:Y:S02]  /*0310*/  ISETP.GE.U32.AND P1, PT, R5, UR6, PT ;  /* 0x0000000605007c0c */ /* 0x000fe4000bf26070 */
[----:B------:R-:W-:-:S11]  /*0320*/  ISETP.GE.U32.AND P0, PT, R2, UR6, PT ;  /* 0x0000000602007c0c */ /* 0x000fd6000bf06070 */
[----:B------:R-:W-:Y:S02]  /*0330*/  @P1 VIADD R5, R5, -UR6 ;  /* 0x8000000605051c36 */ /* 0x000fe40008000000 */
[----:B------:R-:W-:Y:S01]  /*0340*/  @P0 IADD3 R2, PT, PT, R2, -UR6, RZ ;  /* 0x8000000602020c10 */ /* 0x000fe2000fffe0ff */
[----:B------:R-:W-:Y:S01]  /*0350*/  @P0 VIADD R3, R3, 0x1 ;  /* 0x0000000103030836 */ /* 0x000fe20000000000 */
[----:B------:R-:W-:Y:S02]  /*0360*/  ISETP.NE.AND P0, PT, RZ, UR7, PT ;  /* 0x00000007ff007c0c */ /* 0x000fe4000bf05270 */
[----:B------:R-:W-:Y:S02]  /*0370*/  ISETP.GE.U32.AND P1, PT, R2, UR6, PT ;  /* 0x0000000602007c0c */ /* 0x000fe4000bf26070 */
[----:B------:R-:W-:Y:S02]  /*0380*/  ISETP.GE.U32.AND P3, PT, R5, UR6, PT ;  /* 0x0000000605007c0c */ /* 0x000fe4000bf66070 */
[----:B------:R-:W-:-:S09]  /*0390*/  LOP3.LUT R2, RZ, UR6, RZ, 0x33, !PT ;  /* 0x00000006ff027c12 */ /* 0x000fd2000f8e33ff */
[----:B------:R-:W-:Y:S02]  /*03a0*/  @P1 VIADD R3, R3, 0x1 ;  /* 0x0000000103031836 */ /* 0x000fe40000000000 */
[----:B------:R-:W-:-:S03]  /*03b0*/  @P3 IADD3 R5, PT, PT, R5, -UR6, RZ ;  /* 0x8000000605053c10 */ /* 0x000fc6000fffe0ff */
[C---:B------:R-:W-:Y:S02]  /*03c0*/  SEL R3, R2.reuse, R3, !P2 ;  /* 0x0000000302037207 */ /* 0x040fe40005000000 */
[----:B------:R-:W-:Y:S01]  /*03d0*/  SEL R5, R2, R5, !P2 ;  /* 0x0000000502057207 */ /* 0x000fe20005000000 */
[----:B--2---:R-:W-:Y:S06]  /*03e0*/  @!P0 EXIT ;  /* 0x000000000000894d */ /* 0x004fec0003800000 */
[----:B------:R-:W-:Y:S01]  /*03f0*/  IMAD R2, R0, UR6, R3 ;  /* 0x0000000600027c24 */ /* 0x000fe2000f8e0203 */
[----:B------:R-:W-:Y:S01]  /*0400*/  ULOP3.LUT UR8, UR7, 0xfffffff8, URZ, 0xc0, !UPT ;  /* 0xfffffff807087892 */ /* 0x000fe2000f8ec0ff */
[----:B------:R-:W-:Y:S01]  /*0410*/  LEA R3, R3, -UR4, 0x1 ;  /* 0x8000000403037c11 */ /* 0x000fe2000f8e08ff */
[----:B------:R-:W0:Y:S01]  /*0420*/  LDCU.64 UR12, c[0x0][0x358] ;  /* 0x00006b00ff0c77ac */ /* 0x000e220008000a00 */
[----:B------:R-:W-:Y:S01]  /*0430*/  IMAD R7, R2, UR6, R5 ;  /* 0x0000000602077c24 */ /* 0x000fe2000f8e0205 */
[----:B------:R-:W-:Y:S01]  /*0440*/  LEA R2, R5, -UR4, 0x1 ;  /* 0x8000000405027c11 */ /* 0x000fe2000f8e08ff */
[----:B------:R-:W-:Y:S02]  /*0450*/  ULOP3.LUT UR7, UR7, 0x7, URZ, 0xc0, !UPT ;  /* 0x0000000707077892 */ /* 0x000fe4000f8ec0ff */
[----:B------:R-:W-:Y:S01]  /*0460*/  IMAD.WIDE.U32 R12, R7, 0x4, R12 ;  /* 0x00000004070c7825 */ /* 0x000fe200078e000c */
[----:B------:R-:W-:Y:S01]  /*0470*/  UIADD3 UR10, UPT, UPT, -UR8, URZ, URZ ;  /* 0x000000ff080a7290 */ /* 0x000fe2000fffe1ff */
[----:B------:R-:W-:-:S11]  /*0480*/  UMOV UR4, URZ ;  /* 0x000000ff00047c82 */ /* 0x000fd60008000000 */
.L_x_209:
[----:B01----:R-:W1:Y:S01]  /*0490*/  LDC R5, c[0x0][0x3a4] ;  /* 0x0000e900ff057b82 */ /* 0x003e620000000800 */
[----:B------:R-:W-:Y:S01]  /*04a0*/  UMOV UR11, UR4 ;  /* 0x00000004000b7c82 */ /* 0x000fe20008000000 */
[----:B------:R-:W-:Y:S01]  /*04b0*/  UMOV UR5, URZ ;  /* 0x000000ff00057c82 */ /* 0x000fe20008000000 */
[----:B-1----:R-:W-:Y:S01]  /*04c0*/  IMAD R4, R0, R5, UR4 ;  /* 0x0000000400047e24 */ /* 0x002fe2000f8e0205 */
[----:B------:R-:W-:-:S06]  /*04d0*/  UIADD3 UR4, UPT, UPT, UR4, 0x1, URZ ;  /* 0x0000000104047890 */ /* 0x000fcc000fffe0ff */
[----:B------:R-:W-:-:S04]  /*04e0*/  ISETP.NE.AND P0, PT, R5, UR4, PT ;  /* 0x0000000405007c0c */ /* 0x000fc8000bf05270 */
[----:B--234-:R-:W-:-:S09]  /*04f0*/  P2R R11, PR, RZ, 0x1 ;  /* 0x00000001ff0b7803 */ /* 0x01cfd20000000000 */
.L_x_208:
[----:B01----:R-:W1:Y:S01]  /*0500*/  LDC R7, c[0x0][0x3a8] ;  /* 0x0000ea00ff077b82 */ /* 0x003e620000000800 */
[----:B--2---:R-:W2:Y:S01]  /*0510*/  LDCU UR6, c[0x0][0x3b0] ;  /* 0x00007600ff0677ac */ /* 0x004ea20008000800 */
[----:B------:R-:W-:Y:S01]  /*0520*/  IADD3 R5, PT, PT, R3, UR5, RZ ;  /* 0x0000000503057c10 */ /* 0x000fe2000fffe0ff */
[----:B--2---:R-:W-:Y:S01]  /*0530*/  IMAD.U32 R8, RZ, RZ, UR6 ;  /* 0x00000006ff087e24 */ /* 0x004fe2000f8e00ff */
[----:B------:R-:W-:Y:S01]  /*0540*/  UMOV UR6, URZ ;  /* 0x000000ff00067c82 */ /* 0x000fe20008000000 */
[----:B-1----:R-:W-:Y:S01]  /*0550*/  ISETP.GE.U32.AND P0, PT, R7, 0x8, PT ;  /* 0x000000080700780c */ /* 0x002fe20003f06070 */
[----:B------:R-:W-:Y:S01]  /*0560*/  IMAD R6, R4, R7, UR5 ;  /* 0x0000000504067e24 */ /* 0x000fe2000f8e0207 */
[----:B------:R-:W-:-:S06]  /*0570*/  UIADD3 UR5, UPT, UPT, UR5, 0x1, URZ ;  /* 0x0000000105057890 */ /* 0x000fcc000fffe0ff */
[----:B------:R-:W-:Y:S01]  /*0580*/  ISETP.NE.AND P5, PT, R7, UR5, PT ;  /* 0x0000000507007c0c */ /* 0x000fe2000bfa5270 */
[----:B------:R-:W-:-:S04]  /*0590*/  IMAD R7, R8, UR11, R5 ;  /* 0x0000000b08077c24 */ /* 0x000fc8000f8e0205 */
[----:B---34-:R-:W-:Y:S08]  /*05a0*/  @!P0 BRA `(.L_x_174) ;  /* 0x0000000800488947 */ /* 0x018ff00003800000 */
[----:B------:R-:W1:Y:S01]  /*05b0*/  LDC R8, c[0x0][0x3b0] ;  /* 0x0000ec00ff087b82 */ /* 0x000e620000000800 */
[----:B------:R-:W-:Y:S01]  /*05c0*/  UMOV UR6, URZ ;  /* 0x000000ff00067c82 */ /* 0x000fe20008000000 */
[----:B------:R-:W-:-:S06]  /*05d0*/  UMOV UR9, UR10 ;  /* 0x0000000a00097c82 */ /* 0x000fcc0008000000 */
[----:B------:R-:W2:Y:S08]  /*05e0*/  LDC R9, c[0x0][0x3a8] ;  /* 0x0000ea00ff097b82 */ /* 0x000eb00000000800 */
[----:B------:R-:W3:Y:S08]  /*05f0*/  LDC.64 R14, c[0x0][0x390] ;  /* 0x0000e400ff0e7b82 */ /* 0x000ef00000000a00 */
[----:B------:R-:W4:Y:S02]  /*0600*/  LDC.64 R16, c[0x0][0x388] ;  /* 0x0000e200ff107b82 */ /* 0x000f240000000a00 */
.L_x_191:
[----:B------:R-:W-:Y:S01]  /*0610*/  IADD3 R26, PT, PT, R2, UR6, RZ ;  /* 0x00000006021a7c10 */ /* 0x000fe2000fffe0ff */
[----:B------:R-:W-:Y:S01]  /*0620*/  UIADD3 UR9, UPT, UPT, UR9, 0x8, URZ ;  /* 0x0000000809097890 */ /* 0x000fe2000fffe0ff */
[----:B------:R-:W-:Y:S02]  /*0630*/  BSSY.RECONVERGENT B0, `(.L_x_175) ;  /* 0x0000019000007945 */ /* 0x000fe40003800200 */
[C---:B------:R-:W-:Y:S01]  /*0640*/  LOP3.LUT R10, R26.reuse, R5, RZ, 0xfc, !PT ;  /* 0x000000051a0a7212 */ /* 0x040fe200078efcff */
[----:B------:R-:W-:Y:S01]  /*0650*/  VIADD R24, R26, 0x1 ;  /* 0x000000011a187836 */ /* 0x000fe20000000000 */
[----:B------:R-:W-:Y:S01]  /*0660*/  VIMNMX.U32 R19, PT, PT, R5, R26, !PT ;  /* 0x0000001a05137248 */ /* 0x000fe20007fe0000 */
[----:B------:R-:W-:Y:S01]  /*0670*/  UISETP.NE.AND UP0, UPT, UR9, URZ, UPT ;  /* 0x000000ff0900728c */ /* 0x000fe2000bf05270 */
[----:B------:R-:W-:Y:S01]  /*0680*/  ISETP.GE.AND P0, PT, R10, RZ, PT ;  /* 0x000000ff0a00720c */ /* 0x000fe20003f06270 */
[C---:B------:R-:W-:Y:S01]  /*0690*/  VIADD R28, R26.reuse, 0x3 ;  /* 0x000000031a1c7836 */ /* 0x040fe20000000000 */
[----:B01----:R-:W-:-:S02]  /*06a0*/  IADD3 R23, PT, PT, R26, 0x2, RZ ;  /* 0x000000021a177810 */ /* 0x003fc40007ffe0ff */
[----:B-1----:R-:W-:Y:S02]  /*06b0*/  ISETP.GE.U32.OR P0, PT, R19, R8, !P0 ;  /* 0x000000081300720c */ /* 0x002fe40004706470 */
[-C--:B------:R-:W-:Y:S02]  /*06c0*/  LOP3.LUT R18, R24, R5.reuse, RZ, 0xfc, !PT ;  /* 0x0000000518127212 */ /* 0x080fe400078efcff */
[----:B------:R-:W-:Y:S02]  /*06d0*/  LOP3.LUT R10, R23, R5, RZ, 0xfc, !PT ;  /* 0x00000005170a7212 */ /* 0x000fe400078efcff */
[----:B------:R-:W-:Y:S02]  /*06e0*/  ISETP.GE.AND P1, PT, R18, RZ, PT ;  /* 0x000000ff1200720c */ /* 0x000fe40003f26270 */
[----:B------:R-:W-:Y:S02]  /*06f0*/  VIMNMX.U32 R21, PT, PT, R5, R24, !PT ;  /* 0x0000001805157248 */ /* 0x000fe40007fe0000 */
[----:B------:R-:W-:-:S02]  /*0700*/  ISETP.GE.AND P6, PT, R10, RZ, PT ;  /* 0x000000ff0a00720c */ /* 0x000fc40003fc6270 */
[----:B------:R-:W-:Y:S02]  /*0710*/  ISETP.GE.U32.OR P1, PT, R21, R8, !P1 ;  /* 0x000000081500720c */ /* 0x000fe40004f26470 */
[----:B------:R-:W-:Y:S01]  /*0720*/  IADD3 R10, PT, PT, R26, 0x4, RZ ;  /* 0x000000041a0a7810 */ /* 0x000fe20007ffe0ff */
[----:B------:R-:W-:Y:S10]  /*0730*/  @P0 BRA `(.L_x_176) ;  /* 0x0000000000200947 */ /* 0x000ff40003800000 */
[----:B--2---:R-:W-:Y:S01]  /*0740*/  IMAD R19, R6, R9, UR6 ;  /* 0x0000000606137e24 */ /* 0x004fe2000f8e0209 */
[----:B0-----:R-:W2:Y:S03]  /*0750*/  LDG.E R20, desc[UR12][R12.64] ;  /* 0x0000000c0c147981 */ /* 0x001ea6000c1e1900 */
[----:B----4-:R-:W-:-:S06]  /*0760*/  IMAD.WIDE.U32 R18, R19, 0x4, R16 ;  /* 0x0000000413127825 */ /* 0x010fcc00078e0010 */
[----:B------:R-:W2:Y:S01]  /*0770*/  LDG.E R19, desc[UR12][R18.64] ;  /* 0x0000000c12137981 */ /* 0x000ea2000c1e1900 */
[----:B------:R-:W-:Y:S02]  /*0780*/  IMAD R21, R7, R8, R26 ;  /* 0x0000000807157224 */ /* 0x000fe400078e021a */
[----:B--2---:R-:W-:Y:S02]  /*0790*/  FMUL R25, R20, R19 ;  /* 0x0000001314197220 */ /* 0x004fe40000400000 */
[----:B---3--:R-:W-:-:S05]  /*07a0*/  IMAD.WIDE.U32 R20, R21, 0x4, R14 ;  /* 0x0000000415147825 */ /* 0x008fca00078e000e */
[----:B------:R1:W-:Y:S02]  /*07b0*/  REDG.E.ADD.F32.FTZ.RN.STRONG.GPU desc[UR12][R20.64], R25 ;  /* 0x00000019140079a6 */ /* 0x0003e4000c12f30c */
.L_x_176:
[----:B0-----:R-:W-:Y:S05]  /*07c0*/  BSYNC.RECONVERGENT B0 ;  /* 0x0000000000007941 */ /* 0x001fea0003800200 */
.L_x_175:
[----:B------:R-:W-:Y:S01]  /*07d0*/  BSSY.RECONVERGENT B0, `(.L_x_177) ;  /* 0x000000c000007945 */ /* 0x000fe20003800200 */
[----:B------:R-:W-:-:S03]  /*07e0*/  VIADD R22, R26, 0x5 ;  /* 0x000000051a167836 */ /* 0x000fc60000000000 */
[----:B------:R-:W-:Y:S05]  /*07f0*/  @P1 BRA `(.L_x_178) ;  /* 0x0000000000241947 */ /* 0x000fea0003800000 */
[----:B--2---:R-:W-:Y:S01]  /*0800*/  IMAD R19, R6, R9, UR6 ;  /* 0x0000000606137e24 */ /* 0x004fe2000f8e0209 */
[----:B-1----:R-:W2:Y:S04]  /*0810*/  LDG.E R20, desc[UR12][R12.64] ;  /* 0x0000000c0c147981 */ /* 0x002ea8000c1e1900 */
[----:B------:R-:W-:-:S05]  /*0820*/  IADD3 R19, PT, PT, R19, 0x1, RZ ;  /* 0x0000000113137810 */ /* 0x000fca0007ffe0ff */
[----:B----4-:R-:W-:-:S06]  /*0830*/  IMAD.WIDE.U32 R18, R19, 0x4, R16 ;  /* 0x0000000413127825 */ /* 0x010fcc00078e0010 */
[----:B------:R-:W2:Y:S01]  /*0840*/  LDG.E R19, desc[UR12][R18.64] ;  /* 0x0000000c12137981 */ /* 0x000ea2000c1e1900 */
[----:B------:R-:W-:Y:S02]  /*0850*/  IMAD R21, R7, R8, R24 ;  /* 0x0000000807157224 */ /* 0x000fe400078e0218 */
[----:B--2---:R-:W-:Y:S02]  /*0860*/  FMUL R25, R20, R19 ;  /* 0x0000001314197220 */ /* 0x004fe40000400000 */
[----:B---3--:R-:W-:-:S05]  /*0870*/  IMAD.WIDE.U32 R20, R21, 0x4, R14 ;  /* 0x0000000415147825 */ /* 0x008fca00078e000e */
[----:B------:R0:W-:Y:S02]  /*0880*/  REDG.E.ADD.F32.FTZ.RN.STRONG.GPU desc[UR12][R20.64], R25 ;  /* 0x00000019140079a6 */ /* 0x0001e4000c12f30c */
.L_x_178:
[----:B------:R-:W-:Y:S05]  /*0890*/  BSYNC.RECONVERGENT B0 ;  /* 0x0000000000007941 */ /* 0x000fea0003800200 */
.L_x_177:
[-C--:B------:R-:W-:Y:S01]  /*08a0*/  LOP3.LUT R19, R10, R5.reuse, RZ, 0xfc, !PT ;  /* 0x000000050a137212 */ /* 0x080fe200078efcff */
[----:B------:R-:W-:Y:S01]  /*08b0*/  BSSY.RECONVERGENT B0, `(.L_x_179) ;  /* 0x0000022000007945 */ /* 0x000fe20003800200 */
[----:B------:R-:W-:Y:S02]  /*08c0*/  LOP3.LUT R18, R28, R5, RZ, 0xfc, !PT ;  /* 0x000000051c127212 */ /* 0x000fe400078efcff */
[----:B------:R-:W-:Y:S02]  /*08d0*/  ISETP.GE.AND P3, PT, R19, RZ, PT ;  /* 0x000000ff1300720c */ /* 0x000fe40003f66270 */
[----:B------:R-:W-:Y:S02]  /*08e0*/  VIMNMX.U32 R19, PT, PT, R5, R23, !PT ;  /* 0x0000001705137248 */ /* 0x000fe40007fe0000 */
[C---:B------:R-:W-:Y:S01]  /*08f0*/  IADD3 R24, PT, PT, R26.reuse, 0x6, RZ ;  /* 0x000000061a187810 */ /* 0x040fe20007ffe0ff */
[----:B------:R-:W-:Y:S01]  /*0900*/  VIADD R26, R26, 0x7 ;  /* 0x000000071a1a7836 */ /* 0x000fe20000000000 */
[----:B------:R-:W-:-:S02]  /*0910*/  ISETP.GE.U32.OR P6, PT, R19, R8, !P6 ;  /* 0x000000081300720c */ /* 0x000fc400077c6470 */
[----:B------:R-:W-:Y:S02]  /*0920*/  ISETP.GE.AND P4, PT, R18, RZ, PT ;  /* 0x000000ff1200720c */ /* 0x000fe40003f86270 */
[-C--:B------:R-:W-:Y:S02]  /*0930*/  LOP3.LUT R18, R24, R5.reuse, RZ, 0xfc, !PT ;  /* 0x0000000518127212 */ /* 0x080fe400078efcff */
[C---:B01----:R-:W-:Y:S02]  /*0940*/  VIMNMX.U32 R21, PT, PT, R5.reuse, R28, !PT ;  /* 0x0000001c05157248 */ /* 0x043fe40007fe0000 */
[----:B------:R-:W-:Y:S02]  /*0950*/  ISETP.GE.AND P1, PT, R18, RZ, PT ;  /* 0x000000ff1200720c */ /* 0x000fe40003f26270 */
[----:B------:R-:W-:Y:S02]  /*0960*/  VIMNMX.U32 R19, PT, PT, R5, R10, !PT ;  /* 0x0000000a05137248 */ /* 0x000fe40007fe0000 */
[----:B------:R-:W-:-:S02]  /*0970*/  LOP3.LUT R20, R22, R5, RZ, 0xfc, !PT ;  /* 0x0000000516147212 */ /* 0x000fc400078efcff */
[----:B------:R-:W-:Y:S02]  /*0980*/  LOP3.LUT R18, R26, R5, RZ, 0xfc, !PT ;  /* 0x000000051a127212 */ /* 0x000fe400078efcff */
[-C--:B------:R-:W-:Y:S02]  /*0990*/  ISETP.GE.U32.OR P4, PT, R21, R8.reuse, !P4 ;  /* 0x000000081500720c */ /* 0x080fe40006786470 */
[----:B------:R-:W-:Y:S02]  /*09a0*/  ISETP.GE.U32.OR P3, PT, R19, R8, !P3 ;  /* 0x000000081300720c */ /* 0x000fe40005f66470 */
[----:B------:R-:W-:Y:S02]  /*09b0*/  ISETP.GE.AND P2, PT, R20, RZ, PT ;  /* 0x000000ff1400720c */ /* 0x000fe40003f46270 */
[C---:B------:R-:W-:Y:S02]  /*09c0*/  VIMNMX.U32 R21, PT, PT, R5.reuse, R22, !PT ;  /* 0x0000001605157248 */ /* 0x040fe40007fe0000 */
[----:B------:R-:W-:-:S02]  /*09d0*/  VIMNMX.U32 R25, PT, PT, R5, R24, !PT ;  /* 0x0000001805197248 */ /* 0x000fc40007fe0000 */
[----:B------:R-:W-:Y:S02]  /*09e0*/  VIMNMX.U32 R19, PT, PT, R5, R26, !PT ;  /* 0x0000001a05137248 */ /* 0x000fe40007fe0000 */
[----:B------:R-:W-:Y:S02]  /*09f0*/  ISETP.GE.AND P0, PT, R18, RZ, PT ;  /* 0x000000ff1200720c */ /* 0x000fe40003f06270 */
[-C--:B------:R-:W-:Y:S02]  /*0a00*/  ISETP.GE.U32.OR P2, PT, R21, R8.reuse, !P2 ;  /* 0x000000081500720c */ /* 0x080fe40005746470 */
[-C--:B------:R-:W-:Y:S02]  /*0a10*/  ISETP.GE.U32.OR P1, PT, R25, R8.reuse, !P1 ;  /* 0x000000081900720c */ /* 0x080fe40004f26470 */
[----:B------:R-:W-:Y:S01]  /*0a20*/  ISETP.GE.U32.OR P0, PT, R19, R8, !P0 ;  /* 0x000000081300720c */ /* 0x000fe20004706470 */
[----:B------:R-:W-:-:S12]  /*0a30*/  @P6 BRA `(.L_x_180) ;  /* 0x0000000000246947 */ /* 0x000fd80003800000 */
[----:B--2---:R-:W-:Y:S01]  /*0a40*/  IMAD R19, R6, R9, UR6 ;  /* 0x0000000606137e24 */ /* 0x004fe2000f8e0209 */
[----:B------:R-:W2:Y:S04]  /*0a50*/  LDG.E R20, desc[UR12][R12.64] ;  /* 0x0000000c0c147981 */ /* 0x000ea8000c1e1900 */
[----:B------:R-:W-:-:S05]  /*0a60*/  IADD3 R19, PT, PT, R19, 0x2, RZ ;  /* 0x0000000213137810 */ /* 0x000fca0007ffe0ff */
[----:B----4-:R-:W-:-:S06]  /*0a70*/  IMAD.WIDE.U32 R18, R19, 0x4, R16 ;  /* 0x0000000413127825 */ /* 0x010fcc00078e0010 */
[----:B------:R-:W2:Y:S01]  /*0a80*/  LDG.E R19, desc[UR12][R18.64] ;  /* 0x0000000c12137981 */ /* 0x000ea2000c1e1900 */
[----:B------:R-:W-:Y:S02]  /*0a90*/  IMAD R21, R7, R8, R23 ;  /* 0x0000000807157224 */ /* 0x000fe400078e0217 */
[----:B--2---:R-:W-:Y:S02]  /*0aa0*/  FMUL R23, R20, R19 ;  /* 0x0000001314177220 */ /* 0x004fe40000400000 */
[----:B---3--:R-:W-:-:S05]  /*0ab0*/  IMAD.WIDE.U32 R20, R21, 0x4, R14 ;  /* 0x0000000415147825 */ /* 0x008fca00078e000e */
[----:B------:R0:W-:Y:S02]  /*0ac0*/  REDG.E.ADD.F32.FTZ.RN.STRONG.GPU desc[UR12][R20.64], R23 ;  /* 0x00000017140079a6 */ /* 0x0001e4000c12f30c */
.L_x_180:
[----:B------:R-:W-:Y:S05]  /*0ad0*/  BSYNC.RECONVERGENT B0 ;  /* 0x0000000000007941 */ /* 0x000fea0003800200 */
.L_x_179:
[----:B------:R-:W-:Y:S04]  /*0ae0*/  BSSY.RECONVERGENT B0, `(.L_x_181) ;  /* 0x000000b000007945 */ /* 0x000fe80003800200 */
[----:B------:R-:W-:Y:S05]  /*0af0*/  @P4 BRA `(.L_x_182) ;  /* 0x0000000000244947 */ /* 0x000fea0003800000 */
[----:B--2---:R-:W-:Y:S01]  /*0b00*/  IMAD R19, R6, R9, UR6 ;  /* 0x0000000606137e24 */ /* 0x004fe2000f8e0209 */
[----:B0-----:R-:W2:Y:S04]  /*0b10*/  LDG.E R23, desc[UR12][R12.64] ;  /* 0x0000000c0c177981 */ /* 0x001ea8000c1e1900 */
[----:B------:R-:W-:-:S05]  /*0b20*/  IADD3 R19, PT, PT, R19, 0x3, RZ ;  /* 0x0000000313137810 */ /* 0x000fca0007ffe0ff */
[----:B----4-:R-:W-:-:S06]  /*0b30*/  IMAD.WIDE.U32 R18, R19, 0x4, R16 ;  /* 0x0000000413127825 */ /* 0x010fcc00078e0010 */
[----:B------:R-:W2:Y:S01]  /*0b40*/  LDG.E R18, desc[UR12][R18.64] ;  /* 0x0000000c12127981 */ /* 0x000ea2000c1e1900 */
[----:B------:R-:W-:-:S04]  /*0b50*/  IMAD R21, R7, R8, R28 ;  /* 0x0000000807157224 */ /* 0x000fc800078e021c */
[----:B---3--:R-:W-:-:S04]  /*0b60*/  IMAD.WIDE.U32 R20, R21, 0x4, R14 ;  /* 0x0000000415147825 */ /* 0x008fc800078e000e */
[----:B--2---:R-:W-:-:S05]  /*0b70*/  FMUL R23, R23, R18 ;  /* 0x0000001217177220 */ /* 0x004fca0000400000 */
[----:B------:R1:W-:Y:S02]  /*0b80*/  REDG.E.ADD.F32.FTZ.RN.STRONG.GPU desc[UR12][R20.64], R23 ;  /* 0x00000017140079a6 */ /* 0x0003e4000c12f30c */
.L_x_182:
[----:B------:R-:W-:Y:S05]  /*0b90*/  BSYNC.RECONVERGENT B0 ;  /* 0x0000000000007941 */ /* 0x000fea0003800200 */
.L_x_181:
[----:B------:R-:W-:Y:S04]  /*0ba0*/  BSSY.RECONVERGENT B0, `(.L_x_183) ;  /* 0x000000b000007945 */ /* 0x000fe80003800200 */
[----:B------:R-:W-:Y:S05]  /*0bb0*/  @P3 BRA `(.L_x_184) ;  /* 0x0000000000243947 */ /* 0x000fea0003800000 */
[----:B--2---:R-:W-:Y:S01]  /*0bc0*/  IMAD R19, R6, R9, UR6 ;  /* 0x0000000606137e24 */ /* 0x004fe2000f8e0209 */
[----:B01----:R-:W2:Y:S03]  /*0bd0*/  LDG.E R23, desc[UR12][R12.64] ;  /* 0x0000000c0c177981 */ /* 0x003ea6000c1e1900 */
[----:B------:R-:W-:-:S04]  /*0be0*/  VIADD R19, R19, 0x4 ;  /* 0x0000000413137836 */ /* 0x000fc80000000000 */
[----:B----4-:R-:W-:-:S06]  /*0bf0*/  IMAD.WIDE.U32 R18, R19, 0x4, R16 ;  /* 0x0000000413127825 */ /* 0x010fcc00078e0010 */
[----:B------:R-:W2:Y:S01]  /*0c00*/  LDG.E R18, desc[UR12][R18.64] ;  /* 0x0000000c12127981 */ /* 0x000ea2000c1e1900 */
[----:B------:R-:W-:-:S04]  /*0c10*/  IMAD R21, R7, R8, R10 ;  /* 0x0000000807157224 */ /* 0x000fc800078e020a */
[----:B---3--:R-:W-:-:S04]  /*0c20*/  IMAD.WIDE.U32 R20, R21, 0x4, R14 ;  /* 0x0000000415147825 */ /* 0x008fc800078e000e */
[----:B--2---:R-:W-:-:S05]  /*0c30*/  FMUL R23, R23, R18 ;  /* 0x0000001217177220 */ /* 0x004fca0000400000 */
[----:B------:R0:W-:Y:S02]  /*0c40*/  REDG.E.ADD.F32.FTZ.RN.STRONG.GPU desc[UR12][R20.64], R23 ;  /* 0x00000017140079a6 */ /* 0x0001e4000c12f30c */
.L_x_184:
[----:B------:R-:W-:Y:S05]  /*0c50*/  BSYNC.RECONVERGENT B0 ;  /* 0x0000000000007941 */ /* 0x000fea0003800200 */
.L_x_183:
[----:B------:R-:W-:Y:S04]  /*0c60*/  BSSY.RECONVERGENT B0, `(.L_x_185) ;  /* 0x000000b000007945 */ /* 0x000fe80003800200 */
[----:B------:R-:W-:Y:S05]  /*0c70*/  @P2 BRA `(.L_x_186) ;  /* 0x0000000000242947 */ /* 0x000fea0003800000 */
[----:B--2---:R-:W-:Y:S01]  /*0c80*/  IMAD R19, R6, R9, UR6 ;  /* 0x0000000606137e24 */ /* 0x004fe2000f8e0209 */
[----:B------:R-:W2:Y:S04]  /*0c90*/  LDG.E R10, desc[UR12][R12.64] ;  /* 0x0000000c0c0a7981 */ /* 0x000ea8000c1e1900 */
[----:B------:R-:W-:-:S05]  /*0ca0*/  IADD3 R19, PT, PT, R19, 0x5, RZ ;  /* 0x0000000513137810 */ /* 0x000fca0007ffe0ff */
[----:B----4-:R-:W-:-:S06]  /*0cb0*/  IMAD.WIDE.U32 R18, R19, 0x4, R16 ;  /* 0x0000000413127825 */ /* 0x010fcc00078e0010 */
[----:B------:R-:W2:Y:S01]  /*0cc0*/  LDG.E R19, desc[UR12][R18.64] ;  /* 0x0000000c12137981 */ /* 0x000ea2000c1e1900 */
[----:B01----:R-:W-:-:S04]  /*0cd0*/  IMAD R21, R7, R8, R22 ;  /* 0x0000000807157224 */ /* 0x003fc800078e0216 */
[----:B---3--:R-:W-:-:S04]  /*0ce0*/  IMAD.WIDE.U32 R20, R21, 0x4, R14 ;  /* 0x0000000415147825 */ /* 0x008fc800078e000e */
[----:B--2---:R-:W-:-:S05]  /*0cf0*/  FMUL R23, R10, R19 ;  /* 0x000000130a177220 */ /* 0x004fca0000400000 */
[----:B------:R0:W-:Y:S02]  /*0d00*/  REDG.E.ADD.F32.FTZ.RN.STRONG.GPU desc[UR12][R20.64], R23 ;  /* 0x00000017140079a6 */ /* 0x0001e4000c12f30c */
.L_x_186:
[----:B------:R-:W-:Y:S05]  /*0d10*/  BSYNC.RECONVERGENT B0 ;  /* 0x0000000000007941 */ /* 0x000fea0003800200 */
.L_x_185:
        /* <DEDUP_REMOVED lines=11> */
.L_x_188:
[----:B------:R-:W-:Y:S05]  /*0dd0*/  BSYNC.RECONVERGENT B0 ;  /* 0x0000000000007941 */ /* 0x000fea0003800200 */
.L_x_187:
[----:B------:R-:W-:Y:S04]  /*0de0*/  BSSY.RECONVERGENT B0, `(.L_x_189) ;  /* 0x000000b000007945 */ /* 0x000fe80003800200 */
[----:B------:R-:W-:Y:S05]  /*0df0*/  @P0 BRA `(.L_x_190) ;  /* 0x0000000000240947 */ /* 0x000fea0003800000 */
[----:B--2---:R-:W-:Y:S01]  /*0e00*/  IMAD R19, R6, R9, UR6 ;  /* 0x0000000606137e24 */ /* 0x004fe2000f8e0209 */
[----:B------:R-:W2:Y:S03]  /*0e10*/  LDG.E R10, desc[UR12][R12.64] ;  /* 0x0000000c0c0a7981 */ /* 0x000ea6000c1e1900 */
[----:B------:R-:W-:-:S04]  /*0e20*/  VIADD R19, R19, 0x7 ;  /* 0x0000000713137836 */ /* 0x000fc80000000000 */
[----:B----4-:R-:W-:-:S06]  /*0e30*/  IMAD.WIDE.U32 R18, R19, 0x4, R16 ;  /* 0x0000000413127825 */ /* 0x010fcc00078e0010 */
[----:B------:R-:W2:Y:S01]  /*0e40*/  LDG.E R19, desc[UR12][R18.64] ;  /* 0x0000000c12137981 */ /* 0x000ea2000c1e1900 */
[----:B01----:R-:W-:-:S04]  /*0e50*/  IMAD R21, R7, R8, R26 ;  /* 0x0000000807157224 */ /* 0x003fc800078e021a */
[----:B---3--:R-:W-:-:S04]  /*0e60*/  IMAD.WIDE.U32 R20, R21, 0x4, R14 ;  /* 0x0000000415147825 */ /* 0x008fc800078e000e */
[----:B--2---:R-:W-:-:S05]  /*0e70*/  FMUL R23, R10, R19 ;  /* 0x000000130a177220 */ /* 0x004fca0000400000 */
[----:B------:R0:W-:Y:S02]  /*0e80*/  REDG.E.ADD.F32.FTZ.RN.STRONG.GPU desc[UR12][R20.64], R23 ;  /* 0x00000017140079a6 */ /* 0x0001e4000c12f30c */
.L_x_190:
[----:B------:R-:W-:Y:S05]  /*0e90*/  BSYNC.RECONVERGENT B0 ;  /* 0x0000000000007941 */ /* 0x000fea0003800200 */
.L_x_189:
[----:B------:R-:W-:Y:S01]  /*0ea0*/  UIADD3 UR6, UPT, UPT, UR6, 0x8, URZ ;  /* 0x0000000806067890 */ /* 0x000fe2000fffe0ff */
[----:B------:R-:W-:Y:S11]  /*0eb0*/  BRA.U UP0, `(.L_x_191) ;  /* 0xfffffff500d47547 */ /* 0x000ff6000b83ffff */
[----:B------:R-:W-:-:S05]  /*0ec0*/  UMOV UR6, UR8 ;  /* 0x0000000800067c82 */ /* 0x000fca0008000000 */
.L_x_174:
[----:B------:R-:W-:-:S09]  /*0ed0*/  UISETP.NE.AND UP0, UPT, UR7, URZ, UPT ;  /* 0x000000ff0700728c */ /* 0x000fd2000bf05270 */
[----:B------:R-:W-:Y:S05]  /*0ee0*/  BRA.U !UP0, `(.L_x_192) ;  /* 0x00000009084c7547 */ /* 0x000fea000b800000 */
[----:B------:R-:W-:-:S04]  /*0ef0*/  UIADD3 UR9, UPT, UPT, UR7, -0x1, URZ ;  /* 0xffffffff07097890 */ /* 0x000fc8000fffe0ff */
[----:B------:R-:W-:-:S09]  /*0f00*/  UISETP.GE.U32.AND UP0, UPT, UR9, 0x3, UPT ;  /* 0x000000030900788c */ /* 0x000fd2000bf06070 */
[----:B------:R-:W-:Y:S05]  /*0f10*/  BRA.U !UP0, `(.L_x_193) ;  /* 0x0000000508407547 */ /* 0x000fea000b800000 */
[----:B------:R-:W-:Y:S01]  /*0f20*/  IADD3 R22, PT, PT, R2, UR6, RZ ;  /* 0x0000000602167c10 */ /* 0x000fe2000fffe0ff */
[----:B------:R-:W-:Y:S03]  /*0f30*/  BSSY.RECONVERGENT B0, `(.L_x_194) ;  /* 0x0000020000007945 */ /* 0x000fe60003800200 */
[C---:B--2---:R-:W-:Y:S01]  /*0f40*/  LOP3.LUT R9, R22.reuse, R5, RZ, 0xfc, !PT ;  /* 0x0000000516097212 */ /* 0x044fe200078efcff */
[C---:B------:R-:W-:Y:S01]  /*0f50*/  VIADD R10, R22.reuse, 0x2 ;  /* 0x00000002160a7836 */ /* 0x040fe20000000000 */
[----:B01----:R-:W-:Y:S02]  /*0f60*/  IADD3 R20, PT, PT, R22, 0x1, RZ ;  /* 0x0000000116147810 */ /* 0x003fe40007ffe0ff */
[----:B------:R-:W-:Y:S02]  /*0f70*/  ISETP.GE.AND P1, PT, R9, RZ, PT ;  /* 0x000000ff0900720c */ /* 0x000fe40003f26270 */
[----:B------:R-:W-:-:S02]  /*0f80*/  VIMNMX.U32 R9, PT, PT, R5, R22, !PT ;  /* 0x0000001605097248 */ /* 0x000fc40007fe0000 */
[----:B---3--:R-:W-:Y:S02]  /*0f90*/  IADD3 R14, PT, PT, R22, 0x3, RZ ;  /* 0x00000003160e7810 */ /* 0x008fe40007ffe0ff */
[----:B------:R-:W-:Y:S02]  /*0fa0*/  ISETP.GE.U32.OR P1, PT, R9, R8, !P1 ;  /* 0x000000080900720c */ /* 0x000fe40004f26470 */
[-C--:B------:R-:W-:Y:S02]  /*0fb0*/  LOP3.LUT R15, R20, R5.reuse, RZ, 0xfc, !PT ;  /* 0x00000005140f7212 */ /* 0x080fe400078efcff */
[-C--:B----4-:R-:W-:Y:S02]  /*0fc0*/  LOP3.LUT R17, R14, R5.reuse, RZ, 0xfc, !PT ;  /* 0x000000050e117212 */ /* 0x090fe400078efcff */
[----:B------:R-:W-:Y:S02]  /*0fd0*/  LOP3.LUT R16, R10, R5, RZ, 0xfc, !PT ;  /* 0x000000050a107212 */ /* 0x000fe400078efcff */
[----:B------:R-:W-:-:S02]  /*0fe0*/  ISETP.GE.AND P0, PT, R15, RZ, PT ;  /* 0x000000ff0f00720c */ /* 0x000fc40003f06270 */
[----:B------:R-:W-:Y:S02]  /*0ff0*/  ISETP.GE.AND P2, PT, R17, RZ, PT ;  /* 0x000000ff1100720c */ /* 0x000fe40003f46270 */
[----:B------:R-:W-:Y:S02]  /*1000*/  ISETP.GE.AND P3, PT, R16, RZ, PT ;  /* 0x000000ff1000720c */ /* 0x000fe40003f66270 */
[C---:B------:R-:W-:Y:S02]  /*1010*/  VIMNMX.U32 R15, PT, PT, R5.reuse, R20, !PT ;  /* 0x00000014050f7248 */ /* 0x040fe40007fe0000 */
[C---:B------:R-:W-:Y:S02]  /*1020*/  VIMNMX.U32 R17, PT, PT, R5.reuse, R10, !PT ;  /* 0x0000000a05117248 */ /* 0x040fe40007fe0000 */
[----:B------:R-:W-:Y:S02]  /*1030*/  VIMNMX.U32 R19, PT, PT, R5, R14, !PT ;  /* 0x0000000e05137248 */ /* 0x000fe40007fe0000 */
[----:B------:R-:W-:-:S02]  /*1040*/  ISETP.GE.U32.OR P0, PT, R15, R8, !P0 ;  /* 0x000000080f00720c */ /* 0x000fc40004706470 */
[-C--:B------:R-:W-:Y:S02]  /*1050*/  ISETP.GE.U32.OR P3, PT, R17, R8.reuse, !P3 ;  /* 0x000000081100720c */ /* 0x080fe40005f66470 */
[----:B------:R-:W-:Y:S01]  /*1060*/  ISETP.GE.U32.OR P2, PT, R19, R8, !P2 ;  /* 0x000000081300720c */ /* 0x000fe20005746470 */
[----:B------:R-:W-:-:S12]  /*1070*/  @P1 BRA `(.L_x_195) ;  /* 0x00000000002c1947 */ /* 0x000fd80003800000 */
[----:B------:R-:W0:Y:S01]  /*1080*/  LDC R9, c[0x0][0x3a8] ;  /* 0x0000ea00ff097b82 */ /* 0x000e220000000800 */
[----:B------:R-:W2:Y:S07]  /*1090*/  LDG.E R15, desc[UR12][R12.64] ;  /* 0x0000000c0c0f7981 */ /* 0x000eae000c1e1900 */
[----:B------:R-:W1:Y:S08]  /*10a0*/  LDC.64 R16, c[0x0][0x388] ;  /* 0x0000e200ff107b82 */ /* 0x000e700000000a00 */
[----:B------:R-:W3:Y:S01]  /*10b0*/  LDC.64 R18, c[0x0][0x390] ;  /* 0x0000e400ff127b82 */ /* 0x000ee20000000a00 */
[----:B0-----:R-:W-:-:S04]  /*10c0*/  IMAD R9, R6, R9, UR6 ;  /* 0x0000000606097e24 */ /* 0x001fc8000f8e0209 */
[----:B-1----:R-:W-:-:S06]  /*10d0*/  IMAD.WIDE.U32 R16, R9, 0x4, R16 ;  /* 0x0000000409107825 */ /* 0x002fcc00078e0010 */
[----:B------:R-:W2:Y:S01]  /*10e0*/  LDG.E R16, desc[UR12][R16.64] ;  /* 0x0000000c10107981 */ /* 0x000ea2000c1e1900 */
[----:B------:R-:W-:-:S04]  /*10f0*/  IMAD R9, R7, R8, R22 ;  /* 0x0000000807097224 */ /* 0x000fc800078e0216 */
[----:B---3--:R-:W-:-:S04]  /*1100*/  IMAD.WIDE.U32 R18, R9, 0x4, R18 ;  /* 0x0000000409127825 */ /* 0x008fc800078e0012 */
[----:B--2---:R-:W-:-:S05]  /*1110*/  FMUL R15, R15, R16 ;  /* 0x000000100f0f7220 */ /* 0x004fca0000400000 */
[----:B------:R0:W-:Y:S02]  /*1120*/  REDG.E.ADD.F32.FTZ.RN.STRONG.GPU desc[UR12][R18.64], R15 ;  /* 0x0000000f120079a6 */ /* 0x0001e4000c12f30c */
.L_x_195:
[----:B------:R-:W-:Y:S05]  /*1130*/  BSYNC.RECONVERGENT B0 ;  /* 0x0000000000007941 */ /* 0x000fea0003800200 */
.L_x_194:
[----:B------:R-:W-:Y:S04]  /*1140*/  BSSY.RECONVERGENT B0, `(.L_x_196) ;  /* 0x000000e000007945 */ /* 0x000fe80003800200 */
[----:B------:R-:W-:Y:S05]  /*1150*/  @P0 BRA `(.L_x_197) ;  /* 0x0000000000300947 */ /* 0x000fea0003800000 */
[----:B------:R-:W1:Y:S01]  /*1160*/  LDC R9, c[0x0][0x3a8] ;  /* 0x0000ea00ff097b82 */ /* 0x000e620000000800 */
[----:B0-----:R-:W2:Y:S07]  /*1170*/  LDG.E R15, desc[UR12][R12.64] ;  /* 0x0000000c0c0f7981 */ /* 0x001eae000c1e1900 */
[----:B------:R-:W0:Y:S01]  /*1180*/  LDC.64 R16, c[0x0][0x388] ;  /* 0x0000e200ff107b82 */ /* 0x000e220000000a00 */
[----:B-1----:R-:W-:-:S05]  /*1190*/  IMAD R9, R6, R9, UR6 ;  /* 0x0000000606097e24 */ /* 0x002fca000f8e0209 */
[----:B------:R-:W-:-:S05]  /*11a0*/  IADD3 R19, PT, PT, R9, 0x1, RZ ;  /* 0x0000000109137810 */ /* 0x000fca0007ffe0ff */
[----:B0-----:R-:W-:Y:S02]  /*11b0*/  IMAD.WIDE.U32 R18, R19, 0x4, R16 ;  /* 0x0000000413127825 */ /* 0x001fe400078e0010 */
[----:B------:R-:W0:Y:S04]  /*11c0*/  LDC.64 R16, c[0x0][0x390] ;  /* 0x0000e400ff107b82 */ /* 0x000e280000000a00 */
[----:B------:R-:W2:Y:S01]  /*11d0*/  LDG.E R18, desc[UR12][R18.64] ;  /* 0x0000000c12127981 */ /* 0x000ea2000c1e1900 */
[----:B------:R-:W-:-:S04]  /*11e0*/  IMAD R9, R7, R8, R20 ;  /* 0x0000000807097224 */ /* 0x000fc800078e0214 */
[----:B0-----:R-:W-:-:S04]  /*11f0*/  IMAD.WIDE.U32 R16, R9, 0x4, R16 ;  /* 0x0000000409107825 */ /* 0x001fc800078e0010 */
[----:B--2---:R-:W-:-:S05]  /*1200*/  FMUL R15, R15, R18 ;  /* 0x000000120f0f7220 */ /* 0x004fca0000400000 */
[----:B------:R1:W-:Y:S02]  /*1210*/  REDG.E.ADD.F32.FTZ.RN.STRONG.GPU desc[UR12][R16.64], R15 ;  /* 0x0000000f100079a6 */ /* 0x0003e4000c12f30c */
.L_x_197:
[----:B------:R-:W-:Y:S05]  /*1220*/  BSYNC.RECONVERGENT B0 ;  /* 0x0000000000007941 */ /* 0x000fea0003800200 */
.L_x_196:
[----:B------:R-:W-:Y:S04]  /*1230*/  BSSY.RECONVERGENT B0, `(.L_x_198) ;  /* 0x000000e000007945 */ /* 0x000fe80003800200 */
[----:B------:R-:W-:Y:S05]  /*1240*/  @P3 BRA `(.L_x_199) ;  /* 0x0000000000303947 */ /* 0x000fea0003800000 */
[----:B------:R-:W2:Y:S01]  /*1250*/  LDC R9, c[0x0][0x3a8] ;  /* 0x0000ea00ff097b82 */ /* 0x000ea20000000800 */
[----:B01----:R-:W3:Y:S07]  /*1260*/  LDG.E R15, desc[UR12][R12.64] ;  /* 0x0000000c0c0f7981 */ /* 0x003eee000c1e1900 */
[----:B------:R-:W0:Y:S01]  /*1270*/  LDC.64 R16, c[0x0][0x388] ;  /* 0x0000e200ff107b82 */ /* 0x000e220000000a00 */
[----:B--2---:R-:W-:-:S04]  /*1280*/  IMAD R9, R6, R9, UR6 ;  /* 0x0000000606097e24 */ /* 0x004fc8000f8e0209 */
[----:B------:R-:W-:-:S04]  /*1290*/  VIADD R19, R9, 0x2 ;  /* 0x0000000209137836 */ /* 0x000fc80000000000 */
[----:B0-----:R-:W-:Y:S02]  /*12a0*/  IMAD.WIDE.U32 R18, R19, 0x4, R16 ;  /* 0x0000000413127825 */ /* 0x001fe400078e0010 */
[----:B------:R-:W0:Y:S04]  /*12b0*/  LDC.64 R16, c[0x0][0x390] ;  /* 0x0000e400ff107b82 */ /* 0x000e280000000a00 */
[----:B------:R-:W3:Y:S01]  /*12c0*/  LDG.E R18, desc[UR12][R18.64] ;  /* 0x0000000c12127981 */ /* 0x000ee2000c1e1900 */
[----:B------:R-:W-:-:S04]  /*12d0*/  IMAD R9, R7, R8, R10 ;  /* 0x0000000807097224 */ /* 0x000fc800078e020a */
[----:B0-----:R-:W-:-:S04]  /*12e0*/  IMAD.WIDE.U32 R16, R9, 0x4, R16 ;  /* 0x0000000409107825 */ /* 0x001fc800078e0010 */
[----:B---3--:R-:W-:-:S05]  /*12f0*/  FMUL R15, R15, R18 ;  /* 0x000000120f0f7220 */ /* 0x008fca0000400000 */
[----:B------:R2:W-:Y:S02]  /*1300*/  REDG.E.ADD.F32.FTZ.RN.STRONG.GPU desc[UR12][R16.64], R15 ;  /* 0x0000000f100079a6 */ /* 0x0005e4000c12f30c */
.L_x_199:
[----:B------:R-:W-:Y:S05]  /*1310*/  BSYNC.RECONVERGENT B0 ;  /* 0x0000000000007941 */ /* 0x000fea0003800200 */
.L_x_198:
[----:B------:R-:W-:Y:S04]  /*1320*/  BSSY.RECONVERGENT B0, `(.L_x_200) ;  /* 0x000000e000007945 */ /* 0x000fe80003800200 */
[----:B------:R-:W-:Y:S05]  /*1330*/  @P2 BRA `(.L_x_201) ;  /* 0x0000000000302947 */ /* 0x000fea0003800000 */
[----:B------:R-:W3:Y:S01]  /*1340*/  LDC R9, c[0x0][0x3a8] ;  /* 0x0000ea00ff097b82 */ /* 0x000ee20000000800 */
[----:B------:R-:W4:Y:S07]  /*1350*/  LDG.E R10, desc[UR12][R12.64] ;  /* 0x0000000c0c0a7981 */ /* 0x000f2e000c1e1900 */
[----:B-12---:R-:W1:Y:S01]  /*1360*/  LDC.64 R16, c[0x0][0x388] ;  /* 0x0000e200ff107b82 */ /* 0x006e620000000a00 */
[----:B---3--:R-:W-:-:S05]  /*1370*/  IMAD R9, R6, R9, UR6 ;  /* 0x0000000606097e24 */ /* 0x008fca000f8e0209 */
[----:B0-----:R-:W-:-:S05]  /*1380*/  IADD3 R19, PT, PT, R9, 0x3, RZ ;  /* 0x0000000309137810 */ /* 0x001fca0007ffe0ff */
[----:B-1----:R-:W-:Y:S02]  /*1390*/  IMAD.WIDE.U32 R18, R19, 0x4, R16 ;  /* 0x0000000413127825 */ /* 0x002fe400078e0010 */
[----:B------:R-:W0:Y:S04]  /*13a0*/  LDC.64 R16, c[0x0][0x390] ;  /* 0x0000e400ff107b82 */ /* 0x000e280000000a00 */
[----:B------:R-:W4:Y:S01]  /*13b0*/  LDG.E R19, desc[UR12][R18.64] ;  /* 0x0000000c12137981 */ /* 0x000f22000c1e1900 */
[----:B------:R-:W-:-:S04]  /*13c0*/  IMAD R9, R7, R8, R14 ;  /* 0x0000000807097224 */ /* 0x000fc800078e020e */
[----:B0-----:R-:W-:-:S04]  /*13d0*/  IMAD.WIDE.U32 R16, R9, 0x4, R16 ;  /* 0x0000000409107825 */ /* 0x001fc800078e0010 */
[----:B----4-:R-:W-:-:S05]  /*13e0*/  FMUL R9, R10, R19 ;  /* 0x000000130a097220 */ /* 0x010fca0000400000 */
[----:B------:R3:W-:Y:S02]  /*13f0*/  REDG.E.ADD.F32.FTZ.RN.STRONG.GPU desc[UR12][R16.64], R9 ;  /* 0x00000009100079a6 */ /* 0x0007e4000c12f30c */
.L_x_201:
[----:B------:R-:W-:Y:S05]  /*1400*/  BSYNC.RECONVERGENT B0 ;  /* 0x0000000000007941 */ /* 0x000fea0003800200 */
.L_x_200:
[----:B------:R-:W-:-:S12]  /*1410*/  UIADD3 UR6, UPT, UPT, UR6, 0x4, URZ ;  /* 0x0000000406067890 */ /* 0x000fd8000fffe0ff */
.L_x_193:
[----:B--23--:R-:W2:Y:S02]  /*1420*/  LDC R9, c[0x0][0x3a8] ;  /* 0x0000ea00ff097b82 */ /* 0x00cea40000000800 */
[----:B--2---:R-:W-:-:S13]  /*1430*/  LOP3.LUT P0, R10, R9, 0x3, RZ, 0xc0, !PT ;  /* 0x00000003090a7812 */ /* 0x004fda000780c0ff */
[----:B------:R-:W-:Y:S05]  /*1440*/  @!P0 BRA `(.L_x_192) ;  /* 0x0000000000f48947 */ /* 0x000fea0003800000 */
[----:B------:R-:W-:-:S13]  /*1450*/  ISETP.NE.AND P0, PT, R10, 0x1, PT ;  /* 0x000000010a00780c */ /* 0x000fda0003f05270 */
[----:B------:R-:W-:Y:S05]  /*1460*/  @!P0 BRA `(.L_x_202) ;  /* 0x0000000000988947 */ /* 0x000fea0003800000 */
[----:B01----:R-:W-:Y:S01]  /*1470*/  IADD3 R20, PT, PT, R2, UR6, RZ ;  /* 0x0000000602147c10 */ /* 0x003fe2000fffe0ff */
[----:B------:R-:W-:Y:S03]  /*1480*/  BSSY.RECONVERGENT B0, `(.L_x_203) ;  /* 0x0000015000007945 */ /* 0x000fe60003800200 */
[CC--:B------:R-:W-:Y:S01]  /*1490*/  LOP3.LUT R14, R20.reuse, R5.reuse, RZ, 0xfc, !PT ;  /* 0x00000005140e7212 */ /* 0x0c0fe200078efcff */
[----:B------:R-:W-:Y:S01]  /*14a0*/  VIADD R10, R20, 0x1 ;  /* 0x00000001140a7836 */ /* 0x000fe20000000000 */
[----:B------:R-:W-:Y:S02]  /*14b0*/  VIMNMX.U32 R15, PT, PT, R5, R20, !PT ;  /* 0x00000014050f7248 */ /* 0x000fe40007fe0000 */
[----:B------:R-:W-:Y:S02]  /*14c0*/  ISETP.GE.AND P0, PT, R14, RZ, PT ;  /* 0x000000ff0e00720c */ /* 0x000fe40003f06270 */
[----:B----4-:R-:W-:-:S02]  /*14d0*/  LOP3.LUT R16, R10, R5, RZ, 0xfc, !PT ;  /* 0x000000050a107212 */ /* 0x010fc400078efcff */
[----:B------:R-:W-:Y:S02]  /*14e0*/  ISETP.GE.U32.OR P0, PT, R15, R8, !P0 ;  /* 0x000000080f00720c */ /* 0x000fe40004706470 */
[----:B------:R-:W-:Y:S02]  /*14f0*/  ISETP.GE.AND P1, PT, R16, RZ, PT ;  /* 0x000000ff1000720c */ /* 0x000fe40003f26270 */
[----:B------:R-:W-:-:S04]  /*1500*/  VIMNMX.U32 R17, PT, PT, R5, R10, !PT ;  /* 0x0000000a05117248 */ /* 0x000fc80007fe0000 */
[----:B------:R-:W-:-:S05]  /*1510*/  ISETP.GE.U32.OR P1, PT, R17, R8, !P1 ;  /* 0x000000081100720c */ /* 0x000fca0004f26470 */
[----:B------:R-:W-:Y:S08]  /*1520*/  @P0 BRA `(.L_x_204) ;  /* 0x0000000000280947 */ /* 0x000ff00003800000 */
[----:B------:R-:W0:Y:S01]  /*1530*/  LDC.64 R16, c[0x0][0x388] ;  /* 0x0000e200ff107b82 */ /* 0x000e220000000a00 */
[----:B------:R-:W-:Y:S01]  /*1540*/  IMAD R15, R6, R9, UR6 ;  /* 0x00000006060f7e24 */ /* 0x000fe2000f8e0209 */
[----:B------:R-:W2:Y:S03]  /*1550*/  LDG.E R18, desc[UR12][R12.64] ;  /* 0x0000000c0c127981 */ /* 0x000ea6000c1e1900 */
[----:B0-----:R-:W-:-:S03]  /*1560*/  IMAD.WIDE.U32 R16, R15, 0x4, R16 ;  /* 0x000000040f107825 */ /* 0x001fc600078e0010 */
[----:B------:R-:W0:Y:S03]  /*1570*/  LDC.64 R14, c[0x0][0x390] ;  /* 0x0000e400ff0e7b82 */ /* 0x000e260000000a00 */
[----:B------:R-:W2:Y:S01]  /*1580*/  LDG.E R17, desc[UR12][R16.64] ;  /* 0x0000000c10117981 */ /* 0x000ea2000c1e1900 */
[----:B------:R-:W-:-:S04]  /*1590*/  IMAD R19, R7, R8, R20 ;  /* 0x0000000807137224 */ /* 0x000fc800078e0214 */
[----:B0-----:R-:W-:-:S04]  /*15a0*/  IMAD.WIDE.U32 R14, R19, 0x4, R14 ;  /* 0x00000004130e7825 */ /* 0x001fc800078e000e */
[----:B--2---:R-:W-:-:S05]  /*15b0*/  FMUL R19, R18, R17 ;  /* 0x0000001112137220 */ /* 0x004fca0000400000 */
[----:B------:R0:W-:Y:S02]  /*15c0*/  REDG.E.ADD.F32.FTZ.RN.STRONG.GPU desc[UR12][R14.64], R19 ;  /* 0x000000130e0079a6 */ /* 0x0001e4000c12f30c */
.L_x_204:
[----:B------:R-:W-:Y:S05]  /*15d0*/  BSYNC.RECONVERGENT B0 ;  /* 0x0000000000007941 */ /* 0x000fea0003800200 */
.L_x_203:
[----:B------:R-:W-:Y:S04]  /*15e0*/  BSSY.RECONVERGENT B0, `(.L_x_205) ;  /* 0x000000d000007945 */ /* 0x000fe80003800200 */
[----:B------:R-:W-:Y:S05]  /*15f0*/  @P1 BRA `(.L_x_206) ;  /* 0x00000000002c1947 */ /* 0x000fea0003800000 */
[----:B0-----:R-:W0:Y:S01]  /*1600*/  LDC.64 R14, c[0x0][0x388] ;  /* 0x0000e200ff0e7b82 */ /* 0x001e220000000a00 */
[----:B------:R-:W-:Y:S01]  /*1610*/  IMAD R16, R6, R9, UR6 ;  /* 0x0000000606107e24 */ /* 0x000fe2000f8e0209 */
[----:B------:R-:W2:Y:S04]  /*1620*/  LDG.E R18, desc[UR12][R12.64] ;  /* 0x0000000c0c127981 */ /* 0x000ea8000c1e1900 */
        /* <DEDUP_REMOVED lines=8> */
.L_x_206:
[----:B------:R-:W-:Y:S05]  /*16b0*/  BSYNC.RECONVERGENT B0 ;  /* 0x0000000000007941 */ /* 0x000fea0003800200 */
.L_x_205:
[----:B------:R-:W-:-:S12]  /*16c0*/  UIADD3 UR6, UPT, UPT, UR6, 0x2, URZ ;  /* 0x0000000206067890 */ /* 0x000fd8000fffe0ff */
.L_x_202:
[----:B------:R-:W-:-:S04]  /*16d0*/  LOP3.LUT R10, R9, 0x1, RZ, 0xc0, !PT ;  /* 0x00000001090a7812 */ /* 0x000fc800078ec0ff */
[----:B------:R-:W-:-:S13]  /*16e0*/  ISETP.NE.U32.AND P0, PT, R10, 0x1, PT ;  /* 0x000000010a00780c */ /* 0x000fda0003f05070 */
[----:B------:R-:W-:Y:S05]  /*16f0*/  @P0 BRA `(.L_x_192) ;  /* 0x0000000000480947 */ /* 0x000fea0003800000 */
[----:B------:R-:W-:Y:S01]  /*1700*/  IADD3 R10, PT, PT, R2, UR6, RZ ;  /* 0x00000006020a7c10 */ /* 0x000fe2000fffe0ff */
[----:B------:R-:W-:Y:S03]  /*1710*/  BSSY.RECONVERGENT B0, `(.L_x_192) ;  /* 0x0000010000007945 */ /* 0x000fe60003800200 */
[----:B01----:R-:W-:Y:S02]  /*1720*/  LOP3.LUT R14, R10, R5, RZ, 0xfc, !PT ;  /* 0x000000050a0e7212 */ /* 0x003fe400078efcff */
[----:B------:R-:W-:Y:S02]  /*1730*/  VIMNMX.U32 R5, PT, PT, R5, R10, !PT ;  /* 0x0000000a05057248 */ /* 0x000fe40007fe0000 */
[----:B------:R-:W-:-:S04]  /*1740*/  ISETP.GE.AND P0, PT, R14, RZ, PT ;  /* 0x000000ff0e00720c */ /* 0x000fc80003f06270 */
[----:B------:R-:W-:-:S13]  /*1750*/  ISETP.GE.U32.OR P0, PT, R5, R8, !P0 ;  /* 0x000000080500720c */ /* 0x000fda0004706470 */
[----:B------:R-:W-:Y:S05]  /*1760*/  @P0 BRA `(.L_x_207) ;  /* 0x0000000000280947 */ /* 0x000fea0003800000 */
[----:B------:R-:W0:Y:S01]  /*1770*/  LDC.64 R14, c[0x0][0x388] ;  /* 0x0000e200ff0e7b82 */ /* 0x000e220000000a00 */
[----:B------:R-:W-:Y:S01]  /*1780*/  IMAD R9, R6, R9, UR6 ;  /* 0x0000000606097e24 */ /* 0x000fe2000f8e0209 */
[----:B------:R-:W2:Y:S06]  /*1790*/  LDG.E R5, desc[UR12][R12.64] ;  /* 0x0000000c0c057981 */ /* 0x000eac000c1e1900 */
[----:B----4-:R-:W1:Y:S01]  /*17a0*/  LDC.64 R16, c[0x0][0x390] ;  /* 0x0000e400ff107b82 */ /* 0x010e620000000a00 */
[----:B0-----:R-:W-:-:S06]  /*17b0*/  IMAD.WIDE.U32 R14, R9, 0x4, R14 ;  /* 0x00000004090e7825 */ /* 0x001fcc00078e000e */
[----:B------:R-:W2:Y:S01]  /*17c0*/  LDG.E R14, desc[UR12][R14.64] ;  /* 0x0000000c0e0e7981 */ /* 0x000ea2000c1e1900 */
[----:B------:R-:W-:-:S04]  /*17d0*/  IMAD R7, R7, R8, R10 ;  /* 0x0000000807077224 */ /* 0x000fc800078e020a */
[----:B-1----:R-:W-:-:S04]  /*17e0*/  IMAD.WIDE.U32 R6, R7, 0x4, R16 ;  /* 0x0000000407067825 */ /* 0x002fc800078e0010 */
[----:B--2---:R-:W-:-:S05]  /*17f0*/  FMUL R5, R5, R14 ;  /* 0x0000000e05057220 */ /* 0x004fca0000400000 */
[----:B------:R0:W-:Y:S02]  /*1800*/  REDG.E.ADD.F32.FTZ.RN.STRONG.GPU desc[UR12][R6.64], R5 ;  /* 0x00000005060079a6 */ /* 0x0001e4000c12f30c */
.L_x_207:
[----:B------:R-:W-:Y:S05]  /*1810*/  BSYNC.RECONVERGENT B0 ;  /* 0x0000000000007941 */ /* 0x000fea0003800200 */
.L_x_192:
[----:B------:R-:W-:Y:S05]  /*1820*/  @P5 BRA `(.L_x_208) ;  /* 0xffffffec00345947 */ /* 0x000fea000383ffff */
[----:B------:R-:W-:-:S13]  /*1830*/  ISETP.NE.AND P0, PT, R11, RZ, PT ;  /* 0x000000ff0b00720c */ /* 0x000fda0003f05270 */
[----:B------:R-:W-:Y:S05]  /*1840*/  @P0 BRA `(.L_x_209) ;  /* 0xffffffec00100947 */ /* 0x000fea000383ffff */
[----:B0-----:R-:W-:Y:S05]  /*1850*/  EXIT ;  /* 0x000000000000794d */ /* 0x001fea0003800000 */
.L_x_210:
        /* <DEDUP_REMOVED lines=10> */
.L_x_227:


//--------------------- .nv.shared._Z32deconv_kernel_share_filter_tiledILi1ELi4ELi32EEvPfS0_S0_9FmapShape11FilterShapeS1_i --------------------------
	.section	.nv.shared._Z32deconv_kernel_share_filter_tiledILi1ELi4ELi32EEvPfS0_S0_9FmapShape11FilterShapeS1_i,"aw",@nobits
	.sectionflags	@""
	.align	4
.nv.shared._Z32deconv_kernel_share_filter_tiledILi1ELi4ELi32EEvPfS0_S0_9FmapShape11FilterShapeS1_i:
	.zero		17472


//--------------------- .nv.shared.reserved.0     --------------------------
	.section	.nv.shared.reserved.0,"aw",@nobits
	.weak		__nv_reservedSMEM_offset_0_alias
	.size		__nv_reservedSMEM_offset_0_alias, 0, 64
	.other		__nv_reservedSMEM_offset_0_alias,@"STO_CUDA_RESERVED_SHARED STV_DEFAULT"
__nv_reservedSMEM_offset_0_alias:
	.zero		0
	.zero		64


//--------------------- .nv.shared._Z32deconv_kernel_share_filter_tiledILi2ELi4ELi32EEvPfS0_S0_9FmapShape11FilterShapeS1_i --------------------------
	.section	.nv.shared._Z32deconv_kernel_share_filter_tiledILi2ELi4ELi32EEvPfS0_S0_9FmapShape11FilterShapeS1_i,"aw",@nobits
	.sectionflags	@""
	.align	4
.nv.shared._Z32deconv_kernel_share_filter_tiledILi2ELi4ELi32EEvPfS0_S0_9FmapShape11FilterShapeS1_i:
	.zero		33920


//--------------------- .nv.shared._Z32deconv_kernel_share_filter_tiledILi4ELi4ELi16EEvPfS0_S0_9FmapShape11FilterShapeS1_i --------------------------
	.section	.nv.shared._Z32deconv_kernel_share_filter_tiledILi4ELi4ELi16EEvPfS0_S0_9FmapShape11FilterShapeS1_i,"aw",@nobits
	.sectionflags	@""
	.align	4
.nv.shared._Z32deconv_kernel_share_filter_tiledILi4ELi4ELi16EEvPfS0_S0_9FmapShape11FilterShapeS1_i:
	.zero		17664


//--------------------- .nv.shared._Z32deconv_kernel_share_filter_tiledILi10ELi4ELi16EEvPfS0_S0_9FmapShape11FilterShapeS1_i --------------------------
	.section	.nv.shared._Z32deconv_kernel_share_filter_tiledILi10ELi4ELi16EEvPfS0_S0_9FmapShape11FilterShapeS1_i,"aw",@nobits
	.sectionflags	@""
	.align	4
.nv.shared._Z32deconv_kernel_share_filter_tiledILi10ELi4ELi16EEvPfS0_S0_9FmapShape11FilterShapeS1_i:
	.zero		42624


//--------------------- .nv.shared._Z32deconv_kernel_share_filter_tiledILi38ELi4ELi8EEvPfS0_S0_9FmapShape11FilterShapeS1_i --------------------------
	.section	.nv.shared._Z32deconv_kernel_share_filter_tiledILi38ELi4ELi8EEvPfS0_S0_9FmapShape11FilterShapeS1_i,"aw",@nobits
	.sectionflags	@""
	.align	4
.nv.shared._Z32deconv_kernel_share_filter_tiledILi38ELi4ELi8EEvPfS0_S0_9FmapShape11FilterShapeS1_i:
	.zero		42368


//--------------------- .nv.shared._Z32deconv_kernel_share_filter_tiledILi45ELi4ELi8EEvPfS0_S0_9FmapShape11FilterShapeS1_i --------------------------
	.section	.nv.shared._Z32deconv_kernel_share_filter_tiledILi45ELi4ELi8EEvPfS0_S0_9FmapShape11FilterShapeS1_i,"aw",@nobits
	.sectionflags	@""
	.align	4
.nv.shared._Z32deconv_kernel_share_filter_tiledILi45ELi4ELi8EEvPfS0_S0_9FmapShape11FilterShapeS1_i:
	.zero		49984


//--------------------- .nv.shared._Z32deconv_kernel_share_filter_tiledILi106ELi4ELi4EEvPfS0_S0_9FmapShape11FilterShapeS1_i --------------------------
	.section	.nv.shared._Z32deconv_kernel_share_filter_tiledILi106ELi4ELi4EEvPfS0_S0_9FmapShape11FilterShapeS1_i,"aw",@nobits
	.sectionflags	@""
	.align	4
.nv.shared._Z32deconv_kernel_share_filter_tiledILi106ELi4ELi4EEvPfS0_S0_9FmapShape11FilterShapeS1_i:
	.zero		34944


//--------------------- .nv.shared._Z32deconv_kernel_share_filter_tiledILi150ELi4ELi4EEvPfS0_S0_9FmapShape11FilterShapeS1_i --------------------------
	.section	.nv.shared._Z32deconv_kernel_share_filter_tiledILi150ELi4ELi4EEvPfS0_S0_9FmapShape11FilterShapeS1_i,"aw",@nobits
	.sectionflags	@""
	.align	4
.nv.shared._Z32deconv_kernel_share_filter_tiledILi150ELi4ELi4EEvPfS0_S0_9FmapShape11FilterShapeS1_i:
	.zero		49024


//--------------------- .nv.constant0._Z32deconv_kernel_share_filter_tiledILi1ELi4ELi32EEvPfS0_S0_9FmapShape11FilterShapeS1_i --------------------------
	.section	.nv.constant0._Z32deconv_kernel_share_filter_tiledILi1ELi4ELi32EEvPfS0_S0_9FmapShape11FilterShapeS1_i,"a",@progbits
	.sectionflags	@""
	.align	4
.nv.constant0._Z32deconv_kernel_share_filter_tiledILi1ELi4ELi32EEvPfS0_S0_9FmapShape11FilterShapeS1_i:
	.zero		952


//--------------------- .nv.constant0._Z32deconv_kernel_share_filter_tiledILi2ELi4ELi32EEvPfS0_S0_9FmapShape11FilterShapeS1_i --------------------------
	.section	.nv.constant0._Z32deconv_kernel_share_filter_tiledILi2ELi4ELi32EEvPfS0_S0_9FmapShape11FilterShapeS1_i,"a",@progbits
	.sectionflags	@""
	.align	4
.nv.constant0._Z32deconv_kernel_share_filter_tiledILi2ELi4ELi32EEvPfS0_S0_9FmapShape11FilterShapeS1_i:
	.zero		952


//--------------------- .nv.constant0._Z32deconv_kernel_share_filter_tiledILi4ELi4ELi16EEvPfS0_S0_9FmapShape11FilterShapeS1_i --------------------------
	.section	.nv.constant0._Z32deconv_kernel_share_filter_tiledILi4ELi4ELi16EEvPfS0_S0_9FmapShape11FilterShapeS1_i,"a",@progbits
	.sectionflags	@""
	.align	4
.nv.constant0._Z32deconv_kernel_share_filter_tiledILi4ELi4ELi16EEvPfS0_S0_9FmapShape11FilterShapeS1_i:
	.zero		952


//--------------------- .nv.constant0._Z32deconv_kernel_share_filter_tiledILi10ELi4ELi16EEvPfS0_S0_9FmapShape11FilterShapeS1_i --------------------------
	.section	.nv.constant0._Z32deconv_kernel_share_filter_tiledILi10ELi4ELi16EEvPfS0_S0_9FmapShape11FilterShapeS1_i,"a",@progbits
	.sectionflags	@""
	.align	4
.nv.constant0._Z32deconv_kernel_share_filter_tiledILi10ELi4ELi16EEvPfS0_S0_9FmapShape11FilterShapeS1_i:
	.zero		952


//--------------------- .nv.constant0._Z32deconv_kernel_share_filter_tiledILi38ELi4ELi8EEvPfS0_S0_9FmapShape11FilterShapeS1_i --------------------------
	.section	.nv.constant0._Z32deconv_kernel_share_filter_tiledILi38ELi4ELi8EEvPfS0_S0_9FmapShape11FilterShapeS1_i,"a",@progbits
	.sectionflags	@""
	.align	4
.nv.constant0._Z32deconv_kernel_share_filter_tiledILi38ELi4ELi8EEvPfS0_S0_9FmapShape11FilterShapeS1_i:
	.zero		952


//--------------------- .nv.constant0._Z32deconv_kernel_share_filter_tiledILi45ELi4ELi8EEvPfS0_S0_9FmapShape11FilterShapeS1_i --------------------------
	.section	.nv.constant0._Z32deconv_kernel_share_filter_tiledILi45ELi4ELi8EEvPfS0_S0_9FmapShape11FilterShapeS1_i,"a",@progbits
	.sectionflags	@""
	.align	4
.nv.constant0._Z32deconv_kernel_share_filter_tiledILi45ELi4ELi8EEvPfS0_S0_9FmapShape11FilterShapeS1_i:
	.zero		952


//--------------------- .nv.constant0._Z32deconv_kernel_share_filter_tiledILi106ELi4ELi4EEvPfS0_S0_9FmapShape11FilterShapeS1_i --------------------------
	.section	.nv.constant0._Z32deconv_kernel_share_filter_tiledILi106ELi4ELi4EEvPfS0_S0_9FmapShape11FilterShapeS1_i,"a",@progbits
	.sectionflags	@""
	.align	4
.nv.constant0._Z32deconv_kernel_share_filter_tiledILi106ELi4ELi4EEvPfS0_S0_9FmapShape11FilterShapeS1_i:
	.zero		952


//--------------------- .nv.constant0._Z32deconv_kernel_share_filter_tiledILi150ELi4ELi4EEvPfS0_S0_9FmapShape11FilterShapeS1_i --------------------------
	.section	.nv.constant0._Z32deconv_kernel_share_filter_tiledILi150ELi4ELi4EEvPfS0_S0_9FmapShape11FilterShapeS1_i,"a",@progbits
	.sectionflags	@""
	.align	4
.nv.constant0._Z32deconv_kernel_share_filter_tiledILi150ELi4ELi4EEvPfS0_S0_9FmapShape11FilterShapeS1_i:
	.zero		952


//--------------------- .nv.constant0._Z13deconv_kernelPfS_S_9FmapShape11FilterShapeS0_ --------------------------
	.section	.nv.constant0._Z13deconv_kernelPfS_S_9FmapShape11FilterShapeS0_,"a",@progbits
	.sectionflags	@""
	.align	4
.nv.constant0._Z13deconv_kernelPfS_S_9FmapShape11FilterShapeS0_:
	.zero		948


//--------------------- SYMBOLS --------------------------

	.type		.nv.reservedSmem.offset0,@object
	.size		.nv.reservedSmem.offset0,0x4
	.type		.nv.reservedSmem.cap,@object
	.size		.nv.reservedSmem.cap,0x4
